def attn_fwd(
    Q,
    K,
    V,
    Out,
    Lse,
    sm_scale,
    stride_qz,
    stride_qh,
    stride_qm,
    stride_qk,
    stride_kz,
    stride_kh,
    stride_kn,
    stride_kk,
    stride_vz,
    stride_vh,
    stride_vn,
    stride_vk,
    stride_oz,
    stride_oh,
    stride_om,
    stride_ok,
    seqlen_q,
    seqlen_k,
    BLOCK_M: tl.constexpr,
    BLOCK_N: tl.constexpr,
    HEAD_DIM: tl.constexpr,
    CAUSAL: tl.constexpr,
):
    start_m = tl.program_id(0)
    off_hz = tl.program_id(1)
    q_off = off_hz * stride_qh
    k_off = off_hz * stride_kh
    v_off = off_hz * stride_vh
    offs_m = start_m * BLOCK_M + tl.arange(0, BLOCK_M)
    offs_d = tl.arange(0, HEAD_DIM)
    offs_n = tl.arange(0, BLOCK_N)
    q_ptrs = Q + q_off + offs_m[:, None] * stride_qm + offs_d[None, :] * stride_qk
    k_ptrs = K + k_off + offs_d[:, None] * stride_kk + offs_n[None, :] * stride_kn
    v_ptrs = V + v_off + offs_n[:, None] * stride_vn + offs_d[None, :] * stride_vk
    m_i = tl.full([BLOCK_M], float("-inf"), dtype=tl.float32)
    l_i = tl.zeros([BLOCK_M], dtype=tl.float32) + 1.0
    acc = tl.zeros([BLOCK_M, HEAD_DIM], dtype=tl.float32)
    q = tl.load(q_ptrs)
    acc, l_i, m_i = _attn_fwd_inner(
        acc,
        l_i,
        m_i,
        q,
        k_ptrs,
        v_ptrs,
        sm_scale,
        stride_kn,
        stride_vn,
        start_m,
        seqlen_k,
        BLOCK_M,
        BLOCK_N,
        HEAD_DIM,
        CAUSAL,
    )
    acc = acc / l_i[:, None]
    lse = m_i + tl.math.log2(l_i) / 1.4426950408889634
    o_ptrs = (
        Out
        + off_hz * stride_oh
        + offs_m[:, None] * stride_om
        + offs_d[None, :] * stride_ok
    )
    tl.store(o_ptrs, acc.to(Out.dtype.element_ty))
    tl.store(Lse + off_hz * seqlen_q + offs_m, lse)

# config = {"BLOCK_M": 128, "BLOCK_N": 32, "HEAD_DIM": 256, "arch": "sm_100", "causal": false, "dtype": "bf16", "num_stages": 2, "num_warps": 4}
# arch = sm_100


// ===== COMPILED SASS (sm_100a) =====

	.target	sm_100a

	.elftype	@"ET_EXEC"


//--------------------- .note.nv.tkinfo           --------------------------
	.section	.note.nv.tkinfo,"",@"SHT_NOTE"
	.sectionflags	@"SHF_NOTE_NV_TKINFO"
	.tkinfo
        /*0018*/ 	.word	0x00000081
        /*0030*/ 	.string	""
        /*0030*/ 	.string	"ptxas-blackwell"
        /*0030*/ 	.string	"Cuda compilation tools, release 12.9, V12.9.86"
        /*0030*/ 	.string	"Build cuda_12.9.r12.9/compiler.36037853_0"
        /*0030*/ 	.string	"-v  -suppress-debug-info  -lineinfo  -arch sm_100a "



//--------------------- .note.nv.cuver            --------------------------
	.section	.note.nv.cuver,"",@"SHT_NOTE"
	.sectionflags	@"SHF_NOTE_NV_CUVER"
        /*0018*/ 	.short	0x0001
        /*001a*/ 	.short	0x0064
        /*001c*/ 	.short	0x0001
        /*001e*/ 	.short	0x0000
        /*0020*/ 	.short	0x0001
        /*0022*/ 	.short	0x0000


//--------------------- .nv.info                  --------------------------
	.section	.nv.info,"",@"SHT_CUDA_INFO"
	.align	4


	//----- nvinfo : EIATTR_REGCOUNT
	.align		4
        /*0000*/ 	.byte	0x04, 0x2f
        /*0002*/ 	.short	(.L_5 - .L_4)
	.align		4
.L_4:
        /*0004*/ 	.word	index@(attn_fwd)
        /*0008*/ 	.word	0x000000ff


	//----- nvinfo : EIATTR_FRAME_SIZE
	.align		4
.L_5:
        /*000c*/ 	.byte	0x04, 0x11
        /*000e*/ 	.short	(.L_7 - .L_6)
	.align		4
.L_6:
        /*0010*/ 	.word	index@($__internal_2_$__cuda_sm10x_tcgen05_guardrail_trap_unallocated_columns_being_dealloced)
        /*0014*/ 	.word	0x00000668


	//----- nvinfo : EIATTR_FRAME_SIZE
	.align		4
.L_7:
        /*0018*/ 	.byte	0x04, 0x11
        /*001a*/ 	.short	(.L_9 - .L_8)
	.align		4
.L_8:
        /*001c*/ 	.word	index@($__internal_1_$__cuda_sm10x_tcgen05_guardrail_trap_phase_invalid_during_alloc)
        /*0020*/ 	.word	0x00000668


	//----- nvinfo : EIATTR_FRAME_SIZE
	.align		4
.L_9:
        /*0024*/ 	.byte	0x04, 0x11
        /*0026*/ 	.short	(.L_11 - .L_10)
	.align		4
.L_10:
        /*0028*/ 	.word	index@($__internal_0_$__cuda_sm10x_tcgen05_guardrail_trap_col_being_dealloced_not_returned_by_alloc)
        /*002c*/ 	.word	0x00000668


	//----- nvinfo : EIATTR_FRAME_SIZE
	.align		4
.L_11:
        /*0030*/ 	.byte	0x04, 0x11
        /*0032*/ 	.short	(.L_13 - .L_12)
	.align		4
.L_12:
        /*0034*/ 	.word	index@(attn_fwd)
        /*0038*/ 	.word	0x00000668


	//----- nvinfo : EIATTR_MIN_STACK_SIZE
	.align		4
.L_13:
        /*003c*/ 	.byte	0x04, 0x12
        /*003e*/ 	.short	(.L_15 - .L_14)
	.align		4
.L_14:
        /*0040*/ 	.word	index@(attn_fwd)
        /*0044*/ 	.word	0x00000668
.L_15:


//--------------------- .nv.info.attn_fwd         --------------------------
	.section	.nv.info.attn_fwd,"",@"SHT_CUDA_INFO"
	.sectionflags	@""
	.align	4


	//----- nvinfo : EIATTR_CUDA_API_VERSION
	.align		4
        /*0000*/ 	.byte	0x04, 0x37
        /*0002*/ 	.short	(.L_17 - .L_16)
.L_16:
        /*0004*/ 	.word	0x00000081


	//----- nvinfo : EIATTR_KPARAM_INFO
	.align		4
.L_17:
        /*0008*/ 	.byte	0x04, 0x17
        /*000a*/ 	.short	(.L_19 - .L_18)
.L_18:
        /*000c*/ 	.word	0x00000000
        /*0010*/ 	.short	0x0019
        /*0012*/ 	.short	0x0080
        /*0014*/ 	.byte	0x00, 0xf4, 0x21, 0x00


	//----- nvinfo : EIATTR_KPARAM_INFO
	.align		4
.L_19:
        /*0018*/ 	.byte	0x04, 0x17
        /*001a*/ 	.short	(.L_21 - .L_20)
.L_20:
        /*001c*/ 	.word	0x00000000
        /*0020*/ 	.short	0x0018
        /*0022*/ 	.short	0x0078
        /*0024*/ 	.byte	0x00, 0xf4, 0x21, 0x00


	//----- nvinfo : EIATTR_KPARAM_INFO
	.align		4
.L_21:
        /*0028*/ 	.byte	0x04, 0x17
        /*002a*/ 	.short	(.L_23 - .L_22)
.L_22:
        /*002c*/ 	.word	0x00000000
        /*0030*/ 	.short	0x0017
        /*0032*/ 	.short	0x0070
        /*0034*/ 	.byte	0x00, 0xf0, 0x11, 0x00


	//----- nvinfo : EIATTR_KPARAM_INFO
	.align		4
.L_23:
        /*0038*/ 	.byte	0x04, 0x17
        /*003a*/ 	.short	(.L_25 - .L_24)
.L_24:
        /*003c*/ 	.word	0x00000000
        /*0040*/ 	.short	0x0016
        /*0042*/ 	.short	0x006c
        /*0044*/ 	.byte	0x00, 0xf0, 0x11, 0x00


	//----- nvinfo : EIATTR_KPARAM_INFO
	.align		4
.L_25:
        /*0048*/ 	.byte	0x04, 0x17
        /*004a*/ 	.short	(.L_27 - .L_26)
.L_26:
        /*004c*/ 	.word	0x00000000
        /*0050*/ 	.short	0x0015
        /*0052*/ 	.short	0x0068
        /*0054*/ 	.byte	0x00, 0xf0, 0x11, 0x00


	//----- nvinfo : EIATTR_KPARAM_INFO
	.align		4
.L_27:
        /*0058*/ 	.byte	0x04, 0x17
        /*005a*/ 	.short	(.L_29 - .L_28)
.L_28:
        /*005c*/ 	.word	0x00000000
        /*0060*/ 	.short	0x0014
        /*0062*/ 	.short	0x0064
        /*0064*/ 	.byte	0x00, 0xf0, 0x11, 0x00


	//----- nvinfo : EIATTR_KPARAM_INFO
	.align		4
.L_29:
        /*0068*/ 	.byte	0x04, 0x17
        /*006a*/ 	.short	(.L_31 - .L_30)
.L_30:
        /*006c*/ 	.word	0x00000000
        /*0070*/ 	.short	0x0013
        /*0072*/ 	.short	0x0060
        /*0074*/ 	.byte	0x00, 0xf0, 0x11, 0x00


	//----- nvinfo : EIATTR_KPARAM_INFO
	.align		4
.L_31:
        /*0078*/ 	.byte	0x04, 0x17
        /*007a*/ 	.short	(.L_33 - .L_32)
.L_32:
        /*007c*/ 	.word	0x00000000
        /*0080*/ 	.short	0x0012
        /*0082*/ 	.short	0x005c
        /*0084*/ 	.byte	0x00, 0xf0, 0x11, 0x00


	//----- nvinfo : EIATTR_KPARAM_INFO
	.align		4
.L_33:
        /*0088*/ 	.byte	0x04, 0x17
        /*008a*/ 	.short	(.L_35 - .L_34)
.L_34:
        /*008c*/ 	.word	0x00000000
        /*0090*/ 	.short	0x0011
        /*0092*/ 	.short	0x0058
        /*0094*/ 	.byte	0x00, 0xf0, 0x11, 0x00


	//----- nvinfo : EIATTR_KPARAM_INFO
	.align		4
.L_35:
        /*0098*/ 	.byte	0x04, 0x17
        /*009a*/ 	.short	(.L_37 - .L_36)
.L_36:
        /*009c*/ 	.word	0x00000000
        /*00a0*/ 	.short	0x0010
        /*00a2*/ 	.short	0x0054
        /*00a4*/ 	.byte	0x00, 0xf0, 0x11, 0x00


	//----- nvinfo : EIATTR_KPARAM_INFO
	.align		4
.L_37:
        /*00a8*/ 	.byte	0x04, 0x17
        /*00aa*/ 	.short	(.L_39 - .L_38)
.L_38:
        /*00ac*/ 	.word	0x00000000
        /*00b0*/ 	.short	0x000f
        /*00b2*/ 	.short	0x0050
        /*00b4*/ 	.byte	0x00, 0xf0, 0x11, 0x00


	//----- nvinfo : EIATTR_KPARAM_INFO
	.align		4
.L_39:
        /*00b8*/ 	.byte	0x04, 0x17
        /*00ba*/ 	.short	(.L_41 - .L_40)
.L_40:
        /*00bc*/ 	.word	0x00000000
        /*00c0*/ 	.short	0x000e
        /*00c2*/ 	.short	0x004c
        /*00c4*/ 	.byte	0x00, 0xf0, 0x11, 0x00


	//----- nvinfo : EIATTR_KPARAM_INFO
	.align		4
.L_41:
        /*00c8*/ 	.byte	0x04, 0x17
        /*00ca*/ 	.short	(.L_43 - .L_42)
.L_42:
        /*00cc*/ 	.word	0x00000000
        /*00d0*/ 	.short	0x000d
        /*00d2*/ 	.short	0x0048
        /*00d4*/ 	.byte	0x00, 0xf0, 0x11, 0x00


	//----- nvinfo : EIATTR_KPARAM_INFO
	.align		4
.L_43:
        /*00d8*/ 	.byte	0x04, 0x17
        /*00da*/ 	.short	(.L_45 - .L_44)
.L_44:
        /*00dc*/ 	.word	0x00000000
        /*00e0*/ 	.short	0x000c
        /*00e2*/ 	.short	0x0044
        /*00e4*/ 	.byte	0x00, 0xf0, 0x11, 0x00


	//----- nvinfo : EIATTR_KPARAM_INFO
	.align		4
.L_45:
        /*00e8*/ 	.byte	0x04, 0x17
        /*00ea*/ 	.short	(.L_47 - .L_46)
.L_46:
        /*00ec*/ 	.word	0x00000000
        /*00f0*/ 	.short	0x000b
        /*00f2*/ 	.short	0x0040
        /*00f4*/ 	.byte	0x00, 0xf0, 0x11, 0x00


	//----- nvinfo : EIATTR_KPARAM_INFO
	.align		4
.L_47:
        /*00f8*/ 	.byte	0x04, 0x17
        /*00fa*/ 	.short	(.L_49 - .L_48)
.L_48:
        /*00fc*/ 	.word	0x00000000
        /*0100*/ 	.short	0x000a
        /*0102*/ 	.short	0x003c
        /*0104*/ 	.byte	0x00, 0xf0, 0x11, 0x00


	//----- nvinfo : EIATTR_KPARAM_INFO
	.align		4
.L_49:
        /*0108*/ 	.byte	0x04, 0x17
        /*010a*/ 	.short	(.L_51 - .L_50)
.L_50:
        /*010c*/ 	.word	0x00000000
        /*0110*/ 	.short	0x0009
        /*0112*/ 	.short	0x0038
        /*0114*/ 	.byte	0x00, 0xf0, 0x11, 0x00


	//----- nvinfo : EIATTR_KPARAM_INFO
	.align		4
.L_51:
        /*0118*/ 	.byte	0x04, 0x17
        /*011a*/ 	.short	(.L_53 - .L_52)
.L_52:
        /*011c*/ 	.word	0x00000000
        /*0120*/ 	.short	0x0008
        /*0122*/ 	.short	0x0034
        /*0124*/ 	.byte	0x00, 0xf0, 0x11, 0x00


	//----- nvinfo : EIATTR_KPARAM_INFO
	.align		4
.L_53:
        /*0128*/ 	.byte	0x04, 0x17
        /*012a*/ 	.short	(.L_55 - .L_54)
.L_54:
        /*012c*/ 	.word	0x00000000
        /*0130*/ 	.short	0x0007
        /*0132*/ 	.short	0x0030
        /*0134*/ 	.byte	0x00, 0xf0, 0x11, 0x00


	//----- nvinfo : EIATTR_KPARAM_INFO
	.align		4
.L_55:
        /*0138*/ 	.byte	0x04, 0x17
        /*013a*/ 	.short	(.L_57 - .L_56)
.L_56:
        /*013c*/ 	.word	0x00000000
        /*0140*/ 	.short	0x0006
        /*0142*/ 	.short	0x002c
        /*0144*/ 	.byte	0x00, 0xf0, 0x11, 0x00


	//----- nvinfo : EIATTR_KPARAM_INFO
	.align		4
.L_57:
        /*0148*/ 	.byte	0x04, 0x17
        /*014a*/ 	.short	(.L_59 - .L_58)
.L_58:
        /*014c*/ 	.word	0x00000000
        /*0150*/ 	.short	0x0005
        /*0152*/ 	.short	0x0028
        /*0154*/ 	.byte	0x00, 0xf0, 0x11, 0x00


	//----- nvinfo : EIATTR_KPARAM_INFO
	.align		4
.L_59:
        /*0158*/ 	.byte	0x04, 0x17
        /*015a*/ 	.short	(.L_61 - .L_60)
.L_60:
        /*015c*/ 	.word	0x00000000
        /*0160*/ 	.short	0x0004
        /*0162*/ 	.short	0x0020
        /*0164*/ 	.byte	0x00, 0xf4, 0x21, 0x00


	//----- nvinfo : EIATTR_KPARAM_INFO
	.align		4
.L_61:
        /*0168*/ 	.byte	0x04, 0x17
        /*016a*/ 	.short	(.L_63 - .L_62)
.L_62:
        /*016c*/ 	.word	0x00000000
        /*0170*/ 	.short	0x0003
        /*0172*/ 	.short	0x0018
        /*0174*/ 	.byte	0x00, 0xf4, 0x21, 0x00


	//----- nvinfo : EIATTR_KPARAM_INFO
	.align		4
.L_63:
        /*0178*/ 	.byte	0x04, 0x17
        /*017a*/ 	.short	(.L_65 - .L_64)
.L_64:
        /*017c*/ 	.word	0x00000000
        /*0180*/ 	.short	0x0002
        /*0182*/ 	.short	0x0010
        /*0184*/ 	.byte	0x00, 0xf4, 0x21, 0x00


	//----- nvinfo : EIATTR_KPARAM_INFO
	.align		4
.L_65:
        /*0188*/ 	.byte	0x04, 0x17
        /*018a*/ 	.short	(.L_67 - .L_66)
.L_66:
        /*018c*/ 	.word	0x00000000
        /*0190*/ 	.short	0x0001
        /*0192*/ 	.short	0x0008
        /*0194*/ 	.byte	0x00, 0xf4, 0x21, 0x00


	//----- nvinfo : EIATTR_KPARAM_INFO
	.align		4
.L_67:
        /*0198*/ 	.byte	0x04, 0x17
        /*019a*/ 	.short	(.L_69 - .L_68)
.L_68:
        /*019c*/ 	.word	0x00000000
        /*01a0*/ 	.short	0x0000
        /*01a2*/ 	.short	0x0000
        /*01a4*/ 	.byte	0x00, 0xf4, 0x21, 0x00


	//----- nvinfo : EIATTR_AT_ENTRY_FRAGMENTS
	.align		4
.L_69:
        /*01a8*/ 	.byte	0x04, 0x4f
        /*01aa*/ 	.short	(.L_71 - .L_70)


	//   ....[0]....
.L_70:
        /*01ac*/ 	.word	0x00000004


	//----- nvinfo : EIATTR_RESERVED_SMEM_USED
	.align		4
.L_71:
        /*01b0*/ 	.byte	0x01, 0x41
	.zero		2


	//----- nvinfo : EIATTR_SPARSE_MMA_MASK
	.align		4
        /*01b4*/ 	.byte	0x03, 0x50
        /*01b6*/ 	.short	0x0000


	//----- nvinfo : EIATTR_TCGEN05_1CTA_USED
	.align		4
        /*01b8*/ 	.byte	0x01, 0x51
	.zero		2


	//----- nvinfo : EIATTR_MAXREG_COUNT
	.align		4
        /*01bc*/ 	.byte	0x03, 0x1b
        /*01be*/ 	.short	0x00ff


	//----- nvinfo : EIATTR_NUM_BARRIERS
	.align		4
        /*01c0*/ 	.byte	0x02, 0x4c
        /*01c2*/ 	.byte	0x01
	.zero		1


	//----- nvinfo : EIATTR_ANNOTATIONS
	.align		4
        /*01c4*/ 	.byte	0x04, 0x55
        /*01c6*/ 	.short	(.L_73 - .L_72)


	//   ....[0]....
.L_72:
        /*01c8*/ 	.word	0x00000001
        /*01cc*/ 	.byte	0xf0, 0x03, 0x00, 0x00, 0x01, 0x00, 0x00, 0x00, 0x80, 0x54, 0x00, 0x00, 0x01, 0x00, 0x00, 0x00
        /* <DEDUP_REMOVED lines=296> */
        /*145c*/ 	.byte	0x50, 0x74, 0x01, 0x00


	//----- nvinfo : EIATTR_INT_WARP_WIDE_INSTR_OFFSETS
	.align		4
.L_73:
        /*1460*/ 	.byte	0x04, 0x31
        /*1462*/ 	.short	(.L_75 - .L_74)


	//   ....[0]....
.L_74:
        /*1464*/ 	.word	0x00007610


	//   ....[1]....
        /*1468*/ 	.word	0x00007930


	//   ....[2]....
        /*146c*/ 	.word	0x000093e0


	//   ....[3]....
        /*1470*/ 	.word	0x000099e0


	//   ....[4]....
        /*1474*/ 	.word	0x0000ec40


	//   ....[5]....
        /*1478*/ 	.word	0x0001cd90


	//   ....[6]....
        /*147c*/ 	.word	0x0001cde0


	//----- nvinfo : EIATTR_COOP_GROUP_MASK_REGIDS
	.align		4
.L_75:
        /*1480*/ 	.byte	0x04, 0x29
        /*1482*/ 	.short	(.L_77 - .L_76)


	//   ....[0]....
.L_76:
        /*1484*/ 	.word	0xffffffff


	//   ....[1]....
        /*1488*/ 	.word	0xffffffff


	//   ....[2]....
        /*148c*/ 	.word	0xffffffff


	//   ....[3]....
        /*1490*/ 	.word	0xffffffff


	//----- nvinfo : EIATTR_COOP_GROUP_INSTR_OFFSETS
	.align		4
.L_77:
        /*1494*/ 	.byte	0x04, 0x28
        /*1496*/ 	.short	(.L_79 - .L_78)


	//   ....[0]....
.L_78:
        /*1498*/ 	.word	0x00000060


	//   ....[1]....
        /*149c*/ 	.word	0x00000320


	//   ....[2]....
        /*14a0*/ 	.word	0x0001cc20


	//   ....[3]....
        /*14a4*/ 	.word	0x0001ce90


	//----- nvinfo : EIATTR_VRC_CTA_INIT_COUNT
	.align		4
.L_79:
        /*14a8*/ 	.byte	0x02, 0x4a
        /*14aa*/ 	.byte	0x80
	.zero		1


	//----- nvinfo : EIATTR_MBARRIER_INSTR_OFFSETS
	.align		4
        /*14ac*/ 	.byte	0x04, 0x39
        /*14ae*/ 	.short	(.L_81 - .L_80)


	//   ....[0]....
.L_80:
        /*14b0*/ 	.word	0x00007a50
        /*14b4*/ 	.word	0x000000ff
        /*14b8*/ 	.word	0x00000000
        /*14bc*/ 	.short	0x0100
        /*14be*/ 	.byte	0x04
	.zero		1


	//   ....[1]....
        /*14c0*/ 	.word	0x00009430
        /*14c4*/ 	.word	0x000000ff
        /*14c8*/ 	.word	0x0001c008
        /*14cc*/ 	.short	0x0100
        /*14ce*/ 	.byte	0x06
	.zero		1


	//   ....[2]....
        /*14d0*/ 	.word	0x00009a90
        /*14d4*/ 	.word	0x000000ff
        /*14d8*/ 	.word	0x00014000
        /*14dc*/ 	.short	0x0100
        /*14de*/ 	.byte	0x06
	.zero		1


	//   ....[3]....
        /*14e0*/ 	.word	0x0000a4e0
        /*14e4*/ 	.word	0x000000ff
        /*14e8*/ 	.word	0x00014000
        /*14ec*/ 	.short	0x010a
        /*14ee*/ 	.byte	0x06
	.zero		1


	//   ....[4]....
        /*14f0*/ 	.word	0x0000a630
        /*14f4*/ 	.word	0x000000ff
        /*14f8*/ 	.word	0x00014000
        /*14fc*/ 	.short	0x0108
        /*14fe*/ 	.byte	0x06
	.zero		1


	//   ....[5]....
        /*1500*/ 	.word	0x0000ed70
        /*1504*/ 	.word	0x000000ff
        /*1508*/ 	.word	0x0001c010
        /*150c*/ 	.short	0x0100
        /*150e*/ 	.byte	0x06
	.zero		1


	//   ....[6]....
        /*1510*/ 	.word	0x0000f050
        /*1514*/ 	.word	0x000000ff
        /*1518*/ 	.word	0x0001c010
        /*151c*/ 	.short	0x010a
        /*151e*/ 	.byte	0x06
	.zero		1


	//   ....[7]....
        /*1520*/ 	.word	0x0000f0c0
        /*1524*/ 	.word	0x000000ff
        /*1528*/ 	.word	0x0001c010
        /*152c*/ 	.short	0x0108
        /*152e*/ 	.byte	0x06
	.zero		1


	//   ....[8]....
        /*1530*/ 	.word	0x0000f0e0
        /*1534*/ 	.word	0x000000ff
        /*1538*/ 	.word	0x00000000
        /*153c*/ 	.short	0x010a
        /*153e*/ 	.byte	0x04
	.zero		1


	//   ....[9]....
        /*1540*/ 	.word	0x00012f60
        /*1544*/ 	.word	0x000000ff
        /*1548*/ 	.word	0x00000000
        /*154c*/ 	.short	0x010a
        /*154e*/ 	.byte	0x04
	.zero		1


	//   ....[10]....
        /*1550*/ 	.word	0x00013090
        /*1554*/ 	.word	0x000000ff
        /*1558*/ 	.word	0x0001c000
        /*155c*/ 	.short	0x0108
        /*155e*/ 	.byte	0x06
	.zero		1


	//   ....[11]....
        /*1560*/ 	.word	0x00013170
        /*1564*/ 	.word	0x000000ff
        /*1568*/ 	.word	0x0001c008
        /*156c*/ 	.short	0x0108
        /*156e*/ 	.byte	0x06
	.zero		1


	//   ....[12]....
        /*1570*/ 	.word	0x0001ceb0
        /*1574*/ 	.word	0x000000ff
        /*1578*/ 	.word	0x00014000
        /*157c*/ 	.short	0x010a
        /*157e*/ 	.byte	0x06
	.zero		1


	//   ....[13]....
        /*1580*/ 	.word	0x0001cee0
        /*1584*/ 	.word	0x000000ff
        /*1588*/ 	.word	0x0001c010
        /*158c*/ 	.short	0x010a
        /*158e*/ 	.byte	0x06
	.zero		1


	//   ....[14]....
        /*1590*/ 	.word	0x0001cf10
        /*1594*/ 	.word	0x000000ff
        /*1598*/ 	.word	0x00000000
        /*159c*/ 	.short	0x010a
        /*159e*/ 	.byte	0x04
	.zero		1


	//   ....[15]....
        /*15a0*/ 	.word	0x0001cf40
        /*15a4*/ 	.word	0x000000ff
        /*15a8*/ 	.word	0x00000000
        /*15ac*/ 	.short	0x010a
        /*15ae*/ 	.byte	0x04
	.zero		1


	//----- nvinfo : EIATTR_NUM_MBARRIERS
	.align		4
.L_81:
        /*15b0*/ 	.byte	0x03, 0x38
        /*15b2*/ 	.short	0xffff


	//----- nvinfo : EIATTR_EXIT_INSTR_OFFSETS
	.align		4
        /*15b4*/ 	.byte	0x04, 0x1c
        /*15b6*/ 	.short	(.L_83 - .L_82)


	//   ....[0]....
.L_82:
        /*15b8*/ 	.word	0x0001cea0


	//----- nvinfo : EIATTR_REQNTID
	.align		4
.L_83:
        /*15bc*/ 	.byte	0x04, 0x10
        /*15be*/ 	.short	(.L_85 - .L_84)
.L_84:
        /*15c0*/ 	.word	0x00000080
        /*15c4*/ 	.word	0x00000001
        /*15c8*/ 	.word	0x00000001


	//----- nvinfo : EIATTR_CRS_STACK_SIZE
	.align		4
.L_85:
        /*15cc*/ 	.byte	0x04, 0x1e
        /*15ce*/ 	.short	(.L_87 - .L_86)
.L_86:
        /*15d0*/ 	.word	0x00000000


	//----- nvinfo : EIATTR_CBANK_PARAM_SIZE
	.align		4
.L_87:
        /*15d4*/ 	.byte	0x03, 0x19
        /*15d6*/ 	.short	0x0088


	//----- nvinfo : EIATTR_PARAM_CBANK
	.align		4
        /*15d8*/ 	.byte	0x04, 0x0a
        /*15da*/ 	.short	(.L_89 - .L_88)
	.align		4
.L_88:
        /*15dc*/ 	.word	index@(.nv.constant0.attn_fwd)
        /*15e0*/ 	.short	0x0380
        /*15e2*/ 	.short	0x0088


	//----- nvinfo : EIATTR_SW_WAR
	.align		4
.L_89:
        /*15e4*/ 	.byte	0x04, 0x36
        /*15e6*/ 	.short	(.L_91 - .L_90)
.L_90:
        /*15e8*/ 	.word	0x00000008
.L_91:


//--------------------- .nv.compat                --------------------------
	.section	.nv.compat,"",@"SHT_CUDA_COMPAT_INFO"
	.align	4
        /*0000*/ 	.byte	0x02, 0x02, 0x02, 0x00, 0x02, 0x05, 0x05, 0x00, 0x02, 0x03, 0x00, 0x00, 0x02, 0x06, 0x01, 0x00


//--------------------- .nv.callgraph             --------------------------
	.section	.nv.callgraph,"",@"SHT_CUDA_CALLGRAPH"
	.align	4
	.sectionentsize	8
	.align		4
        /*0000*/ 	.word	0x00000000
	.align		4
        /*0004*/ 	.word	0xffffffff
	.align		4
        /*0008*/ 	.word	0x00000000
	.align		4
        /*000c*/ 	.word	0xfffffffe
	.align		4
        /*0010*/ 	.word	0x00000000
	.align		4
        /*0014*/ 	.word	0xfffffffd
	.align		4
        /*0018*/ 	.word	0x00000000
	.align		4
        /*001c*/ 	.word	0xfffffffc


//--------------------- .nv.constant4             --------------------------
	.section	.nv.constant4,"a",@progbits
	.align	8
	.align		8
.nv.constant4:
        /*0000*/ 	.dword	_$_str


//--------------------- .text.attn_fwd            --------------------------
	.section	.text.attn_fwd,"ax",@progbits
	.align	128
        .global         attn_fwd
        .type           attn_fwd,@function
        .size           attn_fwd,(.L_x_29 - attn_fwd)
        .other          attn_fwd,@"STO_CUDA_ENTRY STV_DEFAULT"
attn_fwd:
.text.attn_fwd:
[----:B------:R-:W0:Y:S01]  /*0000*/  LDC R1, c[0x0][0x37c] ;  /* 0x0000df00ff017b82 */ /* 0x000e220000000800 */
[----:B------:R-:W1:Y:S01]  /*0010*/  S2R R216, SR_TID.X ;  /* 0x0000000000d87919 */ /* 0x000e620000002100 */
[----:B0-----:R-:W-:Y:S02]  /*0020*/  IADD3 R1, PT, PT, R1, -0x668, RZ ;  /* 0xfffff99801017810 */ /* 0x001fe40007ffe0ff */
[----:B-1----:R-:W-:-:S13]  /*0030*/  ISETP.GE.U32.AND P0, PT, R216, 0x20, PT ;  /* 0x00000020d800780c */ /* 0x002fda0003f06070 */
[----:B------:R-:W-:Y:S05]  /*0040*/  @P0 BRA `(.L_x_0) ;  /* 0x0000000000b80947 */ /* 0x000fea0003800000 */
[----:B------:R-:W0:Y:S01]  /*0050*/  S2UR UR6, SR_CgaCtaId ;  /* 0x00000000000679c3 */ /* 0x000e220000008800 */
[----:B------:R-:W-:Y:S01]  /*0060*/  NOP ;  /* 0x0000000000007918 */ /* 0x000fe20000000000 */
[----:B------:R-:W-:Y:S02]  /*0070*/  UMOV UR4, 0x40 ;  /* 0x0000004000047882 */ /* 0x000fe40000000000 */
[----:B0-----:R-:W-:-:S09]  /*0080*/  ULEA UR4, UR6, UR4, 0x18 ;  /* 0x0000000406047291 */ /* 0x001fd2000f8ec0ff */
[----:B------:R-:W0:Y:S01]  /*0090*/  LDS.U8 R0, [UR4] ;  /* 0x00000004ff007984 */ /* 0x000e220008000000 */
[----:B------:R-:W-:Y:S02]  /*00a0*/  UMOV UR4, 0x400 ;  /* 0x0000040000047882 */ /* 0x000fe40000000000 */
[----:B------:R-:W-:Y:S01]  /*00b0*/  ULEA UR4, UR6, UR4, 0x18 ;  /* 0x0000000406047291 */ /* 0x000fe2000f8ec0ff */
[----:B0-----:R-:W-:-:S13]  /*00c0*/  ISETP.NE.AND P1, PT, R0, RZ, PT ;  /* 0x000000ff0000720c */ /* 0x001fda0003f25270 */
[----:B------:R-:W-:Y:S05]  /*00d0*/  @P1 BRA `(.L_x_1) ;  /* 0x00000000007c1947 */ /* 0x000fea0003800000 */
[----:B------:R-:W-:-:S13]  /*00e0*/  ELECT P1, URZ, PT ;  /* 0x0000000000ff782f */ /* 0x000fda0003820000 */
[----:B------:R-:W-:Y:S05]  /*00f0*/  @!P1 BRA `(.L_x_2) ;  /* 0x0000000000849947 */ /* 0x000fea0003800000 */
[----:B------:R-:W-:Y:S01]  /*0100*/  UMOV UR5, 0x10 ;  /* 0x0000001000057882 */ /* 0x000fe20000000000 */
[----:B------:R-:W-:Y:S01]  /*0110*/  HFMA2 R4, -RZ, RZ, 0, 5.9604644775390625e-08 ;  /* 0x00000001ff047431 */ /* 0x000fe200000001ff */
[----:B------:R-:W-:-:S03]  /*0120*/  MOV R5, 0xffff ;  /* 0x0000ffff00057802 */ /* 0x000fc60000000f00 */
[----:B------:R-:W-:Y:S04]  /*0130*/  DEPBAR.LE SB0, 0x36 ;  /* 0x00008d800000791a */ /* 0x000fe80000000000 */
[----:B------:R-:W0:Y:S02]  /*0140*/  UTCATOMSWS.FIND_AND_SET.ALIGN UP0, UR5, UR5 ;  /* 0x00000005000575e3 */ /* 0x000e240008000800 */
[----:B0-----:R-:W-:-:S04]  /*0150*/  PLOP3.LUT P1, PT, PT, PT, UP0, 0x80, 0x8 ;  /* 0x000000000008781c */ /* 0x001fc80003f2f008 */
[----:B------:R-:W-:-:S04]  /*0160*/  SEL R0, RZ, 0xffffffff, !P1 ;  /* 0xffffffffff007807 */ /* 0x000fc80004800000 */
[----:B------:R-:W-:Y:S02]  /*0170*/  ISETP.NE.AND P1, PT, R0, RZ, PT ;  /* 0x000000ff0000720c */ /* 0x000fe40003f25270 */
[----:B------:R-:W-:-:S11]  /*0180*/  MOV R0, UR5 ;  /* 0x0000000500007c02 */ /* 0x000fd60008000f00 */
[----:B------:R-:W-:Y:S05]  /*0190*/  @P1 BRA `(.L_x_3) ;  /* 0x0000000000241947 */ /* 0x000fea0003800000 */
.L_x_4:
[----:B------:R-:W-:Y:S05]  /*01a0*/  NANOSLEEP 0x64 ;  /* 0x000000640000795d */ /* 0x000fea0003800000 */
[----:B------:R-:W-:-:S05]  /*01b0*/  UMOV UR5, 0x10 ;  /* 0x0000001000057882 */ /* 0x000fca0000000000 */
[----:B------:R-:W-:Y:S04]  /*01c0*/  DEPBAR.LE SB0, 0x36 ;  /* 0x00008d800000791a */ /* 0x000fe80000000000 */
[----:B------:R-:W0:Y:S02]  /*01d0*/  UTCATOMSWS.FIND_AND_SET.ALIGN UP0, UR5, UR5 ;  /* 0x00000005000575e3 */ /* 0x000e240008000800 */
[----:B0-----:R-:W-:-:S04]  /*01e0*/  PLOP3.LUT P1, PT, PT, PT, UP0, 0x80, 0x8 ;  /* 0x000000000008781c */ /* 0x001fc80003f2f008 */
[----:B------:R-:W-:-:S04]  /*01f0*/  SEL R0, RZ, 0xffffffff, !P1 ;  /* 0xffffffffff007807 */ /* 0x000fc80004800000 */
[----:B------:R-:W-:Y:S02]  /*0200*/  ISETP.NE.AND P1, PT, R0, RZ, PT ;  /* 0x000000ff0000720c */ /* 0x000fe40003f25270 */
[----:B------:R-:W-:-:S11]  /*0210*/  MOV R0, UR5 ;  /* 0x0000000500007c02 */ /* 0x000fd60008000f00 */
[----:B------:R-:W-:Y:S05]  /*0220*/  @!P1 BRA `(.L_x_4) ;  /* 0xfffffffc00dc9947 */ /* 0x000fea000383ffff */
.L_x_3:
[----:B------:R-:W-:Y:S01]  /*0230*/  IADD3 R3, PT, PT, R0, 0x10, RZ ;  /* 0x0000001000037810 */ /* 0x000fe20007ffe0ff */
[----:B------:R-:W-:Y:S01]  /*0240*/  UMOV UR5, 0x50 ;  /* 0x0000005000057882 */ /* 0x000fe20000000000 */
[----:B------:R-:W-:Y:S01]  /*0250*/  SHF.L.U32 R2, R5, R0, RZ ;  /* 0x0000000005027219 */ /* 0x000fe200000006ff */
[----:B------:R-:W-:Y:S01]  /*0260*/  ULEA UR5, UR6, UR5, 0x18 ;  /* 0x0000000506057291 */ /* 0x000fe2000f8ec0ff */
[----:B------:R-:W-:Y:S02]  /*0270*/  SHF.L.U32 R3, R4, R3, RZ ;  /* 0x0000000304037219 */ /* 0x000fe400000006ff */
[----:B------:R-:W-:Y:S02]  /*0280*/  SHF.L.U32 R0, R0, 0x5, RZ ;  /* 0x0000000500007819 */ /* 0x000fe400000006ff */
[----:B------:R-:W-:-:S05]  /*0290*/  LOP3.LUT R2, R3, R2, RZ, 0xfc, !PT ;  /* 0x0000000203027212 */ /* 0x000fca00078efcff */
[----:B------:R0:W-:Y:S04]  /*02a0*/  ATOMS.OR RZ, [UR5], R2 ;  /* 0x00000002ffff798c */ /* 0x0001e8000b000005 */
[----:B------:R0:W-:Y:S01]  /*02b0*/  STS [UR4], R0 ;  /* 0x00000000ff007988 */ /* 0x0001e20008000804 */
[----:B------:R-:W-:Y:S05]  /*02c0*/  BRA `(.L_x_2) ;  /* 0x0000000000107947 */ /* 0x000fea0003800000 */
.L_x_1:
[----:B------:R-:W-:Y:S02]  /*02d0*/  MOV R0, 0xffffffff ;  /* 0xffffffff00007802 */ /* 0x000fe40000000f00 */
[----:B------:R-:W-:-:S03]  /*02e0*/  MOV R2, 0x310 ;  /* 0x0000031000027802 */ /* 0x000fc60000000f00 */
[----:B------:R0:W-:Y:S04]  /*02f0*/  STS [UR4], R0 ;  /* 0x00000000ff007988 */ /* 0x0001e80008000804 */
[----:B0-----:R-:W-:Y:S05]  /*0300*/  CALL.REL.NOINC `($__internal_1_$__cuda_sm10x_tcgen05_guardrail_trap_phase_invalid_during_alloc) ;  /* 0x000001cc00247944 */ /* 0x001fea0003c00000 */
.L_x_2:
[----:B------:R-:W-:Y:S05]  /*0310*/  WARPSYNC.ALL ;  /* 0x0000000000007948 */ /* 0x000fea0003800000 */
[----:B------:R-:W-:Y:S01]  /*0320*/  NOP ;  /* 0x0000000000007918 */ /* 0x000fe20000000000 */
.L_x_0:
[----:B0-----:R-:W0:Y:S01]  /*0330*/  S2R R0, SR_CTAID.X ;  /* 0x0000000000007919 */ /* 0x001e220000002500 */
[----:B------:R-:W1:Y:S01]  /*0340*/  S2UR UR8, SR_CTAID.Y ;  /* 0x00000000000879c3 */ /* 0x000e620000002600 */
[----:B------:R-:W1:Y:S01]  /*0350*/  LDCU.64 UR4, c[0x0][0x3b0] ;  /* 0x00007600ff0477ac */ /* 0x000e620008000a00 */
[----:B------:R-:W-:Y:S01]  /*0360*/  LOP3.LUT R215, R216, 0x7f, RZ, 0xc0, !PT ;  /* 0x0000007fd8d77812 */ /* 0x000fe200078ec0ff */
[----:B------:R-:W-:Y:S01]  /*0370*/  UMOV UR6, 0x400 ;  /* 0x0000040000067882 */ /* 0x000fe20000000000 */
[----:B------:R-:W2:Y:S04]  /*0380*/  LDCU.64 UR10, c[0x0][0x358] ;  /* 0x00006b00ff0a77ac */ /* 0x000ea80008000a00 */
[----:B------:R-:W3:Y:S08]  /*0390*/  S2UR UR7, SR_CgaCtaId ;  /* 0x00000000000779c3 */ /* 0x000ef00000008800 */
[----:B------:R-:W4:Y:S01]  /*03a0*/  LDC.64 R2, c[0x0][0x380] ;  /* 0x0000e000ff027b82 */ /* 0x000f220000000a00 */
[----:B-1----:R-:W-:-:S04]  /*03b0*/  UIMAD UR4, UR8, UR4, URZ ;  /* 0x00000004080472a4 */ /* 0x002fc8000f8e02ff */
[----:B------:R-:W-:Y:S01]  /*03c0*/  USHF.L.U32 UR8, UR4, 0x1, URZ ;  /* 0x0000000104087899 */ /* 0x000fe200080006ff */
[----:B0-----:R-:W-:Y:S01]  /*03d0*/  LEA R6, R0, R215, 0x7 ;  /* 0x000000d700067211 */ /* 0x001fe200078e38ff */
[----:B---3--:R-:W-:-:S04]  /*03e0*/  ULEA UR6, UR7, UR6, 0x18 ;  /* 0x0000000607067291 */ /* 0x008fc8000f8ec0ff */
[----:B------:R0:W-:Y:S01]  /*03f0*/  STL [R1+0x478], R6 ;  /* 0x0004780601007387 */ /* 0x0001e20000100800 */
[----:B------:R-:W-:Y:S01]  /*0400*/  IMAD R0, R6, UR5, RZ ;  /* 0x0000000506007c24 */ /* 0x000fe2000f8e02ff */
[----:B------:R-:W-:-:S04]  /*0410*/  UIMAD.WIDE UR4, UR4, 0x2, URZ ;  /* 0x00000002040478a5 */ /* 0x000fc8000f8e02ff */
[C---:B------:R-:W-:Y:S01]  /*0420*/  SHF.L.U32 R5, R0.reuse, 0x1, RZ ;  /* 0x0000000100057819 */ /* 0x040fe200000006ff */
[----:B------:R-:W-:Y:S01]  /*0430*/  IMAD.HI R0, R0, 0x2, RZ ;  /* 0x0000000200007827 */ /* 0x000fe200078e02ff */
[----:B------:R-:W-:Y:S02]  /*0440*/  BAR.SYNC.DEFER_BLOCKING 0x0 ;  /* 0x0000000000007b1d */ /* 0x000fe40000010000 */
[----:B----4-:R-:W-:-:S04]  /*0450*/  IADD3 R4, P2, P1, R5, UR8, R2 ;  /* 0x0000000805047c10 */ /* 0x010fc8000f95e002 */
[----:B------:R-:W-:Y:S01]  /*0460*/  IADD3.X R5, PT, PT, R0, UR5, R3, P2, P1 ;  /* 0x0000000500057c10 */ /* 0x000fe200097e2403 */
[----:B------:R-:W1:Y:S01]  /*0470*/  LDS R2, [UR6] ;  /* 0x00000006ff027984 */ /* 0x000e620008000800 */
[----:B------:R-:W-:Y:S06]  /*0480*/  BAR.SYNC.DEFER_BLOCKING 0x0 ;  /* 0x0000000000007b1d */ /* 0x000fec0000010000 */
[----:B0-2---:R-:W-:Y:S05]  /*0490*/  @P0 BRA `(.L_x_5) ;  /* 0x0000000000180947 */ /* 0x005fea0003800000 */
[----:B------:R-:W-:Y:S01]  /*04a0*/  ELECT P1, URZ, PT ;  /* 0x0000000000ff782f */ /* 0x000fe20003820000 */
[----:B------:R-:W-:Y:S01]  /*04b0*/  HFMA2 R0, -RZ, RZ, 0, 5.9604644775390625e-08 ;  /* 0x00000001ff007431 */ /* 0x000fe200000001ff */
[----:B------:R-:W-:Y:S01]  /*04c0*/  UMOV UR4, 0x40 ;  /* 0x0000004000047882 */ /* 0x000fe20000000000 */
[----:B------:R-:W-:Y:S01]  /*04d0*/  UVIRTCOUNT.DEALLOC.SMPOOL 0x80 ;  /* 0x000000800000784c */ /* 0x000fe20000000000 */
[----:B------:R-:W-:-:S09]  /*04e0*/  ULEA UR4, UR7, UR4, 0x18 ;  /* 0x0000000407047291 */ /* 0x000fd2000f8ec0ff */
[----:B------:R0:W-:Y:S03]  /*04f0*/  @P1 STS.U8 [UR4], R0 ;  /* 0x00000000ff001988 */ /* 0x0001e60008000004 */
.L_x_5:
[----:B------:R2:W3:Y:S01]  /*0500*/  LDG.E.U16 R8, desc[UR10][R4.64] ;  /* 0x0000000a04087981 */ /* 0x0004e2000c1e1500 */
[----:B------:R-:W4:Y:S01]  /*0510*/  S2UR UR14, SR_CTAID.Y ;  /* 0x00000000000e79c3 */ /* 0x000f220000002600 */
[----:B------:R-:W5:Y:S01]  /*0520*/  LDCU.64 UR4, c[0x0][0x3b0] ;  /* 0x00007600ff0477ac */ /* 0x000f620008000a00 */
[C---:B------:R-:W-:Y:S02]  /*0530*/  SHF.L.U32 R197, R216.reuse, 0x1, RZ ;  /* 0x00000001d8c57819 */ /* 0x040fe400000006ff */
[----:B0-----:R-:W-:Y:S01]  /*0540*/  LOP3.LUT R0, R216, 0x40, RZ, 0xc0, !PT ;  /* 0x00000040d8007812 */ /* 0x001fe200078ec0ff */
[----:B------:R-:W2:Y:S01]  /*0550*/  LDCU.64 UR8, c[0x0][0x3b0] ;  /* 0x00007600ff0877ac */ /* 0x000ea20008000a00 */
[----:B------:R-:W-:Y:S02]  /*0560*/  LOP3.LUT R197, R197, 0x7e, RZ, 0xc0, !PT ;  /* 0x0000007ec5c57812 */ /* 0x000fe400078ec0ff */
[----:B------:R-:W0:Y:S01]  /*0570*/  LDC.64 R10, c[0x0][0x380] ;  /* 0x0000e000ff0a7b82 */ /* 0x000e220000000a00 */
[----:B------:R-:W1:Y:S01]  /*0580*/  LDCU.64 UR12, c[0x0][0x388] ;  /* 0x00007100ff0c77ac */ /* 0x000e620008000a00 */
[----:B------:R-:W-:Y:S01]  /*0590*/  LEA R19, R0, R197, 0x9 ;  /* 0x000000c500137211 */ /* 0x000fe200078e48ff */
[----:B------:R-:W0:Y:S05]  /*05a0*/  LDCU UR44, c[0x0][0x3d4] ;  /* 0x00007a80ff2c77ac */ /* 0x000e2a0008000800 */
[----:B------:R-:W1:Y:S01]  /*05b0*/  LDC R9, c[0x0][0x3b8] ;  /* 0x0000ee00ff097b82 */ /* 0x000e620000000800 */
[----:B-----5:R-:W-:-:S02]  /*05c0*/  IMAD R3, R6, UR5, RZ ;  /* 0x0000000506037c24 */ /* 0x020fc4000f8e02ff */
[----:B--2---:R-:W-:-:S05]  /*05d0*/  IMAD R5, R6, UR9, RZ ;  /* 0x0000000906057c24 */ /* 0x004fca000f8e02ff */
[----:B------:R-:W2:Y:S01]  /*05e0*/  LDC R14, c[0x0][0x3b8] ;  /* 0x0000ee00ff0e7b82 */ /* 0x000ea20000000800 */
[----:B----4-:R-:W-:Y:S01]  /*05f0*/  UIMAD UR4, UR14, UR4, URZ ;  /* 0x000000040e0472a4 */ /* 0x010fe2000f8e02ff */
[C---:B------:R-:W-:Y:S01]  /*0600*/  SHF.L.U32 R7, R3.reuse, 0x1, RZ ;  /* 0x0000000103077819 */ /* 0x040fe200000006ff */
[----:B------:R-:W-:Y:S01]  /*0610*/  IMAD.HI R6, R3, 0x2, RZ ;  /* 0x0000000203067827 */ /* 0x000fe200078e02ff */
[----:B------:R-:W-:Y:S01]  /*0620*/  UIMAD UR8, UR14, UR8, URZ ;  /* 0x000000080e0872a4 */ /* 0x000fe2000f8e02ff */
[----:B------:R-:W-:Y:S01]  /*0630*/  SHF.L.U32 R5, R5, 0x1, RZ ;  /* 0x0000000105057819 */ /* 0x000fe200000006ff */
[----:B------:R-:W-:Y:S02]  /*0640*/  USHF.L.U32 UR5, UR4, 0x1, URZ ;  /* 0x0000000104057899 */ /* 0x000fe400080006ff */
[----:B------:R-:W4:Y:S01]  /*0650*/  LDC R15, c[0x0][0x3b8] ;  /* 0x0000ee00ff0f7b82 */ /* 0x000f220000000800 */
[----:B------:R-:W-:-:S03]  /*0660*/  USHF.L.U32 UR8, UR8, 0x1, URZ ;  /* 0x0000000108087899 */ /* 0x000fc600080006ff */
[----:B0-----:R-:W-:Y:S01]  /*0670*/  IADD3 R7, P1, P2, R7, UR5, R10 ;  /* 0x0000000507077c10 */ /* 0x001fe2000fa3e00a */
[----:B------:R-:W-:-:S03]  /*0680*/  UIMAD.WIDE UR4, UR4, 0x2, URZ ;  /* 0x00000002040478a5 */ /* 0x000fc6000f8e02ff */
[----:B------:R-:W0:Y:S03]  /*0690*/  LDC R4, c[0x0][0x3b8] ;  /* 0x0000ee00ff047b82 */ /* 0x000e260000000800 */
[----:B------:R-:W-:-:S05]  /*06a0*/  IADD3.X R3, PT, PT, R6, UR5, R11, P1, P2 ;  /* 0x0000000506037c10 */ /* 0x000fca0008fe440b */
[----:B------:R-:W5:Y:S01]  /*06b0*/  LDC R16, c[0x0][0x3b8] ;  /* 0x0000ee00ff107b82 */ /* 0x000f620000000800 */
[----:B--2---:R-:W-:Y:S01]  /*06c0*/  IMAD R14, R14, 0x1dc, RZ ;  /* 0x000001dc0e0e7824 */ /* 0x004fe200078e02ff */
[----:B------:R-:W2:Y:S04]  /*06d0*/  LDCU UR4, c[0x0][0x3c0] ;  /* 0x00007800ff0477ac */ /* 0x000ea80008000800 */
[----:B------:R-:W-:Y:S02]  /*06e0*/  IADD3 RZ, P2, PT, R14, R7, RZ ;  /* 0x000000070eff7210 */ /* 0x000fe40007f5e0ff */
[----:B------:R-:W1:Y:S08]  /*06f0*/  LDC R13, c[0x0][0x3b8] ;  /* 0x0000ee00ff0d7b82 */ /* 0x000e700000000800 */
[----:B------:R-:W2:Y:S01]  /*0700*/  LDC R12, c[0x0][0x3b8] ;  /* 0x0000ee00ff0c7b82 */ /* 0x000ea20000000800 */
[----:B0-----:R-:W-:-:S02]  /*0710*/  IMAD R14, R4, 0xf0, RZ ;  /* 0x000000f0040e7824 */ /* 0x001fc400078e02ff */
[C---:B------:R-:W-:Y:S02]  /*0720*/  IMAD R60, R4.reuse, 0x78, RZ ;  /* 0x00000078043c7824 */ /* 0x040fe400078e02ff */
[C---:B------:R-:W-:Y:S02]  /*0730*/  IMAD R160, R4.reuse, 0x3c, RZ ;  /* 0x0000003c04a07824 */ /* 0x040fe400078e02ff */
[----:B------:R-:W-:Y:S01]  /*0740*/  IMAD R188, R4, 0x1e, RZ ;  /* 0x0000001e04bc7824 */ /* 0x000fe200078e02ff */
[----:B------:R-:W0:Y:S01]  /*0750*/  LDC R6, c[0x0][0x3b8] ;  /* 0x0000ee00ff067b82 */ /* 0x000e220000000800 */
[----:B-----5:R-:W-:Y:S02]  /*0760*/  IMAD R16, R16, 0x1fe, RZ ;  /* 0x000001fe10107824 */ /* 0x020fe400078e02ff */
[C---:B------:R-:W-:Y:S02]  /*0770*/  IMAD R24, R4.reuse, 0xec, RZ ;  /* 0x000000ec04187824 */ /* 0x040fe400078e02ff */
[----:B------:R-:W-:Y:S01]  /*0780*/  IMAD R32, R4, 0xf4, RZ ;  /* 0x000000f404207824 */ /* 0x000fe200078e02ff */
[----:B------:R-:W-:Y:S01]  /*0790*/  IADD3 RZ, P1, PT, R16, R7, RZ ;  /* 0x0000000710ff7210 */ /* 0x000fe20007f3e0ff */
[----:B------:R-:W-:Y:S01]  /*07a0*/  IMAD R225, R4, 0xee, RZ ;  /* 0x000000ee04e17824 */ /* 0x000fe200078e02ff */
[----:B------:R-:W5:Y:S01]  /*07b0*/  LDC R10, c[0x0][0x3b8] ;  /* 0x0000ee00ff0a7b82 */ /* 0x000f620000000800 */
[----:B-1----:R-:W-:-:S02]  /*07c0*/  IMAD R16, R13, 0x1da, RZ ;  /* 0x000001da0d107824 */ /* 0x002fc400078e02ff */
[C---:B------:R-:W-:Y:S02]  /*07d0*/  IMAD R78, R4.reuse, 0xeb, RZ ;  /* 0x000000eb044e7824 */ /* 0x040fe400078e02ff */
[----:B------:R-:W-:Y:S01]  /*07e0*/  IMAD R30, R4, 0xed, RZ ;  /* 0x000000ed041e7824 */ /* 0x000fe200078e02ff */
[----:B------:R-:W-:Y:S01]  /*07f0*/  IADD3 RZ, P4, PT, R16, R7, RZ ;  /* 0x0000000710ff7210 */ /* 0x000fe20007f9e0ff */
[----:B------:R-:W-:Y:S01]  /*0800*/  IMAD R16, R4, 0x76, RZ ;  /* 0x0000007604107824 */ /* 0x000fe200078e02ff */
[----:B------:R-:W1:Y:S01]  /*0810*/  LDC R18, c[0x0][0x380] ;  /* 0x0000e000ff127b82 */ /* 0x000e620000000800 */
[----:B--2---:R-:W-:Y:S01]  /*0820*/  IMAD R12, R12, 0x1d8, RZ ;  /* 0x000001d80c0c7824 */ /* 0x004fe200078e02ff */
[----:B------:R-:W-:-:S04]  /*0830*/  LEA.HI.X.SX32 R31, R30, R3, 0x1, P4 ;  /* 0x000000031e1f7211 */ /* 0x000fc800020f0eff */
[----:B------:R-:W-:Y:S01]  /*0840*/  IADD3 RZ, P5, PT, R12, R7, RZ ;  /* 0x000000070cff7210 */ /* 0x000fe20007fbe0ff */
[----:B------:R-:W-:Y:S01]  /*0850*/  IMAD R12, R4, 0x3d, RZ ;  /* 0x0000003d040c7824 */ /* 0x000fe200078e02ff */
[----:B------:R-:W2:Y:S01]  /*0860*/  LDC R21, c[0x0][0x3b8] ;  /* 0x0000ee00ff157b82 */ /* 0x000ea20000000800 */
[----:B0-----:R-:W-:Y:S01]  /*0870*/  IMAD R28, R6, 0x1e4, RZ ;  /* 0x000001e4061c7824 */ /* 0x001fe200078e02ff */
[----:B------:R-:W-:Y:S02]  /*0880*/  LEA R6, R4, -R4, 0x4 ;  /* 0x8000000404067211 */ /* 0x000fe400078e20ff */
[----:B------:R-:W-:Y:S02]  /*0890*/  LEA.HI.X.SX32 R25, R24, R3, 0x1, P5 ;  /* 0x0000000318197211 */ /* 0x000fe400028f0eff */
[----:B------:R-:W-:Y:S01]  /*08a0*/  IADD3 R80, P5, PT, R16, R7, RZ ;  /* 0x0000000710507210 */ /* 0x000fe20007fbe0ff */
[----:B-----5:R-:W-:Y:S01]  /*08b0*/  IMAD R20, R10, 0x1de, RZ ;  /* 0x000001de0a147824 */ /* 0x020fe200078e02ff */
[----:B------:R-:W0:Y:S01]  /*08c0*/  LDC R13, c[0x0][0x3b8] ;  /* 0x0000ee00ff0d7b82 */ /* 0x000e220000000800 */
[----:B-1----:R-:W-:Y:S01]  /*08d0*/  IADD3 R5, PT, PT, R5, UR8, R18 ;  /* 0x0000000805057c10 */ /* 0x002fe2000fffe012 */
[----:B------:R-:W-:-:S06]  /*08e0*/  IMAD R18, R4, 0x7a, RZ ;  /* 0x0000007a04127824 */ /* 0x000fcc00078e02ff */
[----:B------:R-:W1:Y:S08]  /*08f0*/  LDC R26, c[0x0][0x3b8] ;  /* 0x0000ee00ff1a7b82 */ /* 0x000e700000000800 */
[----:B------:R-:W5:Y:S08]  /*0900*/  LDC R34, c[0x0][0x3b8] ;  /* 0x0000ee00ff227b82 */ /* 0x000f700000000800 */
[----:B------:R-:W0:Y:S08]  /*0910*/  LDC R38, c[0x0][0x3b8] ;  /* 0x0000ee00ff267b82 */ /* 0x000e300000000800 */
[----:B------:R-:W0:Y:S01]  /*0920*/  LDC R40, c[0x0][0x3b8] ;  /* 0x0000ee00ff287b82 */ /* 0x000e220000000800 */
[----:B-1----:R-:W-:-:S02]  /*0930*/  IMAD R26, R26, 0x1e8, RZ ;  /* 0x000001e81a1a7824 */ /* 0x002fc400078e02ff */
[C---:B------:R-:W-:Y:S02]  /*0940*/  IMAD R244, R4.reuse, 0xf6, RZ ;  /* 0x000000f604f47824 */ /* 0x040fe400078e02ff */
[----:B------:R-:W-:Y:S01]  /*0950*/  IMAD R224, R4, 0x3e, RZ ;  /* 0x0000003e04e07824 */ /* 0x000fe200078e02ff */
[----:B------:R-:W-:Y:S01]  /*0960*/  IADD3 RZ, P4, PT, R26, R7, RZ ;  /* 0x000000071aff7210 */ /* 0x000fe20007f9e0ff */
[C---:B------:R-:W-:Y:S01]  /*0970*/  IMAD R74, R4.reuse, 0xf8, RZ ;  /* 0x000000f8044a7824 */ /* 0x040fe200078e02ff */
[----:B------:R-:W1:Y:S01]  /*0980*/  LDC R26, c[0x0][0x3b8] ;  /* 0x0000ee00ff1a7b82 */ /* 0x000e620000000800 */
[C---:B------:R-:W-:Y:S02]  /*0990*/  IMAD R44, R4.reuse, 0xfa, RZ ;  /* 0x000000fa042c7824 */ /* 0x040fe400078e02ff */
[----:B------:R-:W-:-:S05]  /*09a0*/  IMAD R93, R4, 0x88, RZ ;  /* 0x00000088045d7824 */ /* 0x000fca00078e02ff */
[----:B------:R-:W0:Y:S01]  /*09b0*/  LDC R36, c[0x0][0x3b8] ;  /* 0x0000ee00ff247b82 */ /* 0x000e220000000800 */
[C---:B------:R-:W-:Y:S02]  /*09c0*/  IMAD R75, R4.reuse, 0x90, RZ ;  /* 0x00000090044b7824 */ /* 0x040fe400078e02ff */
[----:B------:R-:W-:-:S05]  /*09d0*/  IMAD R90, R4, 0x98, RZ ;  /* 0x00000098045a7824 */ /* 0x000fca00078e02ff */
[----:B------:R-:W0:Y:S08]  /*09e0*/  LDC R76, c[0x0][0x3b8] ;  /* 0x0000ee00ff4c7b82 */ /* 0x000e300000000800 */
[----:B------:R-:W0:Y:S01]  /*09f0*/  LDC R45, c[0x0][0x3b8] ;  /* 0x0000ee00ff2d7b82 */ /* 0x000e220000000800 */
[----:B-1----:R-:W-:-:S07]  /*0a00*/  IMAD R30, R26, 0x1da, R5 ;  /* 0x000001da1a1e7824 */ /* 0x002fce00078e0205 */
[----:B------:R-:W1:Y:S01]  /*0a10*/  LDC R94, c[0x0][0x3b8] ;  /* 0x0000ee00ff5e7b82 */ /* 0x000e620000000800 */
[----:B------:R-:W5:Y:S07]  /*0a20*/  LDG.E.U16 R30, desc[UR10][R30.64] ;  /* 0x0000000a1e1e7981 */ /* 0x000f6e000c1e1500 */
[----:B------:R-:W0:Y:S08]  /*0a30*/  LDC R49, c[0x0][0x3b8] ;  /* 0x0000ee00ff317b82 */ /* 0x000e300000000800 */
        /* <DEDUP_REMOVED lines=13> */
[----:B------:R-:W0:Y:S01]  /*0b10*/  LDC R229, c[0x0][0x3b8] ;  /* 0x0000ee00ffe57b82 */ /* 0x000e220000000800 */
[----:B---3--:R3:W-:Y:S01]  /*0b20*/  STS.U16 [R19+UR6], R8 ;  /* 0x0000000813007988 */ /* 0x0087e20008000406 */
[----:B------:R-:W-:-:S02]  /*0b30*/  IMAD R88, R4, 0xa8, RZ ;  /* 0x000000a804587824 */ /* 0x000fc400078e02ff */
[C---:B------:R-:W-:Y:S02]  /*0b40*/  IMAD R91, R4.reuse, 0xb0, RZ ;  /* 0x000000b0045b7824 */ /* 0x040fe400078e02ff */
[C---:B------:R-:W-:Y:S02]  /*0b50*/  IMAD R89, R4.reuse, 0xb8, RZ ;  /* 0x000000b804597824 */ /* 0x040fe400078e02ff */
[C---:B------:R-:W-:Y:S01]  /*0b60*/  IMAD R217, R4.reuse, 0x5c, RZ ;  /* 0x0000005c04d97824 */ /* 0x040fe200078e02ff */
[----:B------:R-:W1:Y:S01]  /*0b70*/  LDC R219, c[0x0][0x3b8] ;  /* 0x0000ee00ffdb7b82 */ /* 0x000e620000000800 */
[C---:B------:R-:W-:Y:S02]  /*0b80*/  IMAD R92, R4.reuse, 0xc0, RZ ;  /* 0x000000c0045c7824 */ /* 0x040fe400078e02ff */
[C---:B------:R-:W-:Y:S02]  /*0b90*/  IMAD R223, R4.reuse, 0x36, RZ ;  /* 0x0000003604df7824 */ /* 0x040fe400078e02ff */
[----:B------:R-:W-:-:S02]  /*0ba0*/  IMAD R70, R4, 0xd0, RZ ;  /* 0x000000d004467824 */ /* 0x000fc400078e02ff */
[C---:B------:R-:W-:Y:S01]  /*0bb0*/  IMAD R214, R4.reuse, 0x1c, RZ ;  /* 0x0000001c04d67824 */ /* 0x040fe200078e02ff */
[----:B------:R-:W1:Y:S01]  /*0bc0*/  LDC R247, c[0x0][0x3b8] ;  /* 0x0000ee00fff77b82 */ /* 0x000e620000000800 */
[----:B---3--:R-:W-:Y:S02]  /*0bd0*/  IMAD R8, R9, 0x1d6, RZ ;  /* 0x000001d609087824 */ /* 0x008fe400078e02ff */
[C---:B------:R-:W-:Y:S02]  /*0be0*/  IMAD R221, R4.reuse, 0x6c, RZ ;  /* 0x0000006c04dd7824 */ /* 0x040fe400078e02ff */
[----:B------:R-:W-:Y:S01]  /*0bf0*/  IMAD R48, R4, 0xe0, RZ ;  /* 0x000000e004307824 */ /* 0x000fe200078e02ff */
[----:B------:R-:W-:Y:S01]  /*0c00*/  IADD3 RZ, P3, PT, R8, R7, RZ ;  /* 0x0000000708ff7210 */ /* 0x000fe20007f7e0ff */
[----:B----4-:R-:W-:Y:S02]  /*0c10*/  IMAD R8, R15, 0x1e0, RZ ;  /* 0x000001e00f087824 */ /* 0x010fe400078e02ff */
[----:B------:R-:W-:Y:S01]  /*0c20*/  IMAD R42, R4, 0x42, RZ ;  /* 0x00000042042a7824 */ /* 0x000fe200078e02ff */
[----:B------:R-:W-:Y:S01]  /*0c30*/  LEA.HI.X.SX32 R79, R78, R3, 0x1, P3 ;  /* 0x000000034e4f7211 */ /* 0x000fe200018f0eff */
[----:B------:R-:W-:Y:S01]  /*0c40*/  IMAD R64, R4, 0x52, RZ ;  /* 0x0000005204407824 */ /* 0x000fe200078e02ff */
[----:B------:R-:W-:Y:S01]  /*0c50*/  IADD3 RZ, P6, PT, R8, R7, RZ ;  /* 0x0000000708ff7210 */ /* 0x000fe20007fde0ff */
[----:B------:R-:W-:-:S02]  /*0c60*/  IMAD R8, R4, 0x3b, RZ ;  /* 0x0000003b04087824 */ /* 0x000fc400078e02ff */
[----:B------:R-:W-:Y:S01]  /*0c70*/  IMAD R66, R4, 0x62, RZ ;  /* 0x0000006204427824 */ /* 0x000fe200078e02ff */
[----:B------:R-:W-:Y:S01]  /*0c80*/  LEA.HI.X.SX32 R27, R14, R3, 0x1, P6 ;  /* 0x000000030e1b7211 */ /* 0x000fe200030f0eff */
[----:B------:R-:W-:Y:S01]  /*0c90*/  IMAD R68, R4, 0x72, RZ ;  /* 0x0000007204447824 */ /* 0x000fe200078e02ff */
[----:B------:R-:W-:Y:S01]  /*0ca0*/  IADD3 R14, P6, PT, R14, R7, RZ ;  /* 0x000000070e0e7210 */ /* 0x000fe20007fde0ff */
[----:B------:R-:W-:Y:S01]  /*0cb0*/  IMAD R111, R4, 0x82, RZ ;  /* 0x00000082046f7824 */ /* 0x000fe200078e02ff */
[-C--:B------:R-:W-:Y:S01]  /*0cc0*/  LEA.HI.X.SX32 R81, R8, R3.reuse, 0x1, P5 ;  /* 0x0000000308517211 */ /* 0x080fe200028f0eff */
[----:B------:R-:W-:Y:S01]  /*0cd0*/  IMAD R96, R4, 0x92, RZ ;  /* 0x0000009204607824 */ /* 0x000fe200078e02ff */
[----:B------:R-:W-:Y:S01]  /*0ce0*/  LEA.HI.X.SX32 R15, R60, R3, 0x1, P6 ;  /* 0x000000033c0f7211 */ /* 0x000fe200030f0eff */
[----:B------:R-:W-:Y:S01]  /*0cf0*/  IMAD R127, R4, 0xb2, RZ ;  /* 0x000000b2047f7824 */ /* 0x000fe200078e02ff */
[-C--:B------:R-:W-:Y:S01]  /*0d00*/  IADD3 R60, P6, PT, R60, R7.reuse, RZ ;  /* 0x000000073c3c7210 */ /* 0x080fe20007fde0ff */
[----:B------:R-:W-:Y:S01]  /*0d10*/  IMAD R130, R4, 0xc2, RZ ;  /* 0x000000c204827824 */ /* 0x000fe200078e02ff */
[----:B------:R-:W-:Y:S01]  /*0d20*/  IADD3 R8, P5, PT, R18, R7, RZ ;  /* 0x0000000712087210 */ /* 0x000fe20007fbe0ff */
[----:B------:R-:W-:Y:S01]  /*0d30*/  IMAD R125, R4, 0xa2, RZ ;  /* 0x000000a2047d7824 */ /* 0x000fe200078e02ff */
[C---:B------:R-:W-:Y:S01]  /*0d40*/  LEA.HI.X.SX32 R61, R160.reuse, R3, 0x1, P6 ;  /* 0x00000003a03d7211 */ /* 0x040fe200030f0eff */
[----:B------:R3:W4:Y:S01]  /*0d50*/  LDG.E.U16 R15, desc[UR10][R14.64] ;  /* 0x0000000a0e0f7981 */ /* 0x000722000c1e1500 */
[----:B------:R-:W-:Y:S01]  /*0d60*/  IADD3 R160, P6, PT, R160, R7, RZ ;  /* 0x00000007a0a07210 */ /* 0x000fe20007fde0ff */
[----:B------:R-:W-:Y:S01]  /*0d70*/  IMAD R131, R4, 0xd2, RZ ;  /* 0x000000d204837824 */ /* 0x000fe200078e02ff */
[-C--:B------:R-:W-:Y:S01]  /*0d80*/  LEA.HI.X.SX32 R9, R12, R3.reuse, 0x1, P5 ;  /* 0x000000030c097211 */ /* 0x080fe200028f0eff */
[----:B0-----:R-:W-:Y:S01]  /*0d90*/  IMAD R12, R13, 0x1e2, RZ ;  /* 0x000001e20d0c7824 */ /* 0x001fe200078e02ff */
[C---:B------:R-:W-:Y:S01]  /*0da0*/  LEA.HI.X.SX32 R161, R188.reuse, R3, 0x1, P6 ;  /* 0x00000003bca17211 */ /* 0x040fe200030f0eff */
[----:B------:R-:W4:Y:S01]  /*0db0*/  LDG.E.U16 R60, desc[UR10][R60.64] ;  /* 0x0000000a3c3c7981 */ /* 0x000f22000c1e1500 */
[-C--:B------:R-:W-:Y:S01]  /*0dc0*/  IADD3 R188, P6, PT, R188, R7.reuse, RZ ;  /* 0x00000007bcbc7210 */ /* 0x080fe20007fde0ff */
[----:B------:R-:W-:Y:S01]  /*0dd0*/  IMAD R129, R4, 0x9a, RZ ;  /* 0x0000009a04817824 */ /* 0x000fe200078e02ff */
[----:B------:R-:W-:Y:S01]  /*0de0*/  IADD3 RZ, P5, PT, R20, R7, RZ ;  /* 0x0000000714ff7210 */ /* 0x000fe20007fbe0ff */
[----:B------:R-:W-:Y:S01]  /*0df0*/  IMAD R20, R4, 0xf2, RZ ;  /* 0x000000f204147824 */ /* 0x000fe200078e02ff */
[----:B------:R-:W-:Y:S01]  /*0e00*/  LEA.HI.X.SX32 R189, R6, R3, 0x1, P6 ;  /* 0x0000000306bd7211 */ /* 0x000fe200030f0eff */
[----:B------:R-:W-:Y:S01]  /*0e10*/  IMAD R6, R4, 0x77, RZ ;  /* 0x0000007704067824 */ /* 0x000fe200078e02ff */
[----:B------:R-:W-:Y:S01]  /*0e20*/  IADD3 R10, P6, PT, R24, R7, RZ ;  /* 0x00000007180a7210 */ /* 0x000fe20007fde0ff */
[C---:B---3--:R-:W-:Y:S01]  /*0e30*/  IMAD R14, R4.reuse, 0x7c, RZ ;  /* 0x0000007c040e7824 */ /* 0x048fe200078e02ff */
[----:B------:R-:W3:Y:S01]  /*0e40*/  LDG.E.U16 R39, desc[UR10][R8.64] ;  /* 0x0000000a08277981 */ /* 0x000ee2000c1e1500 */
[----:B------:R-:W-:Y:S01]  /*0e50*/  IMAD R128, R4, 0xaa, RZ ;  /* 0x000000aa04807824 */ /* 0x000fe200078e02ff */
[----:B------:R-:W-:Y:S01]  /*0e60*/  LEA.HI.X.SX32 R11, R16, R3, 0x1, P6 ;  /* 0x00000003100b7211 */ /* 0x000fe200030f0eff */
[----:B------:R-:W-:Y:S01]  /*0e70*/  IMAD R135, R4, 0xe2, RZ ;  /* 0x000000e204877824 */ /* 0x000fe200078e02ff */
[----:B------:R-:W-:Y:S01]  /*0e80*/  IADD3 R22, P6, PT, R32, R7, RZ ;  /* 0x0000000720167210 */ /* 0x000fe20007fde0ff */
[C---:B------:R-:W-:Y:S01]  /*0e90*/  IMAD R124, R4.reuse, 0x8a, RZ ;  /* 0x0000008a047c7824 */ /* 0x040fe200078e02ff */
[----:B------:R-:W3:Y:S01]  /*0ea0*/  LDG.E.U16 R80, desc[UR10][R80.64] ;  /* 0x0000000a50507981 */ /* 0x000ee2000c1e1500 */
[----:B------:R-:W-:Y:S01]  /*0eb0*/  IMAD R133, R4, 0xda, RZ ;  /* 0x000000da04857824 */ /* 0x000fe200078e02ff */
[----:B------:R-:W-:Y:S01]  /*0ec0*/  LEA.HI.X.SX32 R23, R18, R3, 0x1, P6 ;  /* 0x0000000312177211 */ /* 0x000fe200030f0eff */
[----:B--2---:R-:W-:Y:S01]  /*0ed0*/  IMAD R18, R21, 0x1e6, RZ ;  /* 0x000001e615127824 */ /* 0x004fe200078e02ff */
[----:B------:R-:W-:Y:S01]  /*0ee0*/  IADD3 R16, P6, PT, R225, R7, RZ ;  /* 0x00000007e1107210 */ /* 0x000fe20007fde0ff */
[----:B------:R-:W2:Y:S01]  /*0ef0*/  LDG.E.U16 R13, desc[UR10][R10.64] ;  /* 0x0000000a0a0d7981 */ /* 0x000ea2000c1e1500 */
[----:B------:R-:W-:-:S02]  /*0f00*/  IMAD R126, R4, 0xba, RZ ;  /* 0x000000ba047e7824 */ /* 0x000fc400078e02ff */
[----:B------:R-:W-:Y:S01]  /*0f10*/  IMAD R132, R4, 0xca, RZ ;  /* 0x000000ca04847824 */ /* 0x000fe200078e02ff */
[----:B------:R-:W-:Y:S01]  /*0f20*/  LEA.HI.X.SX32 R17, R6, R3, 0x1, P6 ;  /* 0x0000000306117211 */ /* 0x000fe200030f0eff */
[----:B------:R-:W-:Y:S01]  /*0f30*/  IMAD R6, R4, 0x79, RZ ;  /* 0x0000007904067824 */ /* 0x000fe200078e02ff */
[-C--:B------:R-:W-:Y:S01]  /*0f40*/  IADD3 RZ, P6, PT, R28, R7.reuse, RZ ;  /* 0x000000071cff7210 */ /* 0x080fe20007fde0ff */
[----:B------:R0:W2:Y:S01]  /*0f50*/  LDG.E.U16 R99, desc[UR10][R22.64] ;  /* 0x0000000a16637981 */ /* 0x0000a2000c1e1500 */
[----:B------:R-:W-:Y:S01]  /*0f60*/  IADD3 RZ, P3, PT, R18, R7, RZ ;  /* 0x0000000712ff7210 */ /* 0x000fe20007f7e0ff */
[----:B------:R-:W1:Y:S01]  /*0f70*/  LDC R28, c[0x0][0x3b8] ;  /* 0x0000ee00ff1c7b82 */ /* 0x000e620000000800 */
[----:B------:R-:W-:Y:S01]  /*0f80*/  LEA.HI.X.SX32 R29, R20, R3, 0x1, P6 ;  /* 0x00000003141d7211 */ /* 0x000fe200030f0eff */
[----:B------:R-:W-:Y:S01]  /*0f90*/  IMAD R62, R4, 0x4a, RZ ;  /* 0x0000004a043e7824 */ /* 0x000fe200078e02ff */
[----:B------:R-:W-:Y:S01]  /*0fa0*/  IADD3 R20, P6, PT, R20, R7, RZ ;  /* 0x0000000714147210 */ /* 0x000fe20007fde0ff */
[C---:B------:R-:W-:Y:S01]  /*0fb0*/  IMAD R233, R4.reuse, 0x46, RZ ;  /* 0x0000004604e97824 */ /* 0x040fe200078e02ff */
[----:B------:R-:W2:Y:S01]  /*0fc0*/  LDG.E.U16 R160, desc[UR10][R160.64] ;  /* 0x0000000aa0a07981 */ /* 0x000ea2000c1e1500 */
[----:B------:R-:W-:Y:S01]  /*0fd0*/  IMAD R237, R4, 0x56, RZ ;  /* 0x0000005604ed7824 */ /* 0x000fe200078e02ff */
[----:B------:R-:W-:Y:S01]  /*0fe0*/  LEA.HI.X.SX32 R21, R6, R3, 0x1, P6 ;  /* 0x0000000306157211 */ /* 0x000fe200030f0eff */
[----:B------:R-:W1:Y:S01]  /*0ff0*/  LDC R18, c[0x0][0x3b8] ;  /* 0x0000ee00ff127b82 */ /* 0x000e620000000800 */
[----:B------:R-:W-:Y:S01]  /*1000*/  IADD3 RZ, P6, PT, R12, R7, RZ ;  /* 0x000000070cff7210 */ /* 0x000fe20007fde0ff */
[----:B------:R-:W-:Y:S01]  /*1010*/  IMAD R243, R4, 0x66, RZ ;  /* 0x0000006604f37824 */ /* 0x000fe200078e02ff */
[----:B------:R5:W2:Y:S01]  /*1020*/  LDG.E.U16 R12, desc[UR10][R16.64] ;  /* 0x0000000a100c7981 */ /* 0x000aa2000c1e1500 */
[----:B0-----:R-:W-:-:S02]  /*1030*/  IMAD R22, R38, 0x1e6, R5 ;  /* 0x000001e626167824 */ /* 0x001fc400078e0205 */
[C---:B------:R-:W-:Y:S01]  /*1040*/  IMAD R242, R4.reuse, 0x86, RZ ;  /* 0x0000008604f27824 */ /* 0x040fe200078e02ff */
[----:B------:R-:W2:Y:S01]  /*1050*/  LDG.E.U16 R73, desc[UR10][R20.64] ;  /* 0x0000000a14497981 */ /* 0x000ea2000c1e1500 */
[----:B------:R-:W0:Y:S01]  /*1060*/  LDC R6, c[0x0][0x3b8] ;  /* 0x0000ee00ff067b82 */ /* 0x000e220000000800 */
[C---:B------:R-:W-:Y:S02]  /*1070*/  IMAD R241, R4.reuse, 0x96, RZ ;  /* 0x0000009604f17824 */ /* 0x040fe400078e02ff */
[----:B------:R-:W-:Y:S01]  /*1080*/  IMAD R240, R4, 0xa6, RZ ;  /* 0x000000a604f07824 */ /* 0x000fe200078e02ff */
[----:B------:R5:W2:Y:S02]  /*1090*/  LDG.E.U16 R188, desc[UR10][R188.64] ;  /* 0x0000000abcbc7981 */ /* 0x000aa4000c1e1500 */
[----:B-----5:R-:W-:Y:S02]  /*10a0*/  IMAD R16, R34, 0x1e2, R5 ;  /* 0x000001e222107824 */ /* 0x020fe400078e0205 */
[C---:B------:R-:W-:Y:S01]  /*10b0*/  IMAD R238, R4.reuse, 0xb6, RZ ;  /* 0x000000b604ee7824 */ /* 0x040fe200078e02ff */
[----:B------:R-:W5:Y:S01]  /*10c0*/  LDC R161, c[0x0][0x3b8] ;  /* 0x0000ee00ffa17b82 */ /* 0x000f620000000800 */
[----:B------:R-:W-:-:S02]  /*10d0*/  IMAD R236, R4, 0xc6, RZ ;  /* 0x000000c604ec7824 */ /* 0x000fc400078e02ff */
[C---:B------:R-:W-:Y:S02]  /*10e0*/  IMAD R234, R4.reuse, 0xe6, RZ ;  /* 0x000000e604ea7824 */ /* 0x040fe400078e02ff */
[C---:B------:R-:W-:Y:S02]  /*10f0*/  IMAD R235, R4.reuse, 0xd6, RZ ;  /* 0x000000d604eb7824 */ /* 0x040fe400078e02ff */
[C---:B------:R-:W-:Y:S01]  /*1100*/  IMAD R227, R4.reuse, 0xfc, RZ ;  /* 0x000000fc04e37824 */ /* 0x040fe200078e02ff */
[----:B------:R-:W2:Y:S01]  /*1110*/  LDC R189, c[0x0][0x3b8] ;  /* 0x0000ee00ffbd7b82 */ /* 0x000ea20000000800 */
[C---:B------:R-:W-:Y:S02]  /*1120*/  IMAD R198, R4.reuse, 0xe1, RZ ;  /* 0x000000e104c67824 */ /* 0x040fe400078e02ff */
[C---:B------:R-:W-:Y:S02]  /*1130*/  IMAD R230, R4.reuse, 0x9c, RZ ;  /* 0x0000009c04e67824 */ /* 0x040fe400078e02ff */
[----:B------:R-:W-:-:S02]  /*1140*/  IMAD R226, R4, 0x8c, RZ ;  /* 0x0000008c04e27824 */ /* 0x000fc400078e02ff */
[C---:B------:R-:W-:Y:S02]  /*1150*/  IMAD R228, R4.reuse, 0xbc, RZ ;  /* 0x000000bc04e47824 */ /* 0x040fe400078e02ff */
[C---:B------:R-:W-:Y:S02]  /*1160*/  IMAD R220, R4.reuse, 0xac, RZ ;  /* 0x000000ac04dc7824 */ /* 0x040fe400078e02ff */
[C---:B------:R-:W-:Y:S02]  /*1170*/  IMAD R222, R4.reuse, 0xdc, RZ ;  /* 0x000000dc04de7824 */ /* 0x040fe400078e02ff */
[C---:B------:R-:W-:Y:S02]  /*1180*/  IMAD R218, R4.reuse, 0xcc, RZ ;  /* 0x000000cc04da7824 */ /* 0x040fe400078e02ff */
[C---:B------:R-:W-:Y:S02]  /*1190*/  IMAD R231, R4.reuse, 0x2e, RZ ;  /* 0x0000002e04e77824 */ /* 0x040fe400078e02ff */
[----:B------:R-:W-:Y:S01]  /*11a0*/  IMAD R245, R4, 0x5e, RZ ;  /* 0x0000005e04f57824 */ /* 0x000fe200078e02ff */
[----:B------:R-:W-:Y:S01]  /*11b0*/  UIMAD UR4, UR14, UR4, URZ ;  /* 0x000000040e0472a4 */ /* 0x000fe2000f8e02ff */
[----:B0-----:R-:W-:Y:S01]  /*11c0*/  IMAD R78, R6, 0x1d6, R5 ;  /* 0x000001d6064e7824 */ /* 0x001fe200078e0205 */
[----:B------:R-:W0:Y:S01]  /*11d0*/  LDCU UR8, c[0x0][0x3d0] ;  /* 0x00007a00ff0877ac */ /* 0x000e220008000800 */
[----:B------:R-:W-:-:S02]  /*11e0*/  IMAD R6, R4, 0xf1, RZ ;  /* 0x000000f104067824 */ /* 0x000fc400078e02ff */
[--C-:B-1----:R-:W-:Y:S02]  /*11f0*/  IMAD R24, R18, 0x1d8, R5.reuse ;  /* 0x000001d812187824 */ /* 0x102fe400078e0205 */
[----:B------:R-:W2:Y:S01]  /*1200*/  LDG.E.U16 R78, desc[UR10][R78.64] ;  /* 0x0000000a4e4e7981 */ /* 0x000ea2000c1e1500 */
[-C--:B------:R-:W-:Y:S01]  /*1210*/  LEA.HI.X.SX32 R17, R6, R3.reuse, 0x1, P6 ;  /* 0x0000000306117211 */ /* 0x080fe200030f0eff */
[----:B------:R-:W-:Y:S02]  /*1220*/  IMAD R6, R4, 0xf3, RZ ;  /* 0x000000f304067824 */ /* 0x000fe400078e02ff */
[----:B------:R1:W2:Y:S03]  /*1230*/  LDG.E.U16 R51, desc[UR10][R24.64] ;  /* 0x0000000a18337981 */ /* 0x0002a6000c1e1500 */
[----:B------:R-:W-:Y:S01]  /*1240*/  LEA.HI.X.SX32 R23, R6, R3, 0x1, P3 ;  /* 0x0000000306177211 */ /* 0x000fe200018f0eff */
[----:B------:R-:W-:Y:S01]  /*1250*/  IMAD R6, R4, 0x7b, RZ ;  /* 0x0000007b04067824 */ /* 0x000fe200078e02ff */
[----:B------:R-:W-:Y:S01]  /*1260*/  IADD3 R10, P3, PT, R244, R7, RZ ;  /* 0x00000007f40a7210 */ /* 0x000fe20007f7e0ff */
[----:B------:R-:W-:Y:S01]  /*1270*/  IMAD R18, R4, 0x22, RZ ;  /* 0x0000002204127824 */ /* 0x000fe200078e02ff */
[----:B------:R0:W2:Y:S02]  /*1280*/  LDG.E.U16 R72, desc[UR10][R16.64] ;  /* 0x0000000a10487981 */ /* 0x0000a4000c1e1500 */
[-C--:B------:R-:W-:Y:S01]  /*1290*/  LEA.HI.X.SX32 R11, R6, R3.reuse, 0x1, P3 ;  /* 0x00000003060b7211 */ /* 0x080fe200018f0eff */
[----:B-1----:R-:W-:Y:S01]  /*12a0*/  IMAD R24, R40, 0x1e8, R5 ;  /* 0x000001e828187824 */ /* 0x002fe200078e0205 */
[----:B------:R-:W-:Y:S01]  /*12b0*/  LEA.HI.X.SX32 R25, R32, R3, 0x1, P4 ;  /* 0x0000000320197211 */ /* 0x000fe200020f0eff */
[----:B------:R1:W2:Y:S01]  /*12c0*/  LDG.E.U16 R77, desc[UR10][R22.64] ;  /* 0x0000000a164d7981 */ /* 0x0002a2000c1e1500 */
[----:B------:R-:W-:-:S02]  /*12d0*/  IADD3 R20, P3, PT, R14, R7, RZ ;  /* 0x000000070e147210 */ /* 0x000fc40007f7e0ff */
[----:B------:R-:W-:Y:S01]  /*12e0*/  IADD3 R52, P4, PT, R74, R7, RZ ;  /* 0x000000074a347210 */ /* 0x000fe20007f9e0ff */
[----:B------:R5:W2:Y:S01]  /*12f0*/  LDG.E.U16 R50, desc[UR10][R24.64] ;  /* 0x0000000a18327981 */ /* 0x000aa2000c1e1500 */
[----:B------:R-:W-:Y:S01]  /*1300*/  LEA.HI.X.SX32 R21, R224, R3, 0x1, P3 ;  /* 0x00000003e0157211 */ /* 0x000fe200018f0eff */
[C---:B0-----:R-:W-:Y:S01]  /*1310*/  IMAD R16, R4.reuse, 0x7d, RZ ;  /* 0x0000007d04107824 */ /* 0x041fe200078e02ff */
[----:B------:R-:W-:Y:S01]  /*1320*/  LEA R6, R4, R4, 0x4 ;  /* 0x0000000404067211 */ /* 0x000fe200078e20ff */
[----:B------:R-:W-:Y:S01]  /*1330*/  IMAD R26, R28, 0x1e0, R5 ;  /* 0x000001e01c1a7824 */ /* 0x000fe200078e0205 */
[-C--:B------:R-:W-:Y:S01]  /*1340*/  IADD3 R184, P3, PT, R18, R7.reuse, RZ ;  /* 0x0000000712b87210 */ /* 0x080fe20007f7e0ff */
[----:B------:R0:W2:Y:S01]  /*1350*/  LDG.E.U16 R79, desc[UR10][R10.64] ;  /* 0x0000000a0a4f7981 */ /* 0x0000a2000c1e1500 */
[----:B-1----:R-:W-:Y:S01]  /*1360*/  IADD3 R22, P6, PT, R44, R7, RZ ;  /* 0x000000072c167210 */ /* 0x002fe20007fde0ff */
[----:B-----5:R-:W-:Y:S01]  /*1370*/  IMAD R24, R4, 0x44, RZ ;  /* 0x0000004404187824 */ /* 0x020fe200078e02ff */
[-C--:B------:R-:W-:Y:S01]  /*1380*/  LEA.HI.X.SX32 R53, R14, R3.reuse, 0x1, P4 ;  /* 0x000000030e357211 */ /* 0x080fe200020f0eff */
[----:B------:R-:W-:Y:S01]  /*1390*/  IMAD R14, R4, 0x12, RZ ;  /* 0x00000012040e7824 */ /* 0x000fe200078e02ff */
[-C--:B------:R-:W-:Y:S01]  /*13a0*/  LEA.HI.X.SX32 R23, R16, R3.reuse, 0x1, P6 ;  /* 0x0000000310177211 */ /* 0x080fe200030f0eff */
[----:B------:R1:W5:Y:S01]  /*13b0*/  LDG.E.U16 R8, desc[UR10][R26.64] ;  /* 0x0000000a1a087981 */ /* 0x000362000c1e1500 */
[----:B------:R-:W-:-:S02]  /*13c0*/  LEA.HI.X.SX32 R185, R6, R3, 0x1, P3 ;  /* 0x0000000306b97211 */ /* 0x000fc400018f0eff */
[-C--:B------:R-:W-:Y:S01]  /*13d0*/  IADD3 R154, P3, PT, R24, R7.reuse, RZ ;  /* 0x00000007189a7210 */ /* 0x080fe20007f7e0ff */
[----:B------:R-:W-:Y:S01]  /*13e0*/  IMAD R28, R36, 0x1e4, R5 ;  /* 0x000001e4241c7824 */ /* 0x000fe200078e0205 */
[----:B------:R-:W-:Y:S01]  /*13f0*/  IADD3 R16, P4, PT, R93, R7, RZ ;  /* 0x000000075d107210 */ /* 0x000fe20007f9e0ff */
[----:B------:R-:W2:Y:S01]  /*1400*/  LDG.E.U16 R31, desc[UR10][R22.64] ;  /* 0x0000000a161f7981 */ /* 0x000ea2000c1e1500 */
[-C--:B------:R-:W-:Y:S02]  /*1410*/  LEA.HI.X.SX32 R155, R18, R3.reuse, 0x1, P3 ;  /* 0x00000003129b7211 */ /* 0x080fe400018f0eff */
[----:B------:R-:W-:Y:S01]  /*1420*/  LEA.HI.X.SX32 R17, R24, R3, 0x1, P4 ;  /* 0x0000000318117211 */ /* 0x000fe200020f0eff */
[C---:B------:R-:W-:Y:S01]  /*1430*/  IMAD R24, R4.reuse, 0x48, RZ ;  /* 0x0000004804187824 */ /* 0x040fe200078e02ff */
[C---:B------:R-:W-:Y:S01]  /*1440*/  LEA R6, R4.reuse, R4, 0x3 ;  /* 0x0000000404067211 */ /* 0x040fe200078e18ff */
[----:B------:R-:W-:Y:S01]  /*1450*/  IMAD R18, R4, 0x24, RZ ;  /* 0x0000002404127824 */ /* 0x000fe200078e02ff */
[----:B0-----:R-:W-:Y:S01]  /*1460*/  IADD3 R10, P3, PT, R14, R7, RZ ;  /* 0x000000070e0a7210 */ /* 0x001fe20007f7e0ff */
[----:B-1----:R-:W-:Y:S01]  /*1470*/  IMAD R26, R4, 0x26, RZ ;  /* 0x00000026041a7824 */ /* 0x002fe200078e02ff */
[----:B------:R0:W2:Y:S02]  /*1480*/  LDG.E.U16 R59, desc[UR10][R16.64] ;  /* 0x0000000a103b7981 */ /* 0x0000a4000c1e1500 */
[----:B------:R-:W-:-:S02]  /*1490*/  LEA.HI.X.SX32 R11, R6, R3, 0x1, P3 ;  /* 0x00000003060b7211 */ /* 0x000fc400018f0eff */
[-C--:B------:R-:W-:Y:S01]  /*14a0*/  IADD3 R150, P3, PT, R24, R7.reuse, RZ ;  /* 0x0000000718967210 */ /* 0x080fe20007f7e0ff */
[----:B------:R-:W-:Y:S01]  /*14b0*/  IMAD R6, R4, 0x13, RZ ;  /* 0x0000001304067824 */ /* 0x000fe200078e02ff */
[C---:B------:R-:W-:Y:S01]  /*14c0*/  IADD3 R182, P4, PT, R18.reuse, R7, RZ ;  /* 0x0000000712b67210 */ /* 0x040fe20007f9e0ff */
[----:B------:R1:W2:Y:S01]  /*14d0*/  LDG.E.U16 R98, desc[UR10][R28.64] ;  /* 0x0000000a1c627981 */ /* 0x0002a2000c1e1500 */
[----:B------:R-:W-:Y:S02]  /*14e0*/  LEA.HI.X.SX32 R151, R18, R3, 0x1, P3 ;  /* 0x0000000312977211 */ /* 0x000fe400018f0eff */
[----:B------:R-:W-:Y:S01]  /*14f0*/  IADD3 R180, P3, PT, R26, R7, RZ ;  /* 0x000000071ab47210 */ /* 0x000fe20007f7e0ff */
[----:B0-----:R-:W-:Y:S01]  /*1500*/  IMAD R16, R4, 0x4c, RZ ;  /* 0x0000004c04107824 */ /* 0x001fe200078e02ff */
[-C--:B------:R-:W-:Y:S01]  /*1510*/  LEA.HI.X.SX32 R183, R14, R3.reuse, 0x1, P4 ;  /* 0x000000030eb77211 */ /* 0x080fe200020f0eff */
[----:B------:R-:W-:Y:S01]  /*1520*/  IMAD R14, R4, 0xa, RZ ;  /* 0x0000000a040e7824 */ /* 0x000fe200078e02ff */
[----:B------:R-:W-:Y:S01]  /*1530*/  LEA.HI.X.SX32 R181, R6, R3, 0x1, P3 ;  /* 0x0000000306b57211 */ /* 0x000fe200018f0eff */
[----:B------:R0:W2:Y:S01]  /*1540*/  LDG.E.U16 R199, desc[UR10][R10.64] ;  /* 0x0000000a0ac77981 */ /* 0x0000a2000c1e1500 */
[-C--:B------:R-:W-:Y:S01]  /*1550*/  IADD3 R146, P3, PT, R16, R7.reuse, RZ ;  /* 0x0000000710927210 */ /* 0x080fe20007f7e0ff */
[C---:B-1----:R-:W-:Y:S01]  /*1560*/  IMAD R28, R4.reuse, 0x28, RZ ;  /* 0x00000028041c7824 */ /* 0x042fe200078e02ff */
[----:B------:R-:W-:Y:S01]  /*1570*/  IADD3 R22, P4, PT, R75, R7, RZ ;  /* 0x000000074b167210 */ /* 0x000fe20007f9e0ff */
[----:B------:R-:W-:Y:S01]  /*1580*/  IMAD R18, R4, 0x14, RZ ;  /* 0x0000001404127824 */ /* 0x000fe200078e02ff */
[----:B------:R-:W-:Y:S01]  /*1590*/  LEA.HI.X.SX32 R147, R26, R3, 0x1, P3 ;  /* 0x000000031a937211 */ /* 0x000fe200018f0eff */
[C---:B------:R-:W-:Y:S01]  /*15a0*/  IMAD R32, R4.reuse, 0x50, RZ ;  /* 0x0000005004207824 */ /* 0x040fe200078e02ff */
[C---:B------:R-:W-:Y:S01]  /*15b0*/  LEA R6, R4.reuse, R4, 0x2 ;  /* 0x0000000404067211 */ /* 0x040fe200078e10ff */
[----:B------:R-:W-:Y:S01]  /*15c0*/  IMAD R9, R4, 0xa0, RZ ;  /* 0x000000a004097824 */ /* 0x000fe200078e02ff */
[----:B------:R-:W2:Y:S01]  /*15d0*/  LDG.E.U16 R52, desc[UR10][R52.64] ;  /* 0x0000000a34347981 */ /* 0x000ea2000c1e1500 */
[----:B0-----:R-:W-:-:S02]  /*15e0*/  IADD3 R10, P3, PT, R14, R7, RZ ;  /* 0x000000070e0a7210 */ /* 0x001fc40007f7e0ff */
[----:B------:R-:W-:Y:S01]  /*15f0*/  LEA.HI.X.SX32 R23, R24, R3, 0x1, P4 ;  /* 0x0000000318177211 */ /* 0x000fe200020f0eff */
[----:B------:R-:W-:Y:S01]  /*1600*/  IMAD R34, R4, 0x60, RZ ;  /* 0x0000006004227824 */ /* 0x000fe200078e02ff */
[----:B------:R-:W-:Y:S01]  /*1610*/  IADD3 R24, P4, PT, R90, R7, RZ ;  /* 0x000000075a187210 */ /* 0x000fe20007f9e0ff */
[----:B------:R-:W-:Y:S01]  /*1620*/  IMAD R36, R4, 0x70, RZ ;  /* 0x0000007004247824 */ /* 0x000fe200078e02ff */
[----:B------:R-:W-:Y:S01]  /*1630*/  LEA.HI.X.SX32 R11, R6, R3, 0x1, P3 ;  /* 0x00000003060b7211 */ /* 0x000fe200018f0eff */
[----:B------:R-:W-:Y:S01]  /*1640*/  IMAD R38, R4, 0x74, RZ ;  /* 0x0000007404267824 */ /* 0x000fe200078e02ff */
[----:B------:R-:W-:Y:S01]  /*1650*/  IADD3 R178, P3, PT, R28, R7, RZ ;  /* 0x000000071cb27210 */ /* 0x000fe20007f7e0ff */
[----:B------:R-:W-:Y:S01]  /*1660*/  IMAD R40, R4, 0x25, RZ ;  /* 0x0000002504287824 */ /* 0x000fe200078e02ff */
[----:B------:R-:W-:Y:S01]  /*1670*/  LEA.HI.X.SX32 R25, R16, R3, 0x1, P4 ;  /* 0x0000000310197211 */ /* 0x000fe200020f0eff */
[----:B------:R-:W-:Y:S01]  /*1680*/  IMAD R6, R4, 0x15, RZ ;  /* 0x0000001504067824 */ /* 0x000fe200078e02ff */
[C---:B------:R-:W-:Y:S01]  /*1690*/  IADD3 R16, P4, PT, R18.reuse, R7, RZ ;  /* 0x0000000712107210 */ /* 0x040fe20007f9e0ff */
[----:B------:R-:W2:Y:S01]  /*16a0*/  LDG.E.U16 R205, desc[UR10][R10.64] ;  /* 0x0000000a0acd7981 */ /* 0x000ea2000c1e1500 */
[----:B------:R-:W-:Y:S01]  /*16b0*/  LEA.HI.X.SX32 R179, R18, R3, 0x1, P3 ;  /* 0x0000000312b37211 */ /* 0x000fe200018f0eff */
[----:B------:R-:W-:-:S02]  /*16c0*/  IMAD R18, R4, 0x2a, RZ ;  /* 0x0000002a04127824 */ /* 0x000fc400078e02ff */
[----:B------:R0:W2:Y:S03]  /*16d0*/  LDG.E.U16 R58, desc[UR10][R24.64] ;  /* 0x0000000a183a7981 */ /* 0x0000a6000c1e1500 */
[----:B------:R-:W-:Y:S01]  /*16e0*/  IADD3 R176, P3, PT, R18, R7, RZ ;  /* 0x0000000712b07210 */ /* 0x000fe20007f7e0ff */
[----:B------:R-:W2:Y:S01]  /*16f0*/  LDG.E.U16 R182, desc[UR10][R182.64] ;  /* 0x0000000ab6b67981 */ /* 0x000ea2000c1e1500 */
[----:B------:R-:W-:Y:S02]  /*1700*/  LEA.HI.X.SX32 R17, R14, R3, 0x1, P4 ;  /* 0x000000030e117211 */ /* 0x000fe400020f0eff */
[----:B------:R-:W-:Y:S01]  /*1710*/  IADD3 R26, P6, PT, R9, R7, RZ ;  /* 0x00000007091a7210 */ /* 0x000fe20007fde0ff */
[----:B------:R-:W2:Y:S01]  /*1720*/  LDG.E.U16 R184, desc[UR10][R184.64] ;  /* 0x0000000ab8b87981 */ /* 0x000ea2000c1e1500 */
[----:B0-----:R-:W-:Y:S01]  /*1730*/  IMAD R24, R4, 0x54, RZ ;  /* 0x0000005404187824 */ /* 0x001fe200078e02ff */
[----:B------:R-:W-:Y:S01]  /*1740*/  LEA.HI.X.SX32 R177, R6, R3, 0x1, P3 ;  /* 0x0000000306b17211 */ /* 0x000fe200018f0eff */
[----:B------:R-:W-:Y:S01]  /*1750*/  IMAD R14, R4, 0x16, RZ ;  /* 0x00000016040e7824 */ /* 0x000fe200078e02ff */
[-C--:B------:R-:W-:Y:S01]  /*1760*/  IADD3 R144, P4, PT, R32, R7.reuse, RZ ;  /* 0x0000000720907210 */ /* 0x080fe20007f9e0ff */
[----:B------:R0:W2:Y:S01]  /*1770*/  LDG.E.U16 R196, desc[UR10][R16.64] ;  /* 0x0000000a10c47981 */ /* 0x0000a2000c1e1500 */
[----:B------:R-:W-:Y:S01]  /*1780*/  IADD3 R140, P3, PT, R24, R7, RZ ;  /* 0x00000007188c7210 */ /* 0x000fe20007f7e0ff */
[----:B------:R-:W-:Y:S01]  /*1790*/  IMAD R6, R4, 0xb, RZ ;  /* 0x0000000b04067824 */ /* 0x000fe200078e02ff */
[-C--:B------:R-:W-:Y:S01]  /*17a0*/  LEA.HI.X.SX32 R145, R28, R3.reuse, 0x1, P4 ;  /* 0x000000031c917211 */ /* 0x080fe200020f0eff */
[----:B------:R-:W-:Y:S01]  /*17b0*/  IMAD R28, R4, 0x58, RZ ;  /* 0x00000058041c7824 */ /* 0x000fe200078e02ff */
[----:B------:R-:W-:Y:S01]  /*17c0*/  LEA.HI.X.SX32 R141, R18, R3, 0x1, P3 ;  /* 0x00000003128d7211 */ /* 0x000fe200018f0eff */
[----:B------:R1:W2:Y:S01]  /*17d0*/  LDG.E.U16 R176, desc[UR10][R176.64] ;  /* 0x0000000ab0b07981 */ /* 0x0002a2000c1e1500 */
[----:B------:R-:W-:-:S02]  /*17e0*/  IADD3 R194, P3, PT, R14, R7, RZ ;  /* 0x000000070ec27210 */ /* 0x000fc40007f7e0ff */
[----:B------:R-:W-:Y:S01]  /*17f0*/  IADD3 R10, P4, PT, R88, R7, RZ ;  /* 0x00000007580a7210 */ /* 0x000fe20007f9e0ff */
[----:B0-----:R-:W-:Y:S01]  /*1800*/  IMAD R16, R4, 0x2c, RZ ;  /* 0x0000002c04107824 */ /* 0x001fe200078e02ff */
[----:B------:R-:W-:Y:S01]  /*1810*/  LEA.HI.X.SX32 R195, R6, R3, 0x1, P3 ;  /* 0x0000000306c37211 */ /* 0x000fe200018f0eff */
[----:B------:R-:W-:Y:S01]  /*1820*/  IMAD R18, R4, 0x6, RZ ;  /* 0x0000000604127824 */ /* 0x000fe200078e02ff */
[----:B------:R-:W-:Y:S01]  /*1830*/  IADD3 R136, P3, PT, R28, R7, RZ ;  /* 0x000000071c887210 */ /* 0x000fe20007f7e0ff */
[----:B------:R-:W2:Y:S01]  /*1840*/  LDG.E.U16 R20, desc[UR10][R20.64] ;  /* 0x0000000a14147981 */ /* 0x000ea2000c1e1500 */
[-C--:B------:R-:W-:Y:S02]  /*1850*/  LEA.HI.X.SX32 R11, R24, R3.reuse, 0x1, P4 ;  /* 0x00000003180b7211 */ /* 0x080fe400020f0eff */
[-C--:B------:R-:W-:Y:S01]  /*1860*/  LEA.HI.X.SX32 R137, R16, R3.reuse, 0x1, P3 ;  /* 0x0000000310897211 */ /* 0x080fe200018f0eff */
[----:B------:R-:W2:Y:S01]  /*1870*/  LDG.E.U16 R22, desc[UR10][R22.64] ;  /* 0x0000000a16167981 */ /* 0x000ea2000c1e1500 */
[----:B------:R-:W-:-:S02]  /*1880*/  LEA.HI.X.SX32 R27, R32, R3, 0x1, P6 ;  /* 0x00000003201b7211 */ /* 0x000fc400030f0eff */
[-C--:B------:R-:W-:Y:S01]  /*1890*/  IADD3 R24, P3, PT, R91, R7.reuse, RZ ;  /* 0x000000075b187210 */ /* 0x080fe20007f7e0ff */
[----:B------:R0:W2:Y:S01]  /*18a0*/  LDG.E.U16 R57, desc[UR10][R10.64] ;  /* 0x0000000a0a397981 */ /* 0x0000a2000c1e1500 */
[----:B------:R-:W-:Y:S01]  /*18b0*/  IADD3 R174, P4, PT, R16, R7, RZ ;  /* 0x0000000710ae7210 */ /* 0x000fe20007f9e0ff */
[----:B------:R-:W-:Y:S01]  /*18c0*/  IMAD R32, R4, 0x18, RZ ;  /* 0x0000001804207824 */ /* 0x000fe200078e02ff */
[-C--:B------:R-:W-:Y:S01]  /*18d0*/  LEA.HI.X.SX32 R25, R28, R3.reuse, 0x1, P3 ;  /* 0x000000031c197211 */ /* 0x080fe200018f0eff */
[----:B------:R0:W2:Y:S01]  /*18e0*/  LDG.E.U16 R43, desc[UR10][R26.64] ;  /* 0x0000000a1a2b7981 */ /* 0x0000a2000c1e1500 */
[----:B------:R-:W-:Y:S01]  /*18f0*/  LEA.HI.X.SX32 R175, R14, R3, 0x1, P4 ;  /* 0x000000030eaf7211 */ /* 0x000fe200020f0eff */
[C---:B------:R-:W-:Y:S01]  /*1900*/  IMAD R28, R4.reuse, 0xc, RZ ;  /* 0x0000000c041c7824 */ /* 0x040fe200078e02ff */
[C---:B------:R-:W-:Y:S01]  /*1910*/  LEA R6, R4.reuse, R4, 0x1 ;  /* 0x0000000404067211 */ /* 0x040fe200078e08ff */
[----:B------:R0:W2:Y:S01]  /*1920*/  LDG.E.U16 R14, desc[UR10][R24.64] ;  /* 0x0000000a180e7981 */ /* 0x0000a2000c1e1500 */
[----:B-1----:R-:W-:Y:S01]  /*1930*/  IMAD R177, R4, 0xb4, RZ ;  /* 0x000000b404b17824 */ /* 0x002fe200078e02ff */
[-C--:B0-----:R-:W-:Y:S01]  /*1940*/  IADD3 R10, P3, PT, R18, R7.reuse, RZ ;  /* 0x00000007120a7210 */ /* 0x081fe20007f7e0ff */
[C---:B------:R-:W-:Y:S01]  /*1950*/  IMAD R183, R4.reuse, 0xc4, RZ ;  /* 0x000000c404b77824 */ /* 0x040fe200078e02ff */
[----:B------:R-:W2:Y:S01]  /*1960*/  LDG.E.U16 R136, desc[UR10][R136.64] ;  /* 0x0000000a88887981 */ /* 0x000ea2000c1e1500 */
[----:B------:R-:W-:Y:S01]  /*1970*/  IMAD R185, R4, 0xd4, RZ ;  /* 0x000000d404b97824 */ /* 0x000fe200078e02ff */
[----:B------:R-:W-:Y:S01]  /*1980*/  IADD3 R26, P4, PT, R89, R7, RZ ;  /* 0x00000007591a7210 */ /* 0x000fe20007f9e0ff */
[----:B------:R-:W0:Y:S01]  /*1990*/  LDC R21, c[0x0][0x3b8] ;  /* 0x0000ee00ff157b82 */ /* 0x000e220000000800 */
[-C--:B------:R-:W-:Y:S01]  /*19a0*/  LEA.HI.X.SX32 R11, R6, R3.reuse, 0x1, P3 ;  /* 0x00000003060b7211 */ /* 0x080fe200018f0eff */
[----:B------:R-:W-:Y:S01]  /*19b0*/  IMAD R6, R4, 0x30, RZ ;  /* 0x0000003004067824 */ /* 0x000fe200078e02ff */
[----:B------:R-:W-:Y:S01]  /*19c0*/  LEA.HI.X.SX32 R27, R217, R3, 0x1, P4 ;  /* 0x00000003d91b7211 */ /* 0x000fe200020f0eff */
[----:B------:R-:W2:Y:S01]  /*19d0*/  LDG.E.U16 R174, desc[UR10][R174.64] ;  /* 0x0000000aaeae7981 */ /* 0x000ea2000c1e1500 */
[----:B------:R-:W-:-:S02]  /*19e0*/  IADD3 R192, P3, PT, R32, R7, RZ ;  /* 0x0000000720c07210 */ /* 0x000fc40007f7e0ff */
[C---:B------:R-:W-:Y:S01]  /*19f0*/  IADD3 R16, P4, PT, R28.reuse, R7, RZ ;  /* 0x000000071c107210 */ /* 0x040fe20007f9e0ff */
[----:B------:R1:W2:Y:S01]  /*1a00*/  LDG.E.U16 R56, desc[UR10][R26.64] ;  /* 0x0000000a1a387981 */ /* 0x0002a2000c1e1500 */
[-C--:B------:R-:W-:Y:S01]  /*1a10*/  LEA.HI.X.SX32 R193, R28, R3.reuse, 0x1, P3 ;  /* 0x000000031cc17211 */ /* 0x080fe200018f0eff */
[----:B------:R-:W0:Y:S01]  /*1a20*/  LDC R23, c[0x0][0x3b8] ;  /* 0x0000ee00ff177b82 */ /* 0x000e220000000800 */
[----:B------:R-:W-:Y:S01]  /*1a30*/  LEA.HI.X.SX32 R17, R18, R3, 0x1, P4 ;  /* 0x0000000312117211 */ /* 0x000fe200020f0eff */
[----:B------:R-:W-:Y:S01]  /*1a40*/  IMAD R18, R4, 0x32, RZ ;  /* 0x0000003204127824 */ /* 0x000fe200078e02ff */
[-C--:B------:R-:W-:Y:S01]  /*1a50*/  IADD3 R24, P3, PT, R34, R7.reuse, RZ ;  /* 0x0000000722187210 */ /* 0x080fe20007f7e0ff */
[----:B------:R1:W2:Y:S01]  /*1a60*/  LDG.E.U16 R207, desc[UR10][R10.64] ;  /* 0x0000000a0acf7981 */ /* 0x0002a2000c1e1500 */
[C---:B------:R-:W-:Y:S02]  /*1a70*/  IADD3 R172, P4, PT, R6.reuse, R7, RZ ;  /* 0x0000000706ac7210 */ /* 0x040fe40007f9e0ff */
[-C--:B------:R-:W-:Y:S01]  /*1a80*/  LEA.HI.X.SX32 R25, R6, R3.reuse, 0x1, P3 ;  /* 0x0000000306197211 */ /* 0x080fe200018f0eff */
[----:B------:R-:W-:Y:S01]  /*1a90*/  IMAD R6, R4, 0x19, RZ ;  /* 0x0000001904067824 */ /* 0x000fe200078e02ff */
[----:B------:R-:W-:Y:S01]  /*1aa0*/  LEA.HI.X.SX32 R173, R32, R3, 0x1, P4 ;  /* 0x0000000320ad7211 */ /* 0x000fe200020f0eff */
[----:B------:R-:W-:Y:S01]  /*1ab0*/  IMAD R32, R4, 0x64, RZ ;  /* 0x0000006404207824 */ /* 0x000fe200078e02ff */
[-C--:B-1----:R-:W-:Y:S01]  /*1ac0*/  IADD3 R26, P4, PT, R92, R7.reuse, RZ ;  /* 0x000000075c1a7210 */ /* 0x082fe20007f9e0ff */
        /* <DEDUP_REMOVED lines=8> */
[----:B-1----:R-:W-:Y:S01]  /*1b50*/  IADD3 R16, P3, PT, R32, R7, RZ ;  /* 0x0000000720107210 */ /* 0x002fe20007f7e0ff */
[----:B------:R-:W-:Y:S01]  /*1b60*/  IMAD R6, R4, 0xd, RZ ;  /* 0x0000000d04067824 */ /* 0x000fe200078e02ff */
[-C--:B------:R-:W-:Y:S01]  /*1b70*/  LEA.HI.X.SX32 R29, R32, R3.reuse, 0x1, P4 ;  /* 0x00000003201d7211 */ /* 0x080fe200020f0eff */
[----:B------:R-:W-:Y:S01]  /*1b80*/  IMAD R32, R4, 0x68, RZ ;  /* 0x0000006804207824 */ /* 0x000fe200078e02ff */
[----:B------:R-:W-:Y:S01]  /*1b90*/  LEA.HI.X.SX32 R17, R18, R3, 0x1, P3 ;  /* 0x0000000312117211 */ /* 0x000fe200018f0eff */
[----:B------:R-:W-:Y:S01]  /*1ba0*/  IMAD R34, R4, 0x38, RZ ;  /* 0x0000003804227824 */ /* 0x000fe200078e02ff */
[----:B------:R-:W-:Y:S01]  /*1bb0*/  IADD3 R190, P3, PT, R10, R7, RZ ;  /* 0x000000070abe7210 */ /* 0x000fe20007f7e0ff */
[----:B------:R-:W-:Y:S01]  /*1bc0*/  IMAD R18, R4, 0x34, RZ ;  /* 0x0000003404127824 */ /* 0x000fe200078e02ff */
        /* <DEDUP_REMOVED lines=8> */
[----:B------:R-:W-:Y:S01]  /*1c50*/  IMAD R18, R4, 0xd8, RZ ;  /* 0x000000d804127824 */ /* 0x000fe200078e02ff */
[-C--:B------:R-:W-:Y:S01]  /*1c60*/  LEA.HI.X.SX32 R169, R10, R3.reuse, 0x1, P4 ;  /* 0x000000030aa97211 */ /* 0x080fe200020f0eff */
[----:B------:R4:W2:Y:S01]  /*1c70*/  LDG.E.U16 R61, desc[UR10][R24.64] ;  /* 0x0000000a183d7981 */ /* 0x0008a2000c1e1500 */
[----:B------:R-:W-:-:S02]  /*1c80*/  LEA.HI.X.SX32 R167, R6, R3, 0x1, P3 ;  /* 0x0000000306a77211 */ /* 0x000fc400018f0eff */
[-C--:B------:R-:W-:Y:S01]  /*1c90*/  IADD3 R164, P3, PT, R34, R7.reuse, RZ ;  /* 0x0000000722a47210 */ /* 0x080fe20007f7e0ff */
[----:B------:R4:W2:Y:S01]  /*1ca0*/  LDG.E.U16 R55, desc[UR10][R28.64] ;  /* 0x0000000a1c377981 */ /* 0x0008a2000c1e1500 */
[----:B-1----:R-:W-:Y:S02]  /*1cb0*/  IADD3 R26, P4, PT, R70, R7, RZ ;  /* 0x00000007461a7210 */ /* 0x002fe40007f9e0ff */
[----:B------:R-:W-:Y:S01]  /*1cc0*/  LEA.HI.X.SX32 R165, R214, R3, 0x1, P3 ;  /* 0x00000003d6a57211 */ /* 0x000fe200018f0eff */
[----:B------:R-:W-:Y:S01]  /*1cd0*/  IMAD R137, R4, 0xea, RZ ;  /* 0x000000ea04897824 */ /* 0x000fe200078e02ff */
[----:B0-----:R-:W-:Y:S01]  /*1ce0*/  IADD3 R16, P3, PT, R36, R7, RZ ;  /* 0x0000000724107210 */ /* 0x001fe20007f7e0ff */
[----:B----4-:R-:W-:Y:S01]  /*1cf0*/  IMAD R24, R4, 0x3a, RZ ;  /* 0x0000003a04187824 */ /* 0x010fe200078e02ff */
[-C--:B------:R-:W-:Y:S01]  /*1d00*/  LEA.HI.X.SX32 R27, R32, R3.reuse, 0x1, P4 ;  /* 0x00000003201b7211 */ /* 0x080fe200020f0eff */
[----:B------:R-:W-:Y:S01]  /*1d10*/  IMAD R6, R4, 0x1d, RZ ;  /* 0x0000001d04067824 */ /* 0x000fe200078e02ff */
[----:B------:R-:W-:Y:S01]  /*1d20*/  LEA.HI.X.SX32 R17, R34, R3, 0x1, P3 ;  /* 0x0000000322117211 */ /* 0x000fe200018f0eff */
[----:B------:R-:W4:Y:S01]  /*1d30*/  LDG.E.U16 R166, desc[UR10][R166.64] ;  /* 0x0000000aa6a67981 */ /* 0x000f22000c1e1500 */
[----:B------:R-:W-:-:S02]  /*1d40*/  IADD3 R28, P4, PT, R18, R7, RZ ;  /* 0x00000007121c7210 */ /* 0x000fc40007f9e0ff */
[----:B------:R-:W-:Y:S01]  /*1d50*/  IADD3 R162, P3, PT, R24, R7, RZ ;  /* 0x0000000718a27210 */ /* 0x000fe20007f7e0ff */
[----:B------:R0:W2:Y:S01]  /*1d60*/  LDG.E.U16 R10, desc[UR10][R26.64] ;  /* 0x0000000a1a0a7981 */ /* 0x0000a2000c1e1500 */
[----:B------:R-:W-:Y:S02]  /*1d70*/  LEA.HI.X.SX32 R29, R221, R3, 0x1, P4 ;  /* 0x00000003dd1d7211 */ /* 0x000fe400020f0eff */
[----:B------:R-:W-:Y:S01]  /*1d80*/  IADD3 R32, P4, PT, R48, R7, RZ ;  /* 0x0000000730207210 */ /* 0x000fe20007f9e0ff */
[----:B------:R1:W2:Y:S01]  /*1d90*/  LDG.E.U16 R103, desc[UR10][R16.64] ;  /* 0x0000000a10677981 */ /* 0x0002a2000c1e1500 */
[-C--:B------:R-:W-:Y:S01]  /*1da0*/  LEA.HI.X.SX32 R163, R6, R3.reuse, 0x1, P3 ;  /* 0x0000000306a37211 */ /* 0x080fe200018f0eff */
[----:B------:R-:W-:Y:S01]  /*1db0*/  IMAD R6, R4, 0xe8, RZ ;  /* 0x000000e804067824 */ /* 0x000fe200078e02ff */
[----:B------:R-:W-:Y:S01]  /*1dc0*/  LEA.HI.X.SX32 R33, R36, R3, 0x1, P4 ;  /* 0x0000000324217211 */ /* 0x000fe200020f0eff */
[----:B------:R3:W2:Y:S01]  /*1dd0*/  LDG.E.U16 R54, desc[UR10][R28.64] ;  /* 0x0000000a1c367981 */ /* 0x0006a2000c1e1500 */
[----:B------:R-:W-:-:S02]  /*1de0*/  SHF.L.U32 R34, R4, 0x1, RZ ;  /* 0x0000000104227819 */ /* 0x000fc400000006ff */
[-C--:B0-----:R-:W-:Y:S01]  /*1df0*/  IADD3 R26, P4, PT, R38, R7.reuse, RZ ;  /* 0x00000007261a7210 */ /* 0x081fe20007f9e0ff */
[----:B------:R0:W2:Y:S01]  /*1e00*/  LDG.E.U16 R46, desc[UR10][R32.64] ;  /* 0x0000000a202e7981 */ /* 0x0000a2000c1e1500 */
[-C--:B-1----:R-:W-:Y:S01]  /*1e10*/  IADD3 R16, P3, PT, R34, R7.reuse, RZ ;  /* 0x0000000722107210 */ /* 0x082fe20007f7e0ff */
[----:B------:R-:W-:Y:S02]  /*1e20*/  IMAD R167, R4, 0x84, RZ ;  /* 0x0000008404a77824 */ /* 0x000fe400078e02ff */
[----:B------:R-:W2:Y:S01]  /*1e30*/  LDG.E.U16 R168, desc[UR10][R168.64] ;  /* 0x0000000aa8a87981 */ /* 0x000ea2000c1e1500 */
[----:B---3--:R-:W-:Y:S02]  /*1e40*/  IADD3 R28, P6, PT, R6, R7, RZ ;  /* 0x00000007061c7210 */ /* 0x008fe40007fde0ff */
[----:B------:R-:W-:Y:S01]  /*1e50*/  LEA.HI.X.SX32 R27, R24, R3, 0x1, P4 ;  /* 0x00000003181b7211 */ /* 0x000fe200020f0eff */
[C---:B------:R-:W-:Y:S01]  /*1e60*/  IMAD R175, R4.reuse, 0xa4, RZ ;  /* 0x000000a404af7824 */ /* 0x040fe200078e02ff */
[----:B------:R-:W-:Y:S01]  /*1e70*/  LEA R24, P4, R4, R7, 0x2 ;  /* 0x0000000704187211 */ /* 0x000fe200078810ff */
[----:B------:R-:W3:Y:S01]  /*1e80*/  LDG.E.U16 R190, desc[UR10][R190.64] ;  /* 0x0000000abebe7981 */ /* 0x000ee2000c1e1500 */
[----:B------:R-:W-:-:S02]  /*1e90*/  LEA.HI.X.SX32 R29, R38, R3, 0x1, P6 ;  /* 0x00000003261d7211 */ /* 0x000fc400030f0eff */
[----:B0-----:R-:W-:Y:S01]  /*1ea0*/  LEA R32, R4, R4, 0x5 ;  /* 0x0000000404207211 */ /* 0x001fe200078e28ff */
[----:B------:R0:W2:Y:S01]  /*1eb0*/  LDG.E.U16 R100, desc[UR10][R26.64] ;  /* 0x0000000a1a647981 */ /* 0x0000a2000c1e1500 */
[----:B------:R-:W-:Y:S02]  /*1ec0*/  IADD3 R156, P6, PT, R42, R7, RZ ;  /* 0x000000072a9c7210 */ /* 0x000fe40007fde0ff */
[-C--:B------:R-:W-:Y:S01]  /*1ed0*/  LEA.HI.X.SX32 R17, R4, R3.reuse, 0x1, P3 ;  /* 0x0000000304117211 */ /* 0x080fe200018f0eff */
[----:B------:R-:W2:Y:S01]  /*1ee0*/  LDG.E.U16 R53, desc[UR10][R28.64] ;  /* 0x0000000a1c357981 */ /* 0x000ea2000c1e1500 */
[-C--:B------:R-:W-:Y:S02]  /*1ef0*/  LEA.HI.X.SX32 R25, R34, R3.reuse, 0x1, P4 ;  /* 0x0000000322197211 */ /* 0x080fe400020f0eff */
[----:B------:R-:W-:Y:S01]  /*1f00*/  LEA.HI.X.SX32 R157, R32, R3, 0x1, P6 ;  /* 0x00000003209d7211 */ /* 0x000fe200030f0eff */
[----:B------:R1:W2:Y:S01]  /*1f10*/  LDG.E.U16 R211, desc[UR10][R16.64] ;  /* 0x0000000a10d37981 */ /* 0x0002a2000c1e1500 */
[----:B------:R-:W-:Y:S01]  /*1f20*/  IADD3 R142, P6, PT, R64, R7, RZ ;  /* 0x00000007408e7210 */ /* 0x000fe20007fde0ff */
[----:B0-----:R-:W-:-:S02]  /*1f30*/  IMAD R26, R4, 0x29, RZ ;  /* 0x00000029041a7824 */ /* 0x001fc400078e02ff */
[----:B------:R0:W2:Y:S01]  /*1f40*/  LDG.E.U16 R209, desc[UR10][R24.64] ;  /* 0x0000000a18d17981 */ /* 0x0000a2000c1e1500 */
[C---:B------:R-:W-:Y:S02]  /*1f50*/  IMAD R32, R4.reuse, 0x31, RZ ;  /* 0x0000003104207824 */ /* 0x040fe400078e02ff */
[----:B------:R-:W-:Y:S01]  /*1f60*/  IMAD R34, R4, 0x39, RZ ;  /* 0x0000003904227824 */ /* 0x000fe200078e02ff */
[----:B------:R-:W-:Y:S01]  /*1f70*/  LEA.HI.X.SX32 R143, R26, R3, 0x1, P6 ;  /* 0x000000031a8f7211 */ /* 0x000fe200030f0eff */
[----:B------:R-:W-:Y:S01]  /*1f80*/  IMAD R36, R4, 0x59, RZ ;  /* 0x0000005904247824 */ /* 0x000fe200078e02ff */
[-C--:B-1----:R-:W-:Y:S01]  /*1f90*/  IADD3 R16, P4, PT, R66, R7.reuse, RZ ;  /* 0x0000000742107210 */ /* 0x082fe20007f9e0ff */
[C---:B------:R-:W-:Y:S01]  /*1fa0*/  IMAD R38, R4.reuse, 0x71, RZ ;  /* 0x0000007104267824 */ /* 0x040fe200078e02ff */
[C---:B------:R-:W-:Y:S01]  /*1fb0*/  LEA R28, R4.reuse, R4, 0x6 ;  /* 0x00000004041c7211 */ /* 0x040fe200078e30ff */
[----:B------:R-:W-:Y:S01]  /*1fc0*/  IMAD R169, R4, 0x94, RZ ;  /* 0x0000009404a97824 */ /* 0x000fe200078e02ff */
[-C--:B0-----:R-:W-:Y:S01]  /*1fd0*/  IADD3 R24, P3, PT, R68, R7.reuse, RZ ;  /* 0x0000000744187210 */ /* 0x081fe20007f7e0ff */
[----:B------:R-:W-:Y:S01]  /*1fe0*/  IMAD R191, R4, 0xe4, RZ ;  /* 0x000000e404bf7824 */ /* 0x000fe200078e02ff */
[----:B------:R-:W-:Y:S01]  /*1ff0*/  IADD3 R26, P6, PT, R111, R7, RZ ;  /* 0x000000076f1a7210 */ /* 0x000fe20007fde0ff */
[----:B------:R-:W-:Y:S01]  /*2000*/  IMAD R116, R23, 0x1f0, RZ ;  /* 0x000001f017747824 */ /* 0x000fe200078e02ff */
[-C--:B------:R-:W-:Y:S01]  /*2010*/  LEA.HI.X.SX32 R17, R32, R3.reuse, 0x1, P4 ;  /* 0x0000000320117211 */ /* 0x080fe200020f0eff */
[----:B------:R-:W-:Y:S01]  /*2020*/  IMAD R32, R4, 0x49, RZ ;  /* 0x0000004904207824 */ /* 0x000fe200078e02ff */
[-C--:B------:R-:W-:Y:S01]  /*2030*/  LEA.HI.X.SX32 R25, R34, R3.reuse, 0x1, P3 ;  /* 0x0000000322197211 */ /* 0x080fe200018f0eff */
[----:B------:R0:W2:Y:S01]  /*2040*/  LDG.E.U16 R140, desc[UR10][R140.64] ;  /* 0x0000000a8c8c7981 */ /* 0x0000a2000c1e1500 */
[----:B------:R-:W-:Y:S01]  /*2050*/  LEA.HI.X.SX32 R27, R28, R3, 0x1, P6 ;  /* 0x000000031c1b7211 */ /* 0x000fe200030f0eff */
[----:B------:R-:W1:Y:S01]  /*2060*/  LDC R23, c[0x0][0x3b8] ;  /* 0x0000ee00ff177b82 */ /* 0x000e620000000800 */
[-C--:B------:R-:W-:Y:S01]  /*2070*/  IADD3 R28, P6, PT, R96, R7.reuse, RZ ;  /* 0x00000007601c7210 */ /* 0x080fe20007fde0ff */
[----:B------:R0:W2:Y:S01]  /*2080*/  LDG.E.U16 R109, desc[UR10][R24.64] ;  /* 0x0000000a186d7981 */ /* 0x0000a2000c1e1500 */
[----:B------:R-:W-:Y:S01]  /*2090*/  IMAD R34, R4, 0x51, RZ ;  /* 0x0000005104227824 */ /* 0x000fe200078e02ff */
[----:B------:R-:W-:-:S02]  /*20a0*/  IADD3 R82, P3, PT, R127, R7, RZ ;  /* 0x000000077f527210 */ /* 0x000fc40007f7e0ff */
[----:B------:R-:W-:Y:S01]  /*20b0*/  LEA.HI.X.SX32 R29, R32, R3, 0x1, P6 ;  /* 0x00000003201d7211 */ /* 0x000fe200030f0eff */
[----:B------:R0:W2:Y:S01]  /*20c0*/  LDG.E.U16 R110, desc[UR10][R16.64] ;  /* 0x0000000a106e7981 */ /* 0x0000a2000c1e1500 */
[----:B------:R-:W-:Y:S01]  /*20d0*/  IADD3 R32, P6, PT, R130, R7, RZ ;  /* 0x0000000782207210 */ /* 0x000fe20007fde0ff */
[----:B0-----:R-:W0:Y:S02]  /*20e0*/  LDC R141, c[0x0][0x3b8] ;  /* 0x0000ee00ff8d7b82 */ /* 0x001e240000000800 */
[----:B------:R-:W2:Y:S01]  /*20f0*/  LDG.E.U16 R108, desc[UR10][R26.64] ;  /* 0x0000000a1a6c7981 */ /* 0x000ea2000c1e1500 */
[----:B------:R-:W-:Y:S01]  /*2100*/  IMAD R24, R4, 0x61, RZ ;  /* 0x0000006104187824 */ /* 0x000fe200078e02ff */
[----:B------:R-:W-:Y:S02]  /*2110*/  LEA.HI.X.SX32 R83, R36, R3, 0x1, P3 ;  /* 0x0000000324537211 */ /* 0x000fe400018f0eff */
[----:B------:R1:W2:Y:S01]  /*2120*/  LDG.E.U16 R107, desc[UR10][R28.64] ;  /* 0x0000000a1c6b7981 */ /* 0x0002a2000c1e1500 */
[----:B------:R-:W-:Y:S01]  /*2130*/  IADD3 R16, P4, PT, R125, R7, RZ ;  /* 0x000000077d107210 */ /* 0x000fe20007f9e0ff */
[----:B------:R-:W-:Y:S01]  /*2140*/  IMAD R36, R4, 0x69, RZ ;  /* 0x0000006904247824 */ /* 0x000fe200078e02ff */
[-C--:B------:R-:W-:Y:S01]  /*2150*/  LEA.HI.X.SX32 R33, R24, R3.reuse, 0x1, P6 ;  /* 0x0000000318217211 */ /* 0x080fe200030f0eff */
[----:B------:R-:W2:Y:S01]  /*2160*/  LDG.E.U16 R82, desc[UR10][R82.64] ;  /* 0x0000000a52527981 */ /* 0x000ea2000c1e1500 */
[----:B------:R-:W-:-:S03]  /*2170*/  LEA.HI.X.SX32 R17, R34, R3, 0x1, P4 ;  /* 0x0000000322117211 */ /* 0x000fc600020f0eff */
[----:B------:R1:W2:Y:S02]  /*2180*/  LDG.E.U16 R105, desc[UR10][R32.64] ;  /* 0x0000000a20697981 */ /* 0x0002a4000c1e1500 */
[----:B-1----:R-:W-:Y:S02]  /*2190*/  IADD3 R28, P6, PT, R131, R7, RZ ;  /* 0x00000007831c7210 */ /* 0x002fe40007fde0ff */
[----:B------:R1:W2:Y:S02]  /*21a0*/  LDG.E.U16 R106, desc[UR10][R16.64] ;  /* 0x0000000a106a7981 */ /* 0x0002a4000c1e1500 */
[----:B------:R-:W-:Y:S02]  /*21b0*/  LEA.HI.X.SX32 R29, R36, R3, 0x1, P6 ;  /* 0x00000003241d7211 */ /* 0x000fe400030f0eff */
[----:B------:R-:W2:Y:S01]  /*21c0*/  LDG.E.U16 R142, desc[UR10][R142.64] ;  /* 0x0000000a8e8e7981 */ /* 0x000ea2000c1e1500 */
[----:B------:R-:W-:-:S03]  /*21d0*/  IMAD R32, R4, 0x4d, RZ ;  /* 0x0000004d04207824 */ /* 0x000fc600078e02ff */
[----:B------:R1:W2:Y:S02]  /*21e0*/  LDG.E.U16 R104, desc[UR10][R28.64] ;  /* 0x0000000a1c687981 */ /* 0x0002a4000c1e1500 */
[----:B-1----:R-:W-:Y:S01]  /*21f0*/  IADD3 R16, P6, PT, R129, R7, RZ ;  /* 0x0000000781107210 */ /* 0x002fe20007fde0ff */
[----:B------:R-:W-:Y:S01]  /*2200*/  IMAD R34, R4, 0x45, RZ ;  /* 0x0000004504227824 */ /* 0x000fe200078e02ff */
[----:B------:R-:W2:Y:S02]  /*2210*/  LDG.E.U16 R146, desc[UR10][R146.64] ;  /* 0x0000000a92927981 */ /* 0x000ea4000c1e1500 */
[----:B------:R-:W-:Y:S01]  /*2220*/  LEA.HI.X.SX32 R17, R32, R3, 0x1, P6 ;  /* 0x0000000320117211 */ /* 0x000fe200030f0eff */
[----:B------:R-:W-:Y:S01]  /*2230*/  IMAD R32, R4, 0x55, RZ ;  /* 0x0000005504207824 */ /* 0x000fe200078e02ff */
[-C--:B------:R-:W-:Y:S01]  /*2240*/  IADD3 R26, P3, PT, R135, R7.reuse, RZ ;  /* 0x00000007871a7210 */ /* 0x080fe20007f7e0ff */
[----:B------:R-:W2:Y:S01]  /*2250*/  LDG.E.U16 R144, desc[UR10][R144.64] ;  /* 0x0000000a90907981 */ /* 0x000ea2000c1e1500 */
[----:B------:R-:W-:-:S02]  /*2260*/  IADD3 R28, P6, PT, R128, R7, RZ ;  /* 0x00000007801c7210 */ /* 0x000fc40007fde0ff */
[----:B------:R-:W-:Y:S01]  /*2270*/  IADD3 R24, P4, PT, R124, R7, RZ ;  /* 0x000000077c187210 */ /* 0x000fe20007f9e0ff */
[----:B------:R1:W2:Y:S01]  /*2280*/  LDG.E.U16 R37, desc[UR10][R16.64] ;  /* 0x0000000a10257981 */ /* 0x0002a2000c1e1500 */
[-C--:B------:R-:W-:Y:S01]  /*2290*/  LEA.HI.X.SX32 R29, R32, R3.reuse, 0x1, P6 ;  /* 0x00000003201d7211 */ /* 0x080fe200030f0eff */
[----:B------:R-:W-:Y:S01]  /*22a0*/  IMAD R32, R4, 0x6d, RZ ;  /* 0x0000006d04207824 */ /* 0x000fe200078e02ff */
[-C--:B------:R-:W-:Y:S01]  /*22b0*/  LEA.HI.X.SX32 R27, R38, R3.reuse, 0x1, P3 ;  /* 0x00000003261b7211 */ /* 0x080fe200018f0eff */
[----:B------:R-:W-:Y:S01]  /*22c0*/  IMAD R36, R4, 0x65, RZ ;  /* 0x0000006504247824 */ /* 0x000fe200078e02ff */
[----:B------:R-:W-:Y:S01]  /*22d0*/  LEA.HI.X.SX32 R25, R34, R3, 0x1, P4 ;  /* 0x0000000322197211 */ /* 0x000fe200020f0eff */
[----:B------:R-:W-:Y:S01]  /*22e0*/  IMAD R34, R4, 0x5d, RZ ;  /* 0x0000005d04227824 */ /* 0x000fe200078e02ff */
[----:B------:R-:W0:Y:S01]  /*22f0*/  LDC R143, c[0x0][0x3b8] ;  /* 0x0000ee00ff8f7b82 */ /* 0x000e220000000800 */
[----:B------:R5:W2:Y:S01]  /*2300*/  LDG.E.U16 R102, desc[UR10][R26.64] ;  /* 0x0000000a1a667981 */ /* 0x000aa2000c1e1500 */
[----:B-1----:R-:W-:-:S03]  /*2310*/  IADD3 R16, P6, PT, R133, R7, RZ ;  /* 0x0000000785107210 */ /* 0x002fc60007fde0ff */
[----:B------:R1:W2:Y:S01]  /*2320*/  LDG.E.U16 R38, desc[UR10][R24.64] ;  /* 0x0000000a18267981 */ /* 0x0002a2000c1e1500 */
[----:B------:R-:W-:Y:S02]  /*2330*/  LEA.HI.X.SX32 R17, R32, R3, 0x1, P6 ;  /* 0x0000000320117211 */ /* 0x000fe400030f0eff */
[----:B------:R-:W0:Y:S01]  /*2340*/  LDC R147, c[0x0][0x3b8] ;  /* 0x0000ee00ff937b82 */ /* 0x000e220000000800 */
[----:B------:R-:W2:Y:S01]  /*2350*/  LDG.E.U16 R150, desc[UR10][R150.64] ;  /* 0x0000000a96967981 */ /* 0x000ea2000c1e1500 */
[----:B-----5:R-:W-:-:S03]  /*2360*/  IADD3 R26, P4, PT, R126, R7, RZ ;  /* 0x000000077e1a7210 */ /* 0x020fc60007f9e0ff */
[----:B------:R-:W5:Y:S01]  /*2370*/  LDG.E.U16 R154, desc[UR10][R154.64] ;  /* 0x0000000a9a9a7981 */ /* 0x000f62000c1e1500 */
[----:B-1----:R-:W-:Y:S01]  /*2380*/  IADD3 R24, P3, PT, R132, R7, RZ ;  /* 0x0000000784187210 */ /* 0x002fe20007f7e0ff */
[----:B------:R-:W-:Y:S01]  /*2390*/  IMAD R32, R4, 0x75, RZ ;  /* 0x0000007504207824 */ /* 0x000fe200078e02ff */
[-C--:B------:R-:W-:Y:S01]  /*23a0*/  LEA.HI.X.SX32 R27, R34, R3.reuse, 0x1, P4 ;  /* 0x00000003221b7211 */ /* 0x080fe200020f0eff */
[----:B------:R1:W2:Y:S01]  /*23b0*/  LDG.E.U16 R33, desc[UR10][R16.64] ;  /* 0x0000000a10217981 */ /* 0x0002a2000c1e1500 */
[----:B------:R-:W-:Y:S01]  /*23c0*/  LEA.HI.X.SX32 R25, R36, R3, 0x1, P3 ;  /* 0x0000000324197211 */ /* 0x000fe200018f0eff */
[----:B------:R-:W0:Y:S02]  /*23d0*/  LDC R145, c[0x0][0x3b8] ;  /* 0x0000ee00ff917b82 */ /* 0x000e240000000800 */
[----:B------:R1:W2:Y:S04]  /*23e0*/  LDG.E.U16 R35, desc[UR10][R26.64] ;  /* 0x0000000a1a237981 */ /* 0x0002a8000c1e1500 */
[----:B------:R1:W2:Y:S02]  /*23f0*/  LDG.E.U16 R34, desc[UR10][R24.64] ;  /* 0x0000000a18227981 */ /* 0x0002a4000c1e1500 */
[-C--:B-1----:R-:W-:Y:S01]  /*2400*/  IADD3 R16, P3, PT, R137, R7.reuse, RZ ;  /* 0x0000000789107210 */ /* 0x082fe20007f7e0ff */
[----:B------:R-:W1:Y:S01]  /*2410*/  LDC R151, c[0x0][0x3b8] ;  /* 0x0000ee00ff977b82 */ /* 0x000e620000000800 */
[----:B------:R-:W-:Y:S01]  /*2420*/  IADD3 R148, P4, PT, R62, R7, RZ ;  /* 0x000000073e947210 */ /* 0x000fe20007f9e0ff */
[----:B------:R-:W2:Y:S01]  /*2430*/  LDG.E.U16 R36, desc[UR10][R28.64] ;  /* 0x0000000a1c247981 */ /* 0x000ea2000c1e1500 */
[----:B------:R-:W-:-:S02]  /*2440*/  LEA.HI.X.SX32 R17, R32, R3, 0x1, P3 ;  /* 0x0000000320117211 */ /* 0x000fc400018f0eff */
[-C--:B------:R-:W-:Y:S01]  /*2450*/  IADD3 R26, P6, PT, R167, R7.reuse, RZ ;  /* 0x00000007a71a7210 */ /* 0x080fe20007fde0ff */
[----:B------:R0:W2:Y:S01]  /*2460*/  LDG.E.U16 R156, desc[UR10][R156.64] ;  /* 0x0000000a9c9c7981 */ /* 0x0000a2000c1e1500 */
[----:B------:R-:W-:Y:S01]  /*2470*/  IADD3 R24, P3, PT, R169, R7, RZ ;  /* 0x00000007a9187210 */ /* 0x000fe20007f7e0ff */
[----:B------:R-:W1:Y:S01]  /*2480*/  LDC R155, c[0x0][0x3b8] ;  /* 0x0000ee00ff9b7b82 */ /* 0x000e620000000800 */
[-C--:B------:R-:W-:Y:S01]  /*2490*/  LEA.HI.X.SX32 R27, R42, R3.reuse, 0x1, P6 ;  /* 0x000000032a1b7211 */ /* 0x080fe200030f0eff */
[----:B------:R0:W2:Y:S01]  /*24a0*/  LDG.E.U16 R32, desc[UR10][R16.64] ;  /* 0x0000000a10207981 */ /* 0x0000a2000c1e1500 */
[-C--:B------:R-:W-:Y:S01]  /*24b0*/  LEA.HI.X.SX32 R25, R62, R3.reuse, 0x1, P3 ;  /* 0x000000033e197211 */ /* 0x080fe200018f0eff */
[----:B------:R-:W-:Y:S01]  /*24c0*/  IMAD R62, R4, 0x5a, RZ ;  /* 0x0000005a043e7824 */ /* 0x000fe200078e02ff */
[----:B------:R-:W-:Y:S01]  /*24d0*/  LEA.HI.X.SX32 R149, R40, R3, 0x1, P4 ;  /* 0x0000000328957211 */ /* 0x000fe200020f0eff */
[C---:B------:R-:W-:Y:S01]  /*24e0*/  IMAD R42, R4.reuse, 0x35, RZ ;  /* 0x00000035042a7824 */ /* 0x040fe200078e02ff */
[----:B------:R-:W2:Y:S01]  /*24f0*/  LDG.E.U16 R87, desc[UR10][R26.64] ;  /* 0x0000000a1a577981 */ /* 0x000ea2000c1e1500 */
[----:B0-----:R-:W0:Y:S03]  /*2500*/  LDC R157, c[0x0][0x3b8] ;  /* 0x0000ee00ff9d7b82 */ /* 0x001e260000000800 */
[----:B------:R1:W2:Y:S01]  /*2510*/  LDG.E.U16 R170, desc[UR10][R170.64] ;  /* 0x0000000aaaaa7981 */ /* 0x0002a2000c1e1500 */
[-C--:B------:R-:W-:Y:S01]  /*2520*/  IADD3 R16, P6, PT, R175, R7.reuse, RZ ;  /* 0x00000007af107210 */ /* 0x080fe20007fde0ff */
[----:B------:R-:W-:Y:S01]  /*2530*/  IMAD R40, R4, 0x2d, RZ ;  /* 0x0000002d04287824 */ /* 0x000fe200078e02ff */
[----:B------:R-:W-:Y:S01]  /*2540*/  IADD3 R28, P3, PT, R177, R7, RZ ;  /* 0x00000007b11c7210 */ /* 0x000fe20007f7e0ff */
[----:B------:R-:W2:Y:S01]  /*2550*/  LDG.E.U16 R86, desc[UR10][R24.64] ;  /* 0x0000000a18567981 */ /* 0x000ea2000c1e1500 */
[----:B------:R-:W-:Y:S01]  /*2560*/  LEA.HI.X.SX32 R17, R64, R3, 0x1, P6 ;  /* 0x0000000340117211 */ /* 0x000fe200030f0eff */
[----:B------:R-:W-:-:S02]  /*2570*/  IMAD R64, R4, 0x6a, RZ ;  /* 0x0000006a04407824 */ /* 0x000fc400078e02ff */
[----:B------:R1:W2:Y:S02]  /*2580*/  LDG.E.U16 R148, desc[UR10][R148.64] ;  /* 0x0000000a94947981 */ /* 0x0002a4000c1e1500 */
[----:B-1----:R-:W1:Y:S02]  /*2590*/  LDC R171, c[0x0][0x3b8] ;  /* 0x0000ee00ffab7b82 */ /* 0x002e640000000800 */
[----:B------:R0:W2:Y:S01]  /*25a0*/  LDG.E.U16 R85, desc[UR10][R16.64] ;  /* 0x0000000a10557981 */ /* 0x0000a2000c1e1500 */
[----:B------:R-:W-:Y:S02]  /*25b0*/  IADD3 R26, P6, PT, R183, R7, RZ ;  /* 0x00000007b71a7210 */ /* 0x000fe40007fde0ff */
[C---:B------:R-:W-:Y:S01]  /*25c0*/  LEA.HI.X.SX32 R29, R62.reuse, R3, 0x1, P3 ;  /* 0x000000033e1d7211 */ /* 0x040fe200018f0eff */
[----:B------:R0:W2:Y:S02]  /*25d0*/  LDG.E.U16 R180, desc[UR10][R180.64] ;  /* 0x0000000ab4b47981 */ /* 0x0000a4000c1e1500 */
[----:B------:R-:W1:Y:S02]  /*25e0*/  LDC R149, c[0x0][0x3b8] ;  /* 0x0000ee00ff957b82 */ /* 0x000e640000000800 */
[----:B------:R-:W2:Y:S01]  /*25f0*/  LDG.E.U16 R162, desc[UR10][R162.64] ;  /* 0x0000000aa2a27981 */ /* 0x000ea2000c1e1500 */
[----:B0-----:R-:W-:-:S02]  /*2600*/  IADD3 R16, P4, PT, R62, R7, RZ ;  /* 0x000000073e107210 */ /* 0x001fc40007f9e0ff */
[-C--:B------:R-:W-:Y:S01]  /*2610*/  LEA.HI.X.SX32 R27, R66, R3.reuse, 0x1, P6 ;  /* 0x00000003421b7211 */ /* 0x080fe200030f0eff */
[----:B------:R-:W2:Y:S01]  /*2620*/  LDG.E.U16 R63, desc[UR10][R28.64] ;  /* 0x0000000a1c3f7981 */ /* 0x000ea2000c1e1500 */
[----:B------:R-:W-:Y:S01]  /*2630*/  LEA.HI.X.SX32 R17, R40, R3, 0x1, P4 ;  /* 0x0000000328117211 */ /* 0x000fe200020f0eff */
[----:B------:R-:W-:Y:S01]  /*2640*/  IMAD R204, R155, 0x1d4, RZ ;  /* 0x000001d49bcc7824 */ /* 0x000fe200078e02ff */
[----:B------:R-:W-:Y:S01]  /*2650*/  IADD3 R24, P4, PT, R64, R7, RZ ;  /* 0x0000000740187210 */ /* 0x000fe20007f9e0ff */
[----:B------:R-:W2:Y:S01]  /*2660*/  LDG.E.U16 R84, desc[UR10][R26.64] ;  /* 0x0000000a1a547981 */ /* 0x000ea2000c1e1500 */
[----:B------:R-:W-:Y:S01]  /*2670*/  IMAD R62, R4, 0x2b, RZ ;  /* 0x0000002b043e7824 */ /* 0x000fe200078e02ff */
[----:B------:R-:W0:Y:S01]  /*2680*/  LDC R155, c[0x0][0x3b8] ;  /* 0x0000ee00ff9b7b82 */ /* 0x000e220000000800 */
[----:B------:R-:W-:Y:S01]  /*2690*/  LEA.HI.X.SX32 R25, R42, R3, 0x1, P4 ;  /* 0x000000032a197211 */ /* 0x000fe200020f0eff */
[----:B------:R1:W2:Y:S01]  /*26a0*/  LDG.E.U16 R134, desc[UR10][R16.64] ;  /* 0x0000000a10867981 */ /* 0x0002a2000c1e1500 */
[----:B------:R-:W-:-:S03]  /*26b0*/  IMAD R42, R4, 0x23, RZ ;  /* 0x00000023042a7824 */ /* 0x000fc600078e02ff */
[----:B------:R1:W2:Y:S02]  /*26c0*/  LDG.E.U16 R40, desc[UR10][R24.64] ;  /* 0x0000000a18287981 */ /* 0x0002a4000c1e1500 */
[----:B------:R-:W2:Y:S02]  /*26d0*/  LDC R181, c[0x0][0x3b8] ;  /* 0x0000ee00ffb57b82 */ /* 0x000ea40000000800 */
[----:B------:R-:W2:Y:S01]  /*26e0*/  LDG.E.U16 R172, desc[UR10][R172.64] ;  /* 0x0000000aacac7981 */ /* 0x000ea2000c1e1500 */
[----:B-1----:R-:W-:-:S03]  /*26f0*/  IADD3 R16, P3, PT, R185, R7, RZ ;  /* 0x00000007b9107210 */ /* 0x002fc60007f7e0ff */
[----:B------:R-:W2:Y:S01]  /*2700*/  LDG.E.U16 R178, desc[UR10][R178.64] ;  /* 0x0000000ab2b27981 */ /* 0x000ea2000c1e1500 */
[----:B------:R-:W-:Y:S01]  /*2710*/  LEA.HI.X.SX32 R17, R64, R3, 0x1, P3 ;  /* 0x0000000340117211 */ /* 0x000fe200018f0eff */
[----:B------:R-:W-:Y:S01]  /*2720*/  IMAD R200, R149, 0x1d2, RZ ;  /* 0x000001d295c87824 */ /* 0x000fe200078e02ff */
[-C--:B------:R-:W-:Y:S01]  /*2730*/  IADD3 R24, P6, PT, R191, R7.reuse, RZ ;  /* 0x00000007bf187210 */ /* 0x080fe20007fde0ff */
[C---:B------:R-:W-:Y:S01]  /*2740*/  IMAD R26, R4.reuse, 0x33, RZ ;  /* 0x00000033041a7824 */ /* 0x040fe200078e02ff */
[-C--:B------:R-:W-:Y:S01]  /*2750*/  IADD3 R152, P3, PT, R233, R7.reuse, RZ ;  /* 0x00000007e9987210 */ /* 0x080fe20007f7e0ff */
[----:B------:R1:W2:Y:S01]  /*2760*/  LDG.E.U16 R83, desc[UR10][R16.64] ;  /* 0x0000000a10537981 */ /* 0x0002a2000c1e1500 */
[----:B------:R-:W-:Y:S01]  /*2770*/  IADD3 R138, P4, PT, R237, R7, RZ ;  /* 0x00000007ed8a7210 */ /* 0x000fe20007f9e0ff */
[----:B------:R-:W-:Y:S01]  /*2780*/  IMAD R64, R4, 0x53, RZ ;  /* 0x0000005304407824 */ /* 0x000fe200078e02ff */
[-C--:B------:R-:W-:Y:S01]  /*2790*/  LEA.HI.X.SX32 R25, R68, R3.reuse, 0x1, P6 ;  /* 0x0000000344197211 */ /* 0x080fe200030f0eff */
[----:B------:R-:W2:Y:S01]  /*27a0*/  LDC R149, c[0x0][0x3b8] ;  /* 0x0000ee00ff957b82 */ /* 0x000ea20000000800 */
[-C--:B------:R-:W-:Y:S01]  /*27b0*/  LEA.HI.X.SX32 R153, R42, R3.reuse, 0x1, P3 ;  /* 0x000000032a997211 */ /* 0x080fe200018f0eff */
[----:B------:R-:W-:Y:S01]  /*27c0*/  IMAD R42, R4, 0x43, RZ ;  /* 0x00000043042a7824 */ /* 0x000fe200078e02ff */
[----:B------:R-:W-:Y:S01]  /*27d0*/  LEA.HI.X.SX32 R139, R62, R3, 0x1, P4 ;  /* 0x000000033e8b7211 */ /* 0x000fe200020f0eff */
[----:B------:R-:W2:Y:S01]  /*27e0*/  LDG.E.U16 R194, desc[UR10][R194.64] ;  /* 0x0000000ac2c27981 */ /* 0x000ea2000c1e1500 */
[-C--:B-1----:R-:W-:Y:S01]  /*27f0*/  IADD3 R16, P6, PT, R243, R7.reuse, RZ ;  /* 0x00000007f3107210 */ /* 0x082fe20007fde0ff */
[----:B------:R-:W-:Y:S01]  /*2800*/  IMAD R62, R4, 0x4b, RZ ;  /* 0x0000004b043e7824 */ /* 0x000fe200078e02ff */
[----:B------:R-:W-:Y:S01]  /*2810*/  IADD3 R28, P4, PT, R242, R7, RZ ;  /* 0x00000007f21c7210 */ /* 0x000fe20007f9e0ff */
[----:B------:R1:W2:Y:S01]  /*2820*/  LDG.E.U16 R81, desc[UR10][R24.64] ;  /* 0x0000000a18517981 */ /* 0x0002a2000c1e1500 */
[----:B------:R-:W-:Y:S01]  /*2830*/  LEA.HI.X.SX32 R17, R26, R3, 0x1, P6 ;  /* 0x000000031a117211 */ /* 0x000fe200030f0eff */
[----:B0-----:R-:W-:Y:S01]  /*2840*/  IMAD R210, R155, 0x186, RZ ;  /* 0x000001869bd27824 */ /* 0x001fe200078e02ff */
[----:B------:R-:W-:Y:S01]  /*2850*/  IADD3 R26, P6, PT, R241, R7, RZ ;  /* 0x00000007f11a7210 */ /* 0x000fe20007fde0ff */
[----:B------:R0:W2:Y:S01]  /*2860*/  LDG.E.U16 R138, desc[UR10][R138.64] ;  /* 0x0000000a8a8a7981 */ /* 0x0000a2000c1e1500 */
[-C--:B------:R-:W-:Y:S01]  /*2870*/  LEA.HI.X.SX32 R29, R42, R3.reuse, 0x1, P4 ;  /* 0x000000032a1d7211 */ /* 0x080fe200020f0eff */
[----:B------:R-:W-:Y:S01]  /*2880*/  IMAD R42, R4, 0x5b, RZ ;  /* 0x0000005b042a7824 */ /* 0x000fe200078e02ff */
[----:B------:R-:W-:Y:S01]  /*2890*/  LEA.HI.X.SX32 R27, R62, R3, 0x1, P6 ;  /* 0x000000033e1b7211 */ /* 0x000fe200030f0eff */
[----:B------:R0:W2:Y:S01]  /*28a0*/  LDG.E.U16 R69, desc[UR10][R16.64] ;  /* 0x0000000a10457981 */ /* 0x0000a2000c1e1500 */
[----:B------:R-:W2:Y:S01]  /*28b0*/  LDC R163, c[0x0][0x3b8] ;  /* 0x0000ee00ffa37b82 */ /* 0x000ea20000000800 */
[----:B-1----:R-:W-:-:S02]  /*28c0*/  IADD3 R24, P3, PT, R240, R7, RZ ;  /* 0x00000007f0187210 */ /* 0x002fc40007f7e0ff */
[----:B------:R1:W2:Y:S02]  /*28d0*/  LDG.E.U16 R68, desc[UR10][R28.64] ;  /* 0x0000000a1c447981 */ /* 0x0002a4000c1e1500 */
[----:B------:R-:W-:Y:S02]  /*28e0*/  LEA.HI.X.SX32 R25, R64, R3, 0x1, P3 ;  /* 0x0000000340197211 */ /* 0x000fe400018f0eff */
[----:B------:R1:W2:Y:S01]  /*28f0*/  LDG.E.U16 R67, desc[UR10][R26.64] ;  /* 0x0000000a1a437981 */ /* 0x0002a2000c1e1500 */
[----:B0-----:R-:W0:Y:S01]  /*2900*/  LDC R139, c[0x0][0x3b8] ;  /* 0x0000ee00ff8b7b82 */ /* 0x001e220000000800 */
[----:B------:R-:W-:Y:S01]  /*2910*/  IADD3 R16, P4, PT, R238, R7, RZ ;  /* 0x00000007ee107210 */ /* 0x000fe20007f9e0ff */
[C---:B------:R-:W-:Y:S01]  /*2920*/  IMAD R62, R4.reuse, 0x6b, RZ ;  /* 0x0000006b043e7824 */ /* 0x040fe200078e02ff */
[----:B------:R1:W2:Y:S02]  /*2930*/  LDG.E.U16 R66, desc[UR10][R24.64] ;  /* 0x0000000a18427981 */ /* 0x0002a4000c1e1500 */
[----:B-1----:R-:W-:Y:S01]  /*2940*/  IMAD R28, R4, 0x63, RZ ;  /* 0x00000063041c7824 */ /* 0x002fe200078e02ff */
[----:B------:R-:W-:Y:S01]  /*2950*/  LEA.HI.X.SX32 R17, R42, R3, 0x1, P4 ;  /* 0x000000032a117211 */ /* 0x000fe200020f0eff */
[----:B------:R-:W2:Y:S01]  /*2960*/  LDG.E.U16 R152, desc[UR10][R152.64] ;  /* 0x0000000a98987981 */ /* 0x000ea2000c1e1500 */
[----:B------:R-:W1:Y:S01]  /*2970*/  LDC R173, c[0x0][0x3b8] ;  /* 0x0000ee00ffad7b82 */ /* 0x000e620000000800 */
[----:B------:R-:W-:-:S02]  /*2980*/  IADD3 R26, P3, PT, R236, R7, RZ ;  /* 0x00000007ec1a7210 */ /* 0x000fc40007f7e0ff */
[----:B------:R4:W2:Y:S02]  /*2990*/  LDG.E.U16 R42, desc[UR10][R16.64] ;  /* 0x0000000a102a7981 */ /* 0x0008a4000c1e1500 */
[----:B------:R-:W-:Y:S01]  /*29a0*/  LEA.HI.X.SX32 R27, R28, R3, 0x1, P3 ;  /* 0x000000031c1b7211 */ /* 0x000fe200018f0eff */
[----:B------:R-:W-:Y:S01]  /*29b0*/  IMAD R28, R4, 0x73, RZ ;  /* 0x00000073041c7824 */ /* 0x000fe200078e02ff */
[-C--:B------:R-:W-:Y:S01]  /*29c0*/  IADD3 R24, P4, PT, R235, R7.reuse, RZ ;  /* 0x00000007eb187210 */ /* 0x080fe20007f9e0ff */
[----:B------:R-:W0:Y:S01]  /*29d0*/  LDC R179, c[0x0][0x3b8] ;  /* 0x0000ee00ffb37b82 */ /* 0x000e220000000800 */
[----:B------:R-:W2:Y:S01]  /*29e0*/  LDG.E.U16 R192, desc[UR10][R192.64] ;  /* 0x0000000ac0c07981 */ /* 0x000ea2000c1e1500 */
[----:B----4-:R-:W-:-:S03]  /*29f0*/  IADD3 R16, P3, PT, R234, R7, RZ ;  /* 0x00000007ea107210 */ /* 0x010fc60007f7e0ff */
[----:B------:R4:W2:Y:S03]  /*2a00*/  LDG.E.U16 R65, desc[UR10][R26.64] ;  /* 0x0000000a1a417981 */ /* 0x0008a6000c1e1500 */
[----:B------:R-:W0:Y:S01]  /*2a10*/  LDC R153, c[0x0][0x3b8] ;  /* 0x0000ee00ff997b82 */ /* 0x000e220000000800 */
[-C--:B------:R-:W-:Y:S01]  /*2a20*/  LEA.HI.X.SX32 R17, R28, R3.reuse, 0x1, P3 ;  /* 0x000000031c117211 */ /* 0x080fe200018f0eff */
[----:B------:R-:W-:Y:S01]  /*2a30*/  IMAD R28, R21, 0x1ea, RZ ;  /* 0x000001ea151c7824 */ /* 0x000fe200078e02ff */
[----:B------:R-:W-:Y:S01]  /*2a40*/  LEA.HI.X.SX32 R25, R62, R3, 0x1, P4 ;  /* 0x000000033e197211 */ /* 0x000fe200020f0eff */
[----:B------:R-:W2:Y:S03]  /*2a50*/  LDG.E.U16 R164, desc[UR10][R164.64] ;  /* 0x0000000aa4a47981 */ /* 0x000ea6000c1e1500 */
[-C--:B------:R-:W-:Y:S01]  /*2a60*/  IADD3 RZ, P3, PT, R28, R7.reuse, RZ ;  /* 0x000000071cff7210 */ /* 0x080fe20007f7e0ff */
[----:B------:R-:W-:Y:S01]  /*2a70*/  IMAD R28, R4, 0xf5, RZ ;  /* 0x000000f5041c7824 */ /* 0x000fe200078e02ff */
[----:B------:R3:W2:Y:S01]  /*2a80*/  LDG.E.U16 R64, desc[UR10][R24.64] ;  /* 0x0000000a18407981 */ /* 0x0006a2000c1e1500 */
[----:B----4-:R-:W4:Y:S01]  /*2a90*/  LDC R27, c[0x0][0x3b8] ;  /* 0x0000ee00ff1b7b82 */ /* 0x010f220000000800 */
[----:B------:R-:W-:Y:S01]  /*2aa0*/  IADD3 RZ, P4, PT, R116, R7, RZ ;  /* 0x0000000774ff7210 */ /* 0x000fe20007f9e0ff */
[----:B------:R-:W-:Y:S01]  /*2ab0*/  IMAD R26, R45, 0x1f2, RZ ;  /* 0x000001f22d1a7824 */ /* 0x000fe200078e02ff */
[----:B------:R3:W2:Y:S05]  /*2ac0*/  LDG.E.U16 R62, desc[UR10][R16.64] ;  /* 0x0000000a103e7981 */ /* 0x0006aa000c1e1500 */
[----:B------:R-:W0:Y:S01]  /*2ad0*/  LDC R116, c[0x0][0x3b8] ;  /* 0x0000ee00ff747b82 */ /* 0x000e220000000800 */
[----:B---3--:R-:W-:Y:S01]  /*2ae0*/  LEA.HI.X.SX32 R25, R28, R3, 0x1, P3 ;  /* 0x000000031c197211 */ /* 0x008fe200018f0eff */
[----:B------:R-:W-:-:S06]  /*2af0*/  IMAD R24, R76, 0x1ea, R5 ;  /* 0x000001ea4c187824 */ /* 0x000fcc00078e0205 */
[----:B------:R-:W3:Y:S01]  /*2b00*/  LDC R28, c[0x0][0x3b8] ;  /* 0x0000ee00ff1c7b82 */ /* 0x000ee20000000800 */
[----:B------:R-:W-:Y:S01]  /*2b10*/  IMAD R16, R94, 0x1f0, R5 ;  /* 0x000001f05e107824 */ /* 0x000fe200078e0205 */
[----:B------:R-:W-:-:S06]  /*2b20*/  LEA.HI.X.SX32 R17, R74, R3, 0x1, P4 ;  /* 0x000000034a117211 */ /* 0x000fcc00020f0eff */
[----:B------:R-:W0:Y:S01]  /*2b30*/  LDC R76, c[0x0][0x3b8] ;  /* 0x0000ee00ff4c7b82 */ /* 0x000e220000000800 */
[----:B------:R-:W-:Y:S01]  /*2b40*/  IADD3 RZ, P3, PT, R26, R7, RZ ;  /* 0x000000071aff7210 */ /* 0x000fe20007f7e0ff */
[----:B------:R-:W-:Y:S01]  /*2b50*/  IMAD R26, R4, 0xf9, RZ ;  /* 0x000000f9041a7824 */ /* 0x000fe200078e02ff */
[----:B------:R1:W2:Y:S01]  /*2b60*/  LDG.E.U16 R21, desc[UR10][R16.64] ;  /* 0x0000000a10157981 */ /* 0x0002a2000c1e1500 */
[----:B------:R-:W-:-:S03]  /*2b70*/  IMAD R74, R49, 0x1f4, RZ ;  /* 0x000001f4314a7824 */ /* 0x000fc600078e02ff */
[----:B------:R4:W2:Y:S01]  /*2b80*/  LDG.E.U16 R29, desc[UR10][R24.64] ;  /* 0x0000000a181d7981 */ /* 0x0008a2000c1e1500 */
[----:B------:R-:W0:Y:S01]  /*2b90*/  LDC R94, c[0x0][0x3b8] ;  /* 0x0000ee00ff5e7b82 */ /* 0x000e220000000800 */
[----:B-1----:R-:W-:-:S07]  /*2ba0*/  IMAD R16, R114, 0x1f4, R5 ;  /* 0x000001f472107824 */ /* 0x002fce00078e0205 */
[----:B------:R-:W1:Y:S01]  /*2bb0*/  LDC R114, c[0x0][0x3b8] ;  /* 0x0000ee00ff727b82 */ /* 0x000e620000000800 */
[----:B----4-:R-:W-:Y:S01]  /*2bc0*/  IMAD R24, R112, 0x1f2, R5 ;  /* 0x000001f270187824 */ /* 0x010fe200078e0205 */
[----:B------:R-:W-:Y:S01]  /*2bd0*/  LEA.HI.X.SX32 R25, R26, R3, 0x1, P3 ;  /* 0x000000031a197211 */ /* 0x000fe200018f0eff */
[----:B------:R-:W-:Y:S01]  /*2be0*/  IMAD R26, R23, 0x1f6, RZ ;  /* 0x000001f6171a7824 */ /* 0x000fe200078e02ff */
[----:B------:R-:W-:Y:S01]  /*2bf0*/  IADD3 RZ, P4, PT, R74, R7, RZ ;  /* 0x000000074aff7210 */ /* 0x000fe20007f9e0ff */
[----:B---3--:R-:W-:Y:S02]  /*2c00*/  IMAD R28, R28, 0x1fa, RZ ;  /* 0x000001fa1c1c7824 */ /* 0x008fe400078e02ff */
[----:B------:R3:W4:Y:S01]  /*2c10*/  LDG.E.U16 R71, desc[UR10][R24.64] ;  /* 0x0000000a18477981 */ /* 0x000722000c1e1500 */
[----:B------:R-:W1:Y:S01]  /*2c20*/  LDC R112, c[0x0][0x3b8] ;  /* 0x0000ee00ff707b82 */ /* 0x000e620000000800 */
[----:B------:R-:W-:Y:S01]  /*2c30*/  LEA.HI.X.SX32 R17, R44, R3, 0x1, P4 ;  /* 0x000000032c117211 */ /* 0x000fe200020f0eff */
[----:B------:R-:W-:Y:S01]  /*2c40*/  IMAD R44, R27, 0x1f8, RZ ;  /* 0x000001f81b2c7824 */ /* 0x000fe200078e02ff */
[----:B------:R-:W-:Y:S01]  /*2c50*/  IADD3 RZ, P6, PT, R26, R7, RZ ;  /* 0x000000071aff7210 */ /* 0x000fe20007fde0ff */
[----:B------:R-:W-:-:S04]  /*2c60*/  IMAD R74, R4, 0xfd, RZ ;  /* 0x000000fd044a7824 */ /* 0x000fc800078e02ff */
[----:B------:R-:W2:Y:S01]  /*2c70*/  LDC R195, c[0x0][0x3b8] ;  /* 0x0000ee00ffc37b82 */ /* 0x000ea20000000800 */
[----:B---3--:R-:W-:Y:S01]  /*2c80*/  IMAD R24, R4, 0xfb, RZ ;  /* 0x000000fb04187824 */ /* 0x008fe200078e02ff */
[----:B------:R0:W3:Y:S01]  /*2c90*/  LDG.E.U16 R97, desc[UR10][R16.64] ;  /* 0x0000000a10617981 */ /* 0x0000e2000c1e1500 */
[-C--:B------:R-:W-:Y:S02]  /*2ca0*/  IADD3 RZ, P4, PT, R28, R7.reuse, RZ ;  /* 0x000000071cff7210 */ /* 0x080fe40007f9e0ff */
[----:B------:R-:W-:Y:S02]  /*2cb0*/  IADD3 RZ, P3, PT, R44, R7, RZ ;  /* 0x000000072cff7210 */ /* 0x000fe40007f7e0ff */
[----:B------:R-:W-:Y:S01]  /*2cc0*/  LEA.HI.X.SX32 R45, R24, R3, 0x1, P6 ;  /* 0x00000003182d7211 */ /* 0x000fe200030f0eff */
[----:B------:R-:W2:Y:S01]  /*2cd0*/  LDC R193, c[0x0][0x3b8] ;  /* 0x0000ee00ffc17b82 */ /* 0x000ea20000000800 */
[----:B------:R-:W-:Y:S02]  /*2ce0*/  SHF.L.U32 R28, R4, 0x3, RZ ;  /* 0x00000003041c7819 */ /* 0x000fe400000006ff */
[----:B0-----:R-:W-:Y:S01]  /*2cf0*/  LEA R16, P6, R76, R7, 0x4 ;  /* 0x000000074c107211 */ /* 0x001fe200078c20ff */
[----:B------:R-:W-:Y:S01]  /*2d00*/  IMAD R26, R116, 0x1f8, R5 ;  /* 0x000001f8741a7824 */ /* 0x000fe200078e0205 */
[----:B------:R-:W-:-:S02]  /*2d10*/  LEA.HI.X.SX32 R27, R227, R3, 0x1, P3 ;  /* 0x00000003e31b7211 */ /* 0x000fc400018f0eff */
[-C--:B------:R-:W-:Y:S01]  /*2d20*/  LEA.HI.X.SX32 R25, R74, R3.reuse, 0x1, P4 ;  /* 0x000000034a197211 */ /* 0x080fe200020f0eff */
[--C-:B------:R-:W-:Y:S01]  /*2d30*/  IMAD R44, R94, 0x1f6, R5.reuse ;  /* 0x000001f65e2c7824 */ /* 0x100fe200078e0205 */
[----:B------:R-:W-:Y:S01]  /*2d40*/  LEA.HI.X.SX32 R17, R28, R3, 0x1, P6 ;  /* 0x000000031c117211 */ /* 0x000fe200030f0eff */
[----:B------:R-:W-:Y:S01]  /*2d50*/  IMAD R24, R118, 0x1fa, R5 ;  /* 0x000001fa76187824 */ /* 0x000fe200078e0205 */
[----:B------:R-:W-:Y:S01]  /*2d60*/  SHF.L.U32 R74, R4, 0x4, RZ ;  /* 0x00000004044a7819 */ /* 0x000fe200000006ff */
[----:B------:R0:W2:Y:S01]  /*2d70*/  LDG.E.U16 R49, desc[UR10][R26.64] ;  /* 0x0000000a1a317981 */ /* 0x0000a2000c1e1500 */
[-C--:B------:R-:W-:Y:S01]  /*2d80*/  LEA R186, P6, R186, R7.reuse, 0x5 ;  /* 0x00000007baba7211 */ /* 0x080fe200078c28ff */
[----:B------:R-:W5:Y:S01]  /*2d90*/  LDC R116, c[0x0][0x3b8] ;  /* 0x0000ee00ff747b82 */ /* 0x000f620000000800 */
[----:B------:R-:W-:Y:S01]  /*2da0*/  SHF.L.U32 R94, R4, 0x5, RZ ;  /* 0x00000005045e7819 */ /* 0x000fe200000006ff */
[----:B------:R1:W2:Y:S01]  /*2db0*/  LDG.E.U16 R201, desc[UR10][R16.64] ;  /* 0x0000000a10c97981 */ /* 0x0002a2000c1e1500 */
[----:B------:R-:W-:-:S02]  /*2dc0*/  LEA R158, P4, R158, R7, 0x6 ;  /* 0x000000079e9e7211 */ /* 0x000fc400078830ff */
[-C--:B------:R-:W-:Y:S01]  /*2dd0*/  LEA.HI.X.SX32 R187, R74, R3.reuse, 0x1, P6 ;  /* 0x000000034abb7211 */ /* 0x080fe200030f0eff */
[----:B------:R1:W2:Y:S01]  /*2de0*/  LDG.E.U16 R28, desc[UR10][R24.64] ;  /* 0x0000000a181c7981 */ /* 0x0002a2000c1e1500 */
[----:B0-----:R-:W-:Y:S01]  /*2df0*/  SHF.L.U32 R26, R4, 0x7, RZ ;  /* 0x00000007041a7819 */ /* 0x001fe200000006ff */
[----:B------:R-:W0:Y:S01]  /*2e00*/  LDC R118, c[0x0][0x3b8] ;  /* 0x0000ee00ff767b82 */ /* 0x000e220000000800 */
[----:B------:R-:W-:Y:S01]  /*2e10*/  LEA.HI.X.SX32 R159, R94, R3, 0x1, P4 ;  /* 0x000000035e9f7211 */ /* 0x000fe200020f0eff */
[----:B------:R1:W2:Y:S02]  /*2e20*/  LDG.E.U16 R76, desc[UR10][R44.64] ;  /* 0x0000000a2c4c7981 */ /* 0x0002a4000c1e1500 */
[-C--:B-1----:R-:W-:Y:S01]  /*2e30*/  LEA R16, P6, R114, R7.reuse, 0x8 ;  /* 0x0000000772107211 */ /* 0x082fe200078c40ff */
[----:B------:R-:W-:Y:S01]  /*2e40*/  IMAD R74, R115, 0x130, RZ ;  /* 0x00000130734a7824 */ /* 0x000fe200078e02ff */
[----:B------:R-:W2:Y:S01]  /*2e50*/  LDG.E.U16 R158, desc[UR10][R158.64] ;  /* 0x0000000a9e9e7981 */ /* 0x000ea2000c1e1500 */
[----:B------:R-:W-:Y:S01]  /*2e60*/  LEA R24, P3, R112, R7, 0x7 ;  /* 0x0000000770187211 */ /* 0x000fe200078638ff */
[----:B------:R-:W1:Y:S01]  /*2e70*/  LDC R94, c[0x0][0x3b8] ;  /* 0x0000ee00ff5e7b82 */ /* 0x000e620000000800 */
[----:B------:R-:W-:Y:S01]  /*2e80*/  LEA.HI.X.SX32 R17, R26, R3, 0x1, P6 ;  /* 0x000000031a117211 */ /* 0x000fe200030f0eff */
[----:B------:R-:W-:Y:S01]  /*2e90*/  IMAD R26, R95, 0x110, RZ ;  /* 0x000001105f1a7824 */ /* 0x000fe200078e02ff */
[----:B------:R-:W2:Y:S01]  /*2ea0*/  LDG.E.U16 R186, desc[UR10][R186.64] ;  /* 0x0000000ababa7981 */ /* 0x000ea2000c1e1500 */
[----:B------:R-:W-:-:S03]  /*2eb0*/  SHF.L.U32 R44, R4, 0x6, RZ ;  /* 0x00000006042c7819 */ /* 0x000fc600000006ff */
[----:B------:R5:W2:Y:S01]  /*2ec0*/  LDG.E.U16 R23, desc[UR10][R16.64] ;  /* 0x0000000a10177981 */ /* 0x000aa2000c1e1500 */
[----:B------:R-:W0:Y:S01]  /*2ed0*/  LDC R112, c[0x0][0x3b8] ;  /* 0x0000ee00ff707b82 */ /* 0x000e220000000800 */
[----:B------:R-:W-:Y:S01]  /*2ee0*/  LEA.HI.X.SX32 R25, R44, R3, 0x1, P3 ;  /* 0x000000032c197211 */ /* 0x000fe200018f0eff */
[----:B------:R-:W-:-:S06]  /*2ef0*/  IMAD R44, R113, 0x120, RZ ;  /* 0x00000120712c7824 */ /* 0x000fcc00078e02ff */
[----:B------:R-:W0:Y:S01]  /*2f00*/  LDC R95, c[0x0][0x3b8] ;  /* 0x0000ee00ff5f7b82 */ /* 0x000e220000000800 */
[-C--:B-----5:R-:W-:Y:S01]  /*2f10*/  IADD3 R16, P6, PT, R26, R7.reuse, RZ ;  /* 0x000000071a107210 */ /* 0x0a0fe20007fde0ff */
[----:B------:R-:W-:Y:S01]  /*2f20*/  IMAD R116, R116, 0x140, RZ ;  /* 0x0000014074747824 */ /* 0x000fe200078e02ff */
[----:B------:R-:W-:Y:S01]  /*2f30*/  IADD3 R74, P3, PT, R74, R7, RZ ;  /* 0x000000074a4a7210 */ /* 0x000fe20007f7e0ff */
[----:B------:R-:W5:Y:S01]  /*2f40*/  LDG.E.U16 R24, desc[UR10][R24.64] ;  /* 0x0000000a18187981 */ /* 0x000f62000c1e1500 */
[----:B------:R-:W-:-:S03]  /*2f50*/  LEA.HI.X.SX32 R17, R93, R3, 0x1, P6 ;  /* 0x000000035d117211 */ /* 0x000fc600030f0eff */
[----:B------:R-:W0:Y:S01]  /*2f60*/  LDC R113, c[0x0][0x3b8] ;  /* 0x0000ee00ff717b82 */ /* 0x000e220000000800 */
[----:B------:R-:W-:-:S07]  /*2f70*/  IADD3 R26, P4, PT, R44, R7, RZ ;  /* 0x000000072c1a7210 */ /* 0x000fce0007f9e0ff */
[----:B------:R-:W0:Y:S01]  /*2f80*/  LDC R93, c[0x0][0x3b8] ;  /* 0x0000ee00ff5d7b82 */ /* 0x000e220000000800 */
[-C--:B------:R-:W-:Y:S01]  /*2f90*/  LEA.HI.X.SX32 R27, R75, R3.reuse, 0x1, P4 ;  /* 0x000000034b1b7211 */ /* 0x080fe200020f0eff */
[----:B------:R0:W2:Y:S06]  /*2fa0*/  LDG.E.U16 R17, desc[UR10][R16.64] ;  /* 0x0000000a10117981 */ /* 0x0000ac000c1e1500 */
[----:B------:R-:W0:Y:S01]  /*2fb0*/  LDC R114, c[0x0][0x3b8] ;  /* 0x0000ee00ff727b82 */ /* 0x000e220000000800 */
[----:B------:R-:W-:-:S07]  /*2fc0*/  LEA.HI.X.SX32 R75, R90, R3, 0x1, P3 ;  /* 0x000000035a4b7211 */ /* 0x000fce00018f0eff */
[----:B------:R-:W0:Y:S01]  /*2fd0*/  LDC R115, c[0x0][0x3b8] ;  /* 0x0000ee00ff737b82 */ /* 0x000e220000000800 */
[----:B------:R-:W-:Y:S01]  /*2fe0*/  IADD3 R44, P6, PT, R116, R7, RZ ;  /* 0x00000007742c7210 */ /* 0x000fe20007fde0ff */
[----:B-1----:R-:W-:Y:S01]  /*2ff0*/  IMAD R90, R94, 0x150, RZ ;  /* 0x000001505e5a7824 */ /* 0x002fe200078e02ff */
[----:B------:R1:W2:Y:S01]  /*3000*/  LDG.E.U16 R25, desc[UR10][R74.64] ;  /* 0x0000000a4a197981 */ /* 0x0002a2000c1e1500 */
[----:B0-----:R-:W-:Y:S01]  /*3010*/  IMAD R116, R112, 0x160, RZ ;  /* 0x0000016070747824 */ /* 0x001fe200078e02ff */
[----:B------:R-:W-:Y:S02]  /*3020*/  LEA.HI.X.SX32 R45, R9, R3, 0x1, P6 ;  /* 0x00000003092d7211 */ /* 0x000fe400030f0eff */
[----:B------:R-:W2:Y:S01]  /*3030*/  LDG.E.U16 R26, desc[UR10][R26.64] ;  /* 0x0000000a1a1a7981 */ /* 0x000ea2000c1e1500 */
[----:B------:R-:W0:Y:S01]  /*3040*/  LDC R112, c[0x0][0x3b8] ;  /* 0x0000ee00ff707b82 */ /* 0x000e220000000800 */
[----:B------:R-:W-:Y:S02]  /*3050*/  IMAD R16, R113, 0x180, RZ ;  /* 0x0000018071107824 */ /* 0x000fe400078e02ff */
[----:B------:R1:W2:Y:S02]  /*3060*/  LDG.E.U16 R9, desc[UR10][R44.64] ;  /* 0x0000000a2c097981 */ /* 0x0002a4000c1e1500 */
[----:B-1----:R-:W-:-:S03]  /*3070*/  IADD3 R74, P4, PT, R90, R7, RZ ;  /* 0x000000075a4a7210 */ /* 0x002fc60007f9e0ff */
[----:B------:R-:W1:Y:S01]  /*3080*/  LDC R94, c[0x0][0x3b8] ;  /* 0x0000ee00ff5e7b82 */ /* 0x000e620000000800 */
[----:B------:R-:W-:Y:S01]  /*3090*/  IMAD R90, R95, 0x170, RZ ;  /* 0x000001705f5a7824 */ /* 0x000fe200078e02ff */
[----:B------:R-:W-:Y:S02]  /*30a0*/  LEA.HI.X.SX32 R75, R88, R3, 0x1, P4 ;  /* 0x00000003584b7211 */ /* 0x000fe400020f0eff */
[-C--:B------:R-:W-:Y:S01]  /*30b0*/  IADD3 R44, P3, PT, R116, R7.reuse, RZ ;  /* 0x00000007742c7210 */ /* 0x080fe20007f7e0ff */
[----:B------:R-:W-:Y:S01]  /*30c0*/  IMAD R116, R93, 0x190, RZ ;  /* 0x000001905d747824 */ /* 0x000fe200078e02ff */
[-C--:B------:R-:W-:Y:S02]  /*30d0*/  IADD3 R90, P6, PT, R90, R7.reuse, RZ ;  /* 0x000000075a5a7210 */ /* 0x080fe40007fde0ff */
[----:B------:R-:W1:Y:S01]  /*30e0*/  LDC R95, c[0x0][0x3b8] ;  /* 0x0000ee00ff5f7b82 */ /* 0x000e620000000800 */
[----:B------:R-:W-:Y:S01]  /*30f0*/  IADD3 R88, P4, PT, R16, R7, RZ ;  /* 0x0000000710587210 */ /* 0x000fe20007f9e0ff */
[----:B------:R0:W3:Y:S01]  /*3100*/  LDG.E.U16 R27, desc[UR10][R74.64] ;  /* 0x0000000a4a1b7981 */ /* 0x0000e2000c1e1500 */
[----:B------:R-:W-:-:S02]  /*3110*/  LEA.HI.X.SX32 R45, R91, R3, 0x1, P3 ;  /* 0x000000035b2d7211 */ /* 0x000fc400018f0eff */
[-C--:B------:R-:W-:Y:S02]  /*3120*/  LEA.HI.X.SX32 R91, R89, R3.reuse, 0x1, P6 ;  /* 0x00000003595b7211 */ /* 0x080fe400030f0eff */
[----:B------:R-:W-:Y:S01]  /*3130*/  LEA.HI.X.SX32 R89, R92, R3, 0x1, P4 ;  /* 0x000000035c597211 */ /* 0x000fe200020f0eff */
[----:B------:R-:W-:Y:S01]  /*3140*/  IMAD R92, R114, 0x1a0, RZ ;  /* 0x000001a0725c7824 */ /* 0x000fe200078e02ff */
[----:B------:R-:W1:Y:S01]  /*3150*/  LDC R113, c[0x0][0x3b8] ;  /* 0x0000ee00ff717b82 */ /* 0x000e620000000800 */
[----:B0-----:R-:W-:Y:S01]  /*3160*/  IMAD R112, R112, 0x1d0, RZ ;  /* 0x000001d070707824 */ /* 0x001fe200078e02ff */
[----:B------:R-:W3:Y:S01]  /*3170*/  LDG.E.U16 R45, desc[UR10][R44.64] ;  /* 0x0000000a2c2d7981 */ /* 0x000ee2000c1e1500 */
[----:B------:R-:W-:Y:S01]  /*3180*/  IADD3 R74, P3, PT, R116, R7, RZ ;  /* 0x00000007744a7210 */ /* 0x000fe20007f7e0ff */
[----:B------:R-:W-:Y:S02]  /*3190*/  IMAD R116, R115, 0x1c0, RZ ;  /* 0x000001c073747824 */ /* 0x000fe400078e02ff */
[----:B------:R-:W3:Y:S02]  /*31a0*/  LDG.E.U16 R16, desc[UR10][R90.64] ;  /* 0x0000000a5a107981 */ /* 0x000ee4000c1e1500 */
[----:B------:R-:W0:Y:S01]  /*31b0*/  LDC R114, c[0x0][0x3b8] ;  /* 0x0000ee00ff727b82 */ /* 0x000e220000000800 */
[----:B------:R-:W-:Y:S01]  /*31c0*/  LEA.HI.X.SX32 R75, R11, R3, 0x1, P3 ;  /* 0x000000030b4b7211 */ /* 0x000fe200018f0eff */
[----:B-1----:R-:W-:Y:S01]  /*31d0*/  IMAD R94, R94, 0x1b0, RZ ;  /* 0x000001b05e5e7824 */ /* 0x002fe200078e02ff */
[----:B------:R1:W3:Y:S01]  /*31e0*/  LDG.E.U16 R11, desc[UR10][R88.64] ;  /* 0x0000000a580b7981 */ /* 0x0002e2000c1e1500 */
[----:B------:R-:W-:-:S03]  /*31f0*/  IADD3 R92, P6, PT, R92, R7, RZ ;  /* 0x000000075c5c7210 */ /* 0x000fc60007fde0ff */
[----:B------:R1:W3:Y:S01]  /*3200*/  LDG.E.U16 R44, desc[UR10][R74.64] ;  /* 0x0000000a4a2c7981 */ /* 0x0002e2000c1e1500 */
[----:B------:R-:W0:Y:S01]  /*3210*/  LDC R115, c[0x0][0x3b8] ;  /* 0x0000ee00ff737b82 */ /* 0x000e220000000800 */
[----:B------:R-:W-:Y:S02]  /*3220*/  LEA.HI.X.SX32 R93, R70, R3, 0x1, P6 ;  /* 0x00000003465d7211 */ /* 0x000fe400030f0eff */
[----:B-1----:R-:W-:-:S05]  /*3230*/  IADD3 R88, P3, PT, R116, R7, RZ ;  /* 0x0000000774587210 */ /* 0x002fca0007f7e0ff */
[----:B------:R-:W1:Y:S01]  /*3240*/  LDC R116, c[0x0][0x3b8] ;  /* 0x0000ee00ff747b82 */ /* 0x000e620000000800 */
[-C--:B------:R-:W-:Y:S02]  /*3250*/  IADD3 R74, P6, PT, R112, R7.reuse, RZ ;  /* 0x00000007704a7210 */ /* 0x080fe40007fde0ff */
[----:B------:R-:W-:Y:S01]  /*3260*/  IADD3 R90, P4, PT, R94, R7, RZ ;  /* 0x000000075e5a7210 */ /* 0x000fe20007f9e0ff */
[----:B------:R-:W-:Y:S01]  /*3270*/  IMAD R120, R95, 0x102, RZ ;  /* 0x000001025f787824 */ /* 0x000fe200078e02ff */
[-C--:B------:R-:W-:Y:S02]  /*3280*/  LEA.HI.X.SX32 R75, R6, R3.reuse, 0x1, P6 ;  /* 0x00000003064b7211 */ /* 0x080fe400030f0eff */
[-C--:B------:R-:W-:Y:S01]  /*3290*/  LEA.HI.X.SX32 R91, R18, R3.reuse, 0x1, P4 ;  /* 0x00000003125b7211 */ /* 0x080fe200020f0eff */
[----:B------:R-:W2:Y:S01]  /*32a0*/  LDC R159, c[0x0][0x3b8] ;  /* 0x0000ee00ff9f7b82 */ /* 0x000ea20000000800 */
[----:B------:R-:W-:Y:S01]  /*32b0*/  LEA.HI.X.SX32 R89, R48, R3, 0x1, P3 ;  /* 0x0000000330597211 */ /* 0x000fe200018f0eff */
[----:B------:R0:W3:Y:S01]  /*32c0*/  LDG.E.U16 R70, desc[UR10][R74.64] ;  /* 0x0000000a4a467981 */ /* 0x0000e2000c1e1500 */
[----:B------:R-:W-:-:S03]  /*32d0*/  LEA R94, R4, R4, 0x7 ;  /* 0x00000004045e7211 */ /* 0x000fc600078e38ff */
[----:B------:R0:W3:Y:S02]  /*32e0*/  LDG.E.U16 R48, desc[UR10][R92.64] ;  /* 0x0000000a5c307981 */ /* 0x0000e4000c1e1500 */
[----:B------:R-:W2:Y:S02]  /*32f0*/  LDC R187, c[0x0][0x3b8] ;  /* 0x0000ee00ffbb7b82 */ /* 0x000ea40000000800 */
[----:B------:R0:W3:Y:S02]  /*3300*/  LDG.E.U16 R18, desc[UR10][R90.64] ;  /* 0x0000000a5a127981 */ /* 0x0000e4000c1e1500 */
[----:B0-----:R-:W-:Y:S01]  /*3310*/  IADD3 R74, P6, PT, R120, R7, RZ ;  /* 0x00000007784a7210 */ /* 0x001fe20007fde0ff */
[----:B------:R-:W-:Y:S01]  /*3320*/  IMAD R120, R115, 0x132, RZ ;  /* 0x0000013273787824 */ /* 0x000fe200078e02ff */
[----:B------:R0:W3:Y:S01]  /*3330*/  LDG.E.U16 R6, desc[UR10][R88.64] ;  /* 0x0000000a58067981 */ /* 0x0000e2000c1e1500 */
[----:B------:R-:W-:Y:S01]  /*3340*/  IMAD R92, R113, 0x112, RZ ;  /* 0x00000112715c7824 */ /* 0x000fe200078e02ff */
[----:B------:R-:W4:Y:S01]  /*3350*/  LDC R115, c[0x0][0x3b8] ;  /* 0x0000ee00ff737b82 */ /* 0x000f220000000800 */
[----:B------:R-:W-:Y:S01]  /*3360*/  IMAD R90, R114, 0x122, RZ ;  /* 0x00000122725a7824 */ /* 0x000fe200078e02ff */
[----:B------:R-:W-:Y:S01]  /*3370*/  LEA.HI.X.SX32 R75, R94, R3, 0x1, P6 ;  /* 0x000000035e4b7211 */ /* 0x000fe200030f0eff */
[----:B------:R-:W-:Y:S01]  /*3380*/  IMAD R112, R4, 0x89, RZ ;  /* 0x0000008904707824 */ /* 0x000fe200078e02ff */
[-C--:B------:R-:W-:Y:S01]  /*3390*/  IADD3 R92, P4, PT, R92, R7.reuse, RZ ;  /* 0x000000075c5c7210 */ /* 0x080fe20007f9e0ff */
[----:B------:R-:W-:Y:S01]  /*33a0*/  IMAD R94, R4, 0x99, RZ ;  /* 0x00000099045e7824 */ /* 0x000fe200078e02ff */
[----:B0-----:R-:W-:-:S02]  /*33b0*/  IADD3 R88, P3, PT, R90, R7, RZ ;  /* 0x000000075a587210 */ /* 0x001fc40007f7e0ff */
[----:B------:R-:W-:Y:S01]  /*33c0*/  IADD3 R90, P6, PT, R120, R7, RZ ;  /* 0x00000007785a7210 */ /* 0x000fe20007fde0ff */
[----:B------:R-:W-:Y:S01]  /*33d0*/  IMAD R114, R4, 0x91, RZ ;  /* 0x0000009104727824 */ /* 0x000fe200078e02ff */
[-C--:B------:R-:W-:Y:S01]  /*33e0*/  LEA.HI.X.SX32 R93, R112, R3.reuse, 0x1, P4 ;  /* 0x00000003705d7211 */ /* 0x080fe200020f0eff */
[----:B-1----:R-:W-:Y:S01]  /*33f0*/  IMAD R112, R116, 0x142, RZ ;  /* 0x0000014274707824 */ /* 0x002fe200078e02ff */
[-C--:B------:R-:W-:Y:S01]  /*3400*/  LEA.HI.X.SX32 R91, R94, R3.reuse, 0x1, P6 ;  /* 0x000000035e5b7211 */ /* 0x080fe200030f0eff */
[----:B------:R-:W3:Y:S01]  /*3410*/  LDG.E.U16 R75, desc[UR10][R74.64] ;  /* 0x0000000a4a4b7981 */ /* 0x000ee2000c1e1500 */
[----:B------:R-:W-:Y:S01]  /*3420*/  LEA.HI.X.SX32 R89, R114, R3, 0x1, P3 ;  /* 0x0000000372597211 */ /* 0x000fe200018f0eff */
[----:B------:R-:W-:Y:S01]  /*3430*/  IMAD R114, R4, 0xa1, RZ ;  /* 0x000000a104727824 */ /* 0x000fe200078e02ff */
[----:B------:R-:W-:Y:S01]  /*3440*/  IADD3 R112, P6, PT, R112, R7, RZ ;  /* 0x0000000770707210 */ /* 0x000fe20007fde0ff */
[----:B------:R0:W3:Y:S01]  /*3450*/  LDG.E.U16 R121, desc[UR10][R90.64] ;  /* 0x0000000a5a797981 */ /* 0x0000e2000c1e1500 */
[----:B------:R-:W-:-:S03]  /*3460*/  IMAD R94, R117, 0x152, RZ ;  /* 0x00000152755e7824 */ /* 0x000fc600078e02ff */
[----:B------:R1:W3:Y:S01]  /*3470*/  LDG.E.U16 R74, desc[UR10][R92.64] ;  /* 0x0000000a5c4a7981 */ /* 0x0002e2000c1e1500 */
[----:B------:R-:W-:Y:S01]  /*3480*/  LEA.HI.X.SX32 R113, R114, R3, 0x1, P6 ;  /* 0x0000000372717211 */ /* 0x000fe200030f0eff */
[----:B0-----:R-:W-:Y:S02]  /*3490*/  IMAD R90, R119, 0x172, RZ ;  /* 0x00000172775a7824 */ /* 0x001fe400078e02ff */
[----:B------:R0:W3:Y:S01]  /*34a0*/  LDG.E.U16 R88, desc[UR10][R88.64] ;  /* 0x0000000a58587981 */ /* 0x0000e2000c1e1500 */
[----:B------:R-:W-:Y:S02]  /*34b0*/  IMAD R114, R4, 0xb9, RZ ;  /* 0x000000b904727824 */ /* 0x000fe400078e02ff */
[----:B-1----:R-:W-:Y:S01]  /*34c0*/  IMAD R92, R118, 0x162, RZ ;  /* 0x00000162765c7824 */ /* 0x002fe200078e02ff */
[-C--:B------:R-:W-:Y:S01]  /*34d0*/  IADD3 R90, P6, PT, R90, R7.reuse, RZ ;  /* 0x000000075a5a7210 */ /* 0x080fe20007fde0ff */
[----:B------:R-:W-:Y:S01]  /*34e0*/  IMAD R118, R4, 0xb1, RZ ;  /* 0x000000b104767824 */ /* 0x000fe200078e02ff */
[-C--:B------:R-:W-:Y:S01]  /*34f0*/  IADD3 R94, P4, PT, R94, R7.reuse, RZ ;  /* 0x000000075e5e7210 */ /* 0x080fe20007f9e0ff */
[----:B------:R-:W-:Y:S01]  /*3500*/  IMAD R116, R4, 0xa9, RZ ;  /* 0x000000a904747824 */ /* 0x000fe200078e02ff */
[----:B------:R-:W-:Y:S01]  /*3510*/  IADD3 R92, P3, PT, R92, R7, RZ ;  /* 0x000000075c5c7210 */ /* 0x000fe20007f7e0ff */
[----:B------:R4:W3:Y:S01]  /*3520*/  LDG.E.U16 R120, desc[UR10][R112.64] ;  /* 0x0000000a70787981 */ /* 0x0008e2000c1e1500 */
[-C--:B------:R-:W-:Y:S01]  /*3530*/  LEA.HI.X.SX32 R91, R114, R3.reuse, 0x1, P6 ;  /* 0x00000003725b7211 */ /* 0x080fe200030f0eff */
[----:B0-----:R-:W0:Y:S01]  /*3540*/  LDC R89, c[0x0][0x3b8] ;  /* 0x0000ee00ff597b82 */ /* 0x001e220000000800 */
[-C--:B------:R-:W-:Y:S01]  /*3550*/  LEA.HI.X.SX32 R93, R118, R3.reuse, 0x1, P3 ;  /* 0x00000003765d7211 */ /* 0x080fe200018f0eff */
[----:B------:R-:W-:Y:S01]  /*3560*/  IMAD R114, R4, 0xc1, RZ ;  /* 0x000000c104727824 */ /* 0x000fe200078e02ff */
[----:B------:R-:W-:Y:S01]  /*3570*/  LEA.HI.X.SX32 R95, R116, R3, 0x1, P4 ;  /* 0x00000003745f7211 */ /* 0x000fe200020f0eff */
[----:B------:R1:W3:Y:S01]  /*3580*/  LDG.E.U16 R117, desc[UR10][R90.64] ;  /* 0x0000000a5a757981 */ /* 0x0002e2000c1e1500 */
[----:B----4-:R-:W-:-:S03]  /*3590*/  IMAD R112, R115, 0x182, RZ ;  /* 0x0000018273707824 */ /* 0x010fc600078e02ff */
[----:B------:R4:W3:Y:S02]  /*35a0*/  LDG.E.U16 R118, desc[UR10][R92.64] ;  /* 0x0000000a5c767981 */ /* 0x0008e4000c1e1500 */
[----:B------:R-:W-:Y:S01]  /*35b0*/  IADD3 R112, P6, PT, R112, R7, RZ ;  /* 0x0000000770707210 */ /* 0x000fe20007fde0ff */
[----:B-1----:R-:W-:Y:S01]  /*35c0*/  IMAD R90, R143, 0x1b2, RZ ;  /* 0x000001b28f5a7824 */ /* 0x002fe200078e02ff */
[----:B------:R1:W3:Y:S01]  /*35d0*/  LDG.E.U16 R119, desc[UR10][R94.64] ;  /* 0x0000000a5e777981 */ /* 0x0002e2000c1e1500 */
[----:B------:R-:W0:Y:S01]  /*35e0*/  LDC R143, c[0x0][0x3b8] ;  /* 0x0000ee00ff8f7b82 */ /* 0x000e220000000800 */
[----:B----4-:R-:W-:Y:S01]  /*35f0*/  IMAD R92, R141, 0x1a2, RZ ;  /* 0x000001a28d5c7824 */ /* 0x010fe200078e02ff */
[----:B------:R-:W-:Y:S01]  /*3600*/  LEA.HI.X.SX32 R113, R114, R3, 0x1, P6 ;  /* 0x0000000372717211 */ /* 0x000fe200030f0eff */
[----:B------:R-:W-:Y:S01]  /*3610*/  IMAD R114, R4, 0xd9, RZ ;  /* 0x000000d904727824 */ /* 0x000fe200078e02ff */
[-C--:B------:R-:W-:Y:S01]  /*3620*/  IADD3 R90, P6, PT, R90, R7.reuse, RZ ;  /* 0x000000075a5a7210 */ /* 0x080fe20007fde0ff */
[----:B-1----:R-:W-:Y:S01]  /*3630*/  IMAD R94, R122, 0x192, RZ ;  /* 0x000001927a5e7824 */ /* 0x002fe200078e02ff */
[----:B------:R-:W-:Y:S01]  /*3640*/  IADD3 R92, P3, PT, R92, R7, RZ ;  /* 0x000000075c5c7210 */ /* 0x000fe20007f7e0ff */
[----:B------:R-:W-:-:S02]  /*3650*/  IMAD R122, R4, 0xd1, RZ ;  /* 0x000000d1047a7824 */ /* 0x000fc400078e02ff */
[----:B------:R-:W-:Y:S01]  /*3660*/  IMAD R116, R4, 0xc9, RZ ;  /* 0x000000c904747824 */ /* 0x000fe200078e02ff */
[----:B------:R-:W-:Y:S01]  /*3670*/  IADD3 R94, P4, PT, R94, R7, RZ ;  /* 0x000000075e5e7210 */ /* 0x000fe20007f9e0ff */
[----:B------:R-:W1:Y:S01]  /*3680*/  LDC R141, c[0x0][0x3b8] ;  /* 0x0000ee00ff8d7b82 */ /* 0x000e620000000800 */
[-C--:B------:R-:W-:Y:S01]  /*3690*/  LEA.HI.X.SX32 R93, R122, R3.reuse, 0x1, P3 ;  /* 0x000000037a5d7211 */ /* 0x080fe200018f0eff */
[----:B------:R-:W-:Y:S01]  /*36a0*/  IMAD R122, R147, 0x1c2, RZ ;  /* 0x000001c2937a7824 */ /* 0x000fe200078e02ff */
[-C--:B------:R-:W-:Y:S02]  /*36b0*/  LEA.HI.X.SX32 R91, R114, R3.reuse, 0x1, P6 ;  /* 0x00000003725b7211 */ /* 0x080fe400030f0eff */
[----:B------:R-:W-:Y:S01]  /*36c0*/  LEA.HI.X.SX32 R95, R116, R3, 0x1, P4 ;  /* 0x00000003745f7211 */ /* 0x000fe200020f0eff */
[----:B------:R-:W4:Y:S02]  /*36d0*/  LDG.E.U16 R114, desc[UR10][R92.64] ;  /* 0x0000000a5c727981 */ /* 0x000f24000c1e1500 */
[----:B------:R-:W1:Y:S02]  /*36e0*/  LDC R147, c[0x0][0x3b8] ;  /* 0x0000ee00ff937b82 */ /* 0x000e640000000800 */
[----:B------:R0:W3:Y:S04]  /*36f0*/  LDG.E.U16 R116, desc[UR10][R112.64] ;  /* 0x0000000a70747981 */ /* 0x0000e8000c1e1500 */
[----:B------:R-:W3:Y:S04]  /*3700*/  LDG.E.U16 R115, desc[UR10][R94.64] ;  /* 0x0000000a5e737981 */ /* 0x000ee8000c1e1500 */
[----:B------:R0:W3:Y:S02]  /*3710*/  LDG.E.U16 R113, desc[UR10][R90.64] ;  /* 0x0000000a5a717981 */ /* 0x0000e4000c1e1500 */
[----:B0-----:R-:W-:-:S02]  /*3720*/  IMAD R112, R4, 0xe9, RZ ;  /* 0x000000e904707824 */ /* 0x001fc400078e02ff */
[----:B------:R-:W-:Y:S01]  /*3730*/  IMAD R92, R123, 0x114, RZ ;  /* 0x000001147b5c7824 */ /* 0x000fe200078e02ff */
[-C--:B------:R-:W-:Y:S02]  /*3740*/  IADD3 R90, P3, PT, R122, R7.reuse, RZ ;  /* 0x000000077a5a7210 */ /* 0x080fe40007f7e0ff */
[----:B------:R-:W-:Y:S02]  /*3750*/  IADD3 R122, P6, PT, R200, R7, RZ ;  /* 0x00000007c87a7210 */ /* 0x000fe40007fde0ff */
[-C--:B------:R-:W-:Y:S01]  /*3760*/  LEA.HI.X.SX32 R91, R198, R3.reuse, 0x1, P3 ;  /* 0x00000003c65b7211 */ /* 0x080fe200018f0eff */
[----:B------:R-:W-:Y:S01]  /*3770*/  IMAD R198, R139, 0x124, RZ ;  /* 0x000001248bc67824 */ /* 0x000fe200078e02ff */
[----:B------:R-:W-:Y:S01]  /*3780*/  LEA.HI.X.SX32 R123, R112, R3, 0x1, P6 ;  /* 0x00000003707b7211 */ /* 0x000fe200030f0eff */
[----:B------:R-:W-:Y:S01]  /*3790*/  IMAD R94, R89, 0x104, RZ ;  /* 0x00000104595e7824 */ /* 0x000fe200078e02ff */
[-C--:B------:R-:W-:Y:S01]  /*37a0*/  IADD3 R92, P3, PT, R92, R7.reuse, RZ ;  /* 0x000000075c5c7210 */ /* 0x080fe20007f7e0ff */
[----:B------:R-:W0:Y:S01]  /*37b0*/  LDC R89, c[0x0][0x3b8] ;  /* 0x0000ee00ff597b82 */ /* 0x000e220000000800 */
[----:B------:R1:W3:Y:S02]  /*37c0*/  LDG.E.U16 R112, desc[UR10][R90.64] ;  /* 0x0000000a5a707981 */ /* 0x0002e4000c1e1500 */
[----:B------:R-:W-:Y:S01]  /*37d0*/  IADD3 R94, P4, PT, R94, R7, RZ ;  /* 0x000000075e5e7210 */ /* 0x000fe20007f9e0ff */
[----:B------:R-:W-:-:S04]  /*37e0*/  IMAD R200, R145, 0x154, RZ ;  /* 0x0000015491c87824 */ /* 0x000fc800078e02ff */
[----:B------:R-:W0:Y:S01]  /*37f0*/  LDC R139, c[0x0][0x3b8] ;  /* 0x0000ee00ff8b7b82 */ /* 0x000e220000000800 */
[----:B-1----:R-:W-:Y:S01]  /*3800*/  IADD3 R90, P6, PT, R198, R7, RZ ;  /* 0x00000007c65a7210 */ /* 0x002fe20007fde0ff */
[----:B------:R-:W-:-:S06]  /*3810*/  IMAD R198, R143, 0x144, RZ ;  /* 0x000001448fc67824 */ /* 0x000fcc00078e02ff */
[----:B------:R-:W1:Y:S01]  /*3820*/  LDC R143, c[0x0][0x3b8] ;  /* 0x0000ee00ff8f7b82 */ /* 0x000e620000000800 */
[-C--:B------:R-:W-:Y:S02]  /*3830*/  LEA.HI.X.SX32 R95, R111, R3.reuse, 0x1, P4 ;  /* 0x000000036f5f7211 */ /* 0x080fe400020f0eff */
[-C--:B------:R-:W-:Y:S01]  /*3840*/  LEA.HI.X.SX32 R93, R124, R3.reuse, 0x1, P3 ;  /* 0x000000037c5d7211 */ /* 0x080fe200018f0eff */
[----:B------:R-:W-:Y:S01]  /*3850*/  IMAD R124, R141, 0x134, RZ ;  /* 0x000001348d7c7824 */ /* 0x000fe200078e02ff */
[----:B------:R-:W-:Y:S01]  /*3860*/  LEA.HI.X.SX32 R91, R96, R3, 0x1, P6 ;  /* 0x00000003605b7211 */ /* 0x000fe200030f0eff */
[----:B------:R5:W3:Y:S02]  /*3870*/  LDG.E.U16 R111, desc[UR10][R122.64] ;  /* 0x0000000a7a6f7981 */ /* 0x000ae4000c1e1500 */
[----:B------:R-:W0:Y:S02]  /*3880*/  LDC R145, c[0x0][0x3b8] ;  /* 0x0000ee00ff917b82 */ /* 0x000e240000000800 */
[----:B------:R-:W3:Y:S01]  /*3890*/  LDG.E.U16 R96, desc[UR10][R94.64] ;  /* 0x0000000a5e607981 */ /* 0x000ee2000c1e1500 */
[----:B-----5:R-:W-:-:S05]  /*38a0*/  IMAD R122, R147, 0x164, RZ ;  /* 0x00000164937a7824 */ /* 0x020fca00078e02ff */
[----:B------:R-:W5:Y:S01]  /*38b0*/  LDC R141, c[0x0][0x3b8] ;  /* 0x0000ee00ff8d7b82 */ /* 0x000f620000000800 */
[----:B------:R1:W3:Y:S04]  /*38c0*/  LDG.E.U16 R95, desc[UR10][R92.64] ;  /* 0x0000000a5c5f7981 */ /* 0x0002e8000c1e1500 */
[----:B------:R1:W3:Y:S02]  /*38d0*/  LDG.E.U16 R94, desc[UR10][R90.64] ;  /* 0x0000000a5a5e7981 */ /* 0x0002e4000c1e1500 */
[----:B-1----:R-:W-:Y:S01]  /*38e0*/  IMAD R202, R143, 0x1a4, RZ ;  /* 0x000001a48fca7824 */ /* 0x002fe200078e02ff */
[----:B------:R-:W1:Y:S01]  /*38f0*/  LDC R147, c[0x0][0x3b8] ;  /* 0x0000ee00ff937b82 */ /* 0x000e620000000800 */
[-C--:B------:R-:W-:Y:S02]  /*3900*/  IADD3 R92, P6, PT, R124, R7.reuse, RZ ;  /* 0x000000077c5c7210 */ /* 0x080fe40007fde0ff */
[----:B------:R-:W-:-:S05]  /*3910*/  IADD3 R90, P3, PT, R200, R7, RZ ;  /* 0x00000007c85a7210 */ /* 0x000fca0007f7e0ff */
[----:B------:R-:W1:Y:S01]  /*3920*/  LDC R143, c[0x0][0x3b8] ;  /* 0x0000ee00ff8f7b82 */ /* 0x000e620000000800 */
[----:B------:R-:W-:Y:S02]  /*3930*/  LEA.HI.X.SX32 R93, R129, R3, 0x1, P6 ;  /* 0x00000003815d7211 */ /* 0x000fe400030f0eff */
[----:B------:R-:W-:Y:S02]  /*3940*/  IADD3 R122, P6, PT, R122, R7, RZ ;  /* 0x000000077a7a7210 */ /* 0x000fe40007fde0ff */
[----:B------:R-:W-:Y:S01]  /*3950*/  LEA.HI.X.SX32 R91, R128, R3, 0x1, P3 ;  /* 0x00000003805b7211 */ /* 0x000fe200018f0eff */
[----:B0-----:R-:W-:Y:S01]  /*3960*/  IMAD R128, R89, 0x174, RZ ;  /* 0x0000017459807824 */ /* 0x001fe200078e02ff */
[----:B------:R-:W-:Y:S01]  /*3970*/  IADD3 R124, P4, PT, R198, R7, RZ ;  /* 0x00000007c67c7210 */ /* 0x000fe20007f9e0ff */
[----:B--2---:R-:W-:Y:S01]  /*3980*/  IMAD R198, R149, 0x184, RZ ;  /* 0x0000018495c67824 */ /* 0x004fe200078e02ff */
[-C--:B------:R-:W-:Y:S01]  /*3990*/  LEA.HI.X.SX32 R123, R127, R3.reuse, 0x1, P6 ;  /* 0x000000037f7b7211 */ /* 0x080fe200030f0eff */
[----:B------:R-:W-:Y:S01]  /*39a0*/  IMAD R200, R151, 0x194, RZ ;  /* 0x0000019497c87824 */ /* 0x000fe200078e02ff */
[----:B------:R-:W-:Y:S01]  /*39b0*/  LEA.HI.X.SX32 R125, R125, R3, 0x1, P4 ;  /* 0x000000037d7d7211 */ /* 0x000fe200020f0eff */
[----:B------:R-:W2:Y:S01]  /*39c0*/  LDG.E.U16 R91, desc[UR10][R90.64] ;  /* 0x0000000a5a5b7981 */ /* 0x000ea2000c1e1500 */
[----:B------:R-:W-:Y:S01]  /*39d0*/  IADD3 R128, P4, PT, R128, R7, RZ ;  /* 0x0000000780807210 */ /* 0x000fe20007f9e0ff */
[----:B------:R-:W0:Y:S02]  /*39e0*/  LDC R149, c[0x0][0x3b8] ;  /* 0x0000ee00ff957b82 */ /* 0x000e240000000800 */
[----:B------:R-:W2:Y:S01]  /*39f0*/  LDG.E.U16 R93, desc[UR10][R92.64] ;  /* 0x0000000a5c5d7981 */ /* 0x000ea2000c1e1500 */
[----:B------:R-:W-:-:S03]  /*3a00*/  LEA.HI.X.SX32 R129, R126, R3, 0x1, P4 ;  /* 0x000000037e817211 */ /* 0x000fc600020f0eff */
[----:B------:R5:W2:Y:S01]  /*3a10*/  LDG.E.U16 R90, desc[UR10][R122.64] ;  /* 0x0000000a7a5a7981 */ /* 0x000aa2000c1e1500 */
[-C--:B------:R-:W-:Y:S01]  /*3a20*/  IADD3 R126, P4, PT, R202, R7.reuse, RZ ;  /* 0x00000007ca7e7210 */ /* 0x080fe20007f9e0ff */
[----:B------:R-:W-:Y:S01]  /*3a30*/  IMAD R202, R153, 0x1c4, RZ ;  /* 0x000001c499ca7824 */ /* 0x000fe200078e02ff */
[----:B------:R-:W0:Y:S01]  /*3a40*/  LDC R151, c[0x0][0x3b8] ;  /* 0x0000ee00ff977b82 */ /* 0x000e220000000800 */
[----:B------:R5:W2:Y:S04]  /*3a50*/  LDG.E.U16 R92, desc[UR10][R124.64] ;  /* 0x0000000a7c5c7981 */ /* 0x000aa8000c1e1500 */
[----:B------:R5:W2:Y:S02]  /*3a60*/  LDG.E.U16 R89, desc[UR10][R128.64] ;  /* 0x0000000a80597981 */ /* 0x000aa4000c1e1500 */
[----:B-----5:R-:W-:Y:S01]  /*3a70*/  IADD3 R122, P3, PT, R198, R7, RZ ;  /* 0x00000007c67a7210 */ /* 0x020fe20007f7e0ff */
[----:B------:R-:W-:Y:S01]  /*3a80*/  IMAD R198, R145, 0x1b4, RZ ;  /* 0x000001b491c67824 */ /* 0x000fe200078e02ff */
[-C--:B------:R-:W-:Y:S01]  /*3a90*/  LEA.HI.X.SX32 R127, R131, R3.reuse, 0x1, P4 ;  /* 0x00000003837f7211 */ /* 0x080fe200020f0eff */
[----:B------:R-:W5:Y:S01]  /*3aa0*/  LDC R145, c[0x0][0x3b8] ;  /* 0x0000ee00ff917b82 */ /* 0x000f620000000800 */
[----:B------:R-:W-:-:S02]  /*3ab0*/  LEA.HI.X.SX32 R123, R130, R3, 0x1, P3 ;  /* 0x00000003827b7211 */ /* 0x000fc400018f0eff */
[-C--:B------:R-:W-:Y:S02]  /*3ac0*/  IADD3 R124, P6, PT, R200, R7.reuse, RZ ;  /* 0x00000007c87c7210 */ /* 0x080fe40007fde0ff */
[----:B------:R-:W-:Y:S01]  /*3ad0*/  IADD3 R128, P3, PT, R198, R7, RZ ;  /* 0x00000007c6807210 */ /* 0x000fe20007f7e0ff */
[----:B------:R1:W2:Y:S01]  /*3ae0*/  LDG.E.U16 R130, desc[UR10][R122.64] ;  /* 0x0000000a7a827981 */ /* 0x0002a2000c1e1500 */
[-C--:B------:R-:W-:Y:S01]  /*3af0*/  LEA.HI.X.SX32 R125, R132, R3.reuse, 0x1, P6 ;  /* 0x00000003847d7211 */ /* 0x080fe200030f0eff */
[----:B------:R-:W-:Y:S01]  /*3b00*/  IMAD R200, R139, 0x106, RZ ;  /* 0x000001068bc87824 */ /* 0x000fe200078e02ff */
[----:B------:R-:W-:Y:S01]  /*3b10*/  LEA.HI.X.SX32 R129, R133, R3, 0x1, P3 ;  /* 0x0000000385817211 */ /* 0x000fe200018f0eff */
[----:B------:R1:W2:Y:S01]  /*3b20*/  LDG.E.U16 R132, desc[UR10][R126.64] ;  /* 0x0000000a7e847981 */ /* 0x0002a2000c1e1500 */
[----:B------:R-:W-:Y:S01]  /*3b30*/  IMAD R198, R4, 0x83, RZ ;  /* 0x0000008304c67824 */ /* 0x000fe200078e02ff */
[----:B------:R-:W0:Y:S02]  /*3b40*/  LDC R153, c[0x0][0x3b8] ;  /* 0x0000ee00ff997b82 */ /* 0x000e240000000800 */
[----:B------:R1:W2:Y:S02]  /*3b50*/  LDG.E.U16 R133, desc[UR10][R128.64] ;  /* 0x0000000a80857981 */ /* 0x0002a4000c1e1500 */
[-C--:B-1----:R-:W-:Y:S01]  /*3b60*/  IADD3 R122, P6, PT, R202, R7.reuse, RZ ;  /* 0x00000007ca7a7210 */ /* 0x082fe20007fde0ff */
[----:B------:R-:W-:Y:S01]  /*3b70*/  IMAD R202, R141, 0x116, RZ ;  /* 0x000001168dca7824 */ /* 0x000fe200078e02ff */
[----:B------:R1:W2:Y:S01]  /*3b80*/  LDG.E.U16 R131, desc[UR10][R124.64] ;  /* 0x0000000a7c837981 */ /* 0x0002a2000c1e1500 */
[----:B------:R-:W-:Y:S01]  /*3b90*/  IADD3 R126, P4, PT, R200, R7, RZ ;  /* 0x00000007c87e7210 */ /* 0x000fe20007f9e0ff */
[----:B------:R-:W-:Y:S01]  /*3ba0*/  IMAD R200, R4, 0x8b, RZ ;  /* 0x0000008b04c87824 */ /* 0x000fe200078e02ff */
[----:B------:R-:W-:-:S02]  /*3bb0*/  LEA.HI.X.SX32 R123, R135, R3, 0x1, P6 ;  /* 0x00000003877b7211 */ /* 0x000fc400030f0eff */
[-C--:B------:R-:W-:Y:S02]  /*3bc0*/  IADD3 R128, P6, PT, R202, R7.reuse, RZ ;  /* 0x00000007ca807210 */ /* 0x080fe40007fde0ff */
[----:B-1----:R-:W-:Y:S01]  /*3bd0*/  IADD3 R124, P3, PT, R204, R7, RZ ;  /* 0x00000007cc7c7210 */ /* 0x002fe20007f7e0ff */
[----:B------:R-:W-:Y:S01]  /*3be0*/  IMAD R204, R143, 0x126, RZ ;  /* 0x000001268fcc7824 */ /* 0x000fe200078e02ff */
[-C--:B------:R-:W-:Y:S01]  /*3bf0*/  LEA.HI.X.SX32 R129, R200, R3.reuse, 0x1, P6 ;  /* 0x00000003c8817211 */ /* 0x080fe200030f0eff */
[----:B------:R1:W2:Y:S01]  /*3c00*/  LDG.E.U16 R135, desc[UR10][R122.64] ;  /* 0x0000000a7a877981 */ /* 0x0002a2000c1e1500 */
[-C--:B------:R-:W-:Y:S01]  /*3c10*/  LEA.HI.X.SX32 R127, R198, R3.reuse, 0x1, P4 ;  /* 0x00000003c67f7211 */ /* 0x080fe200020f0eff */
[----:B------:R-:W-:Y:S02]  /*3c20*/  IMAD R198, R4, 0x93, RZ ;  /* 0x0000009304c67824 */ /* 0x000fe400078e02ff */
[----:B------:R0:W2:Y:S01]  /*3c30*/  LDG.E.U16 R141, desc[UR10][R128.64] ;  /* 0x0000000a808d7981 */ /* 0x0000a2000c1e1500 */
[----:B------:R-:W-:Y:S01]  /*3c40*/  IMAD R208, R147, 0x146, RZ ;  /* 0x0000014693d07824 */ /* 0x000fe200078e02ff */
[----:B------:R-:W-:Y:S01]  /*3c50*/  LEA.HI.X.SX32 R125, R137, R3, 0x1, P3 ;  /* 0x00000003897d7211 */ /* 0x000fe200018f0eff */
[----:B-----5:R-:W-:Y:S01]  /*3c60*/  IMAD R206, R145, 0x136, RZ ;  /* 0x0000013691ce7824 */ /* 0x020fe200078e02ff */
[----:B------:R5:W2:Y:S01]  /*3c70*/  LDG.E.U16 R139, desc[UR10][R126.64] ;  /* 0x0000000a7e8b7981 */ /* 0x000aa2000c1e1500 */
[----:B-1----:R-:W-:Y:S01]  /*3c80*/  IADD3 R122, P6, PT, R204, R7, RZ ;  /* 0x00000007cc7a7210 */ /* 0x002fe20007fde0ff */
[----:B------:R-:W-:-:S02]  /*3c90*/  IMAD R202, R4, 0xa3, RZ ;  /* 0x000000a304ca7824 */ /* 0x000fc400078e02ff */
[----:B------:R1:W2:Y:S01]  /*3ca0*/  LDG.E.U16 R137, desc[UR10][R124.64] ;  /* 0x0000000a7c897981 */ /* 0x0002a2000c1e1500 */
[----:B------:R-:W1:Y:S01]  /*3cb0*/  LDC R204, c[0x0][0x3b8] ;  /* 0x0000ee00ffcc7b82 */ /* 0x000e620000000800 */
[----:B0-----:R-:W-:Y:S01]  /*3cc0*/  IMAD R128, R149, 0x156, RZ ;  /* 0x0000015695807824 */ /* 0x001fe200078e02ff */
[----:B------:R-:W-:Y:S01]  /*3cd0*/  LEA.HI.X.SX32 R123, R198, R3, 0x1, P6 ;  /* 0x00000003c67b7211 */ /* 0x000fe200030f0eff */
[----:B------:R-:W-:Y:S01]  /*3ce0*/  IMAD R198, R4, 0xab, RZ ;  /* 0x000000ab04c67824 */ /* 0x000fe200078e02ff */
[-C--:B-----5:R-:W-:Y:S02]  /*3cf0*/  IADD3 R126, P3, PT, R208, R7.reuse, RZ ;  /* 0x00000007d07e7210 */ /* 0x0a0fe40007f7e0ff */
[-C--:B------:R-:W-:Y:S01]  /*3d00*/  IADD3 R128, P6, PT, R128, R7.reuse, RZ ;  /* 0x0000000780807210 */ /* 0x080fe20007fde0ff */
[----:B------:R0:W5:Y:S01]  /*3d10*/  LDG.E.U16 R143, desc[UR10][R122.64] ;  /* 0x0000000a7a8f7981 */ /* 0x000162000c1e1500 */
[----:B-1----:R-:W-:Y:S01]  /*3d20*/  IADD3 R124, P4, PT, R206, R7, RZ ;  /* 0x00000007ce7c7210 */ /* 0x002fe20007f9e0ff */
[----:B------:R-:W-:Y:S01]  /*3d30*/  IMAD R206, R151, 0x166, RZ ;  /* 0x0000016697ce7824 */ /* 0x000fe200078e02ff */
[----:B------:R-:W-:-:S02]  /*3d40*/  LEA.HI.X.SX32 R129, R198, R3, 0x1, P6 ;  /* 0x00000003c6817211 */ /* 0x000fc400030f0eff */
[----:B------:R-:W-:Y:S01]  /*3d50*/  LEA.HI.X.SX32 R127, R202, R3, 0x1, P3 ;  /* 0x00000003ca7f7211 */ /* 0x000fe200018f0eff */
[C---:B------:R-:W-:Y:S02]  /*3d60*/  IMAD R198, R4.reuse, 0xb3, RZ ;  /* 0x000000b304c67824 */ /* 0x040fe400078e02ff */
[----:B------:R1:W2:Y:S01]  /*3d70*/  LDG.E.U16 R149, desc[UR10][R128.64] ;  /* 0x0000000a80957981 */ /* 0x0002a2000c1e1500 */
[----:B------:R-:W-:Y:S01]  /*3d80*/  IMAD R202, R4, 0xc3, RZ ;  /* 0x000000c304ca7824 */ /* 0x000fe200078e02ff */
[----:B0-----:R-:W-:Y:S02]  /*3d90*/  IADD3 R122, P6, PT, R206, R7, RZ ;  /* 0x00000007ce7a7210 */ /* 0x001fe40007fde0ff */
[----:B------:R0:W2:Y:S02]  /*3da0*/  LDG.E.U16 R147, desc[UR10][R126.64] ;  /* 0x0000000a7e937981 */ /* 0x0000a4000c1e1500 */
[----:B------:R-:W-:Y:S01]  /*3db0*/  LEA.HI.X.SX32 R123, R198, R3, 0x1, P6 ;  /* 0x00000003c67b7211 */ /* 0x000fe200030f0eff */
[----:B-1----:R-:W-:-:S04]  /*3dc0*/  IMAD R128, R157, 0x196, RZ ;  /* 0x000001969d807824 */ /* 0x002fc800078e02ff */
[----:B------:R1:W2:Y:S01]  /*3dd0*/  LDG.E.U16 R151, desc[UR10][R122.64] ;  /* 0x0000000a7a977981 */ /* 0x0002a2000c1e1500 */
[-C--:B0-----:R-:W-:Y:S01]  /*3de0*/  IADD3 R126, P3, PT, R210, R7.reuse, RZ ;  /* 0x00000007d27e7210 */ /* 0x081fe20007f7e0ff */
[----:B------:R-:W-:Y:S01]  /*3df0*/  IMAD R198, R4, 0xcb, RZ ;  /* 0x000000cb04c67824 */ /* 0x000fe200078e02ff */
[----:B------:R-:W-:Y:S01]  /*3e00*/  IADD3 R128, P6, PT, R128, R7, RZ ;  /* 0x0000000780807210 */ /* 0x000fe20007fde0ff */
[----:B------:R-:W-:Y:S01]  /*3e10*/  IMAD R200, R4, 0x9b, RZ ;  /* 0x0000009b04c87824 */ /* 0x000fe200078e02ff */
[-C--:B------:R-:W-:Y:S01]  /*3e20*/  LEA.HI.X.SX32 R127, R202, R3.reuse, 0x1, P3 ;  /* 0x00000003ca7f7211 */ /* 0x080fe200018f0eff */
[----:B------:R-:W-:Y:S01]  /*3e30*/  IMAD R202, R159, 0x1a6, RZ ;  /* 0x000001a69fca7824 */ /* 0x000fe200078e02ff */
[-C--:B------:R-:W-:Y:S01]  /*3e40*/  LEA.HI.X.SX32 R129, R198, R3.reuse, 0x1, P6 ;  /* 0x00000003c6817211 */ /* 0x080fe200030f0eff */
[----:B------:R-:W-:Y:S01]  /*3e50*/  IMAD R198, R4, 0xd3, RZ ;  /* 0x000000d304c67824 */ /* 0x000fe200078e02ff */
[----:B------:R-:W-:Y:S01]  /*3e60*/  LEA.HI.X.SX32 R125, R200, R3, 0x1, P4 ;  /* 0x00000003c87d7211 */ /* 0x000fe200020f0eff */
[----:B------:R-:W-:Y:S01]  /*3e70*/  IMAD R208, R153, 0x176, RZ ;  /* 0x0000017699d07824 */ /* 0x000fe200078e02ff */
[----:B-1----:R-:W-:Y:S01]  /*3e80*/  IADD3 R122, P6, PT, R202, R7, RZ ;  /* 0x00000007ca7a7210 */ /* 0x002fe20007fde0ff */
[----:B------:R0:W2:Y:S01]  /*3e90*/  LDG.E.U16 R157, desc[UR10][R128.64] ;  /* 0x0000000a809d7981 */ /* 0x0000a2000c1e1500 */
[----:B------:R-:W-:Y:S01]  /*3ea0*/  IMAD R206, R161, 0x1b6, RZ ;  /* 0x000001b6a1ce7824 */ /* 0x000fe200078e02ff */
[----:B------:R-:W1:Y:S01]  /*3eb0*/  LDC R210, c[0x0][0x3b8] ;  /* 0x0000ee00ffd27b82 */ /* 0x000e620000000800 */
[----:B------:R-:W-:Y:S01]  /*3ec0*/  LEA.HI.X.SX32 R123, R198, R3, 0x1, P6 ;  /* 0x00000003c67b7211 */ /* 0x000fe200030f0eff */
[----:B------:R0:W2:Y:S01]  /*3ed0*/  LDG.E.U16 R145, desc[UR10][R124.64] ;  /* 0x0000000a7c917981 */ /* 0x0000a2000c1e1500 */
[C---:B------:R-:W-:Y:S01]  /*3ee0*/  SHF.L.U32 R198, R4.reuse, 0x2, RZ ;  /* 0x0000000204c67819 */ /* 0x040fe200000006ff */
[----:B------:R-:W-:-:S02]  /*3ef0*/  IMAD R200, R4, 0xbb, RZ ;  /* 0x000000bb04c87824 */ /* 0x000fc400078e02ff */
[----:B------:R0:W2:Y:S02]  /*3f00*/  LDG.E.U16 R159, desc[UR10][R122.64] ;  /* 0x0000000a7a9f7981 */ /* 0x0000a4000c1e1500 */
[----:B0-----:R-:W-:Y:S02]  /*3f10*/  LEA R128, P6, R204, R7, 0x3 ;  /* 0x00000007cc807211 */ /* 0x001fe400078c18ff */
[----:B------:R-:W2:Y:S02]  /*3f20*/  LDG.E.U16 R155, desc[UR10][R126.64] ;  /* 0x0000000a7e9b7981 */ /* 0x000ea4000c1e1500 */
[----:B------:R-:W-:Y:S01]  /*3f30*/  LEA.HI.X.SX32 R129, R198, R3, 0x1, P6 ;  /* 0x00000003c6817211 */ /* 0x000fe200030f0eff */
[----:B------:R-:W-:Y:S01]  /*3f40*/  IMAD R198, R171, 0x108, RZ ;  /* 0x00000108abc67824 */ /* 0x000fe200078e02ff */
[----:B------:R-:W-:-:S03]  /*3f50*/  IADD3 R124, P4, PT, R208, R7, RZ ;  /* 0x00000007d07c7210 */ /* 0x000fc60007f9e0ff */
[----:B------:R0:W2:Y:S01]  /*3f60*/  LDG.E.U16 R165, desc[UR10][R128.64] ;  /* 0x0000000a80a57981 */ /* 0x0000a2000c1e1500 */
[----:B------:R-:W-:Y:S02]  /*3f70*/  LEA.HI.X.SX32 R125, R200, R3, 0x1, P4 ;  /* 0x00000003c87d7211 */ /* 0x000fe400020f0eff */
[----:B------:R-:W-:Y:S01]  /*3f80*/  IADD3 R122, P6, PT, R198, R7, RZ ;  /* 0x00000007c67a7210 */ /* 0x000fe20007fde0ff */
[----:B------:R-:W-:Y:S02]  /*3f90*/  IMAD R198, R181, 0x138, RZ ;  /* 0x00000138b5c67824 */ /* 0x000fe400078e02ff */
[----:B------:R0:W2:Y:S01]  /*3fa0*/  LDG.E.U16 R153, desc[UR10][R124.64] ;  /* 0x0000000a7c997981 */ /* 0x0000a2000c1e1500 */
[----:B------:R-:W-:Y:S01]  /*3fb0*/  IMAD R208, R163, 0x1c6, RZ ;  /* 0x000001c6a3d07824 */ /* 0x000fe200078e02ff */
[----:B------:R-:W-:Y:S01]  /*3fc0*/  LEA.HI.X.SX32 R123, R167, R3, 0x1, P6 ;  /* 0x00000003a77b7211 */ /* 0x000fe200030f0eff */
[----:B------:R-:W-:Y:S01]  /*3fd0*/  IMAD R200, R4, 0xdb, RZ ;  /* 0x000000db04c87824 */ /* 0x000fe200078e02ff */
[-C--:B0-----:R-:W-:Y:S01]  /*3fe0*/  IADD3 R128, P6, PT, R198, R7.reuse, RZ ;  /* 0x00000007c6807210 */ /* 0x081fe20007fde0ff */
[----:B------:R-:W-:Y:S01]  /*3ff0*/  IMAD R202, R4, 0xe3, RZ ;  /* 0x000000e304ca7824 */ /* 0x000fe200078e02ff */
[----:B------:R-:W0:Y:S01]  /*4000*/  LDC R198, c[0x0][0x3b8] ;  /* 0x0000ee00ffc67b82 */ /* 0x000e220000000800 */
[-C--:B------:R-:W-:Y:S01]  /*4010*/  IADD3 R124, P3, PT, R206, R7.reuse, RZ ;  /* 0x00000007ce7c7210 */ /* 0x080fe20007f7e0ff */
[----:B------:R-:W-:Y:S01]  /*4020*/  IMAD R204, R187, 0x148, RZ ;  /* 0x00000148bbcc7824 */ /* 0x000fe200078e02ff */
[----:B------:R-:W-:Y:S01]  /*4030*/  IADD3 R126, P4, PT, R208, R7, RZ ;  /* 0x00000007d07e7210 */ /* 0x000fe20007f9e0ff */
[----:B------:R-:W2:Y:S01]  /*4040*/  LDG.E.U16 R167, desc[UR10][R122.64] ;  /* 0x0000000a7aa77981 */ /* 0x000ea2000c1e1500 */
[-C--:B------:R-:W-:Y:S01]  /*4050*/  LEA.HI.X.SX32 R125, R200, R3.reuse, 0x1, P3 ;  /* 0x00000003c87d7211 */ /* 0x080fe200018f0eff */
[----:B------:R-:W-:Y:S01]  /*4060*/  IMAD R200, R173, 0x118, RZ ;  /* 0x00000118adc87824 */ /* 0x000fe200078e02ff */
[----:B------:R-:W-:Y:S01]  /*4070*/  LEA.HI.X.SX32 R127, R202, R3, 0x1, P4 ;  /* 0x00000003ca7f7211 */ /* 0x000fe200020f0eff */
[----:B------:R-:W1:Y:S01]  /*4080*/  LDC R187, c[0x0][0x3b8] ;  /* 0x0000ee00ffbb7b82 */ /* 0x000e620000000800 */
[----:B------:R-:W-:Y:S01]  /*4090*/  IMAD R202, R179, 0x128, RZ ;  /* 0x00000128b3ca7824 */ /* 0x000fe200078e02ff */
[----:B------:R4:W2:Y:S04]  /*40a0*/  LDG.E.U16 R161, desc[UR10][R124.64] ;  /* 0x0000000a7ca17981 */ /* 0x0008a8000c1e1500 */
[----:B------:R4:W2:Y:S02]  /*40b0*/  LDG.E.U16 R163, desc[UR10][R126.64] ;  /* 0x0000000a7ea37981 */ /* 0x0008a4000c1e1500 */
[----:B----4-:R-:W-:-:S02]  /*40c0*/  IADD3 R124, P4, PT, R200, R7, RZ ;  /* 0x00000007c87c7210 */ /* 0x010fc40007f9e0ff */
[----:B------:R-:W4:Y:S01]  /*40d0*/  LDC R200, c[0x0][0x3b8] ;  /* 0x0000ee00ffc87b82 */ /* 0x000f220000000800 */
[----:B------:R-:W-:Y:S02]  /*40e0*/  IADD3 R126, P3, PT, R202, R7, RZ ;  /* 0x00000007ca7e7210 */ /* 0x000fe40007f7e0ff */
[----:B------:R-:W-:-:S05]  /*40f0*/  LEA.HI.X.SX32 R129, R230, R3, 0x1, P6 ;  /* 0x00000003e6817211 */ /* 0x000fca00030f0eff */
[----:B------:R-:W4:Y:S01]  /*4100*/  LDC R202, c[0x0][0x3b8] ;  /* 0x0000ee00ffca7b82 */ /* 0x000f220000000800 */
[----:B------:R-:W-:Y:S01]  /*4110*/  IADD3 R122, P6, PT, R204, R7, RZ ;  /* 0x00000007cc7a7210 */ /* 0x000fe20007fde0ff */
[----:B------:R-:W-:Y:S01]  /*4120*/  IMAD R204, R195, 0x178, RZ ;  /* 0x00000178c3cc7824 */ /* 0x000fe200078e02ff */
[-C--:B------:R-:W-:Y:S01]  /*4130*/  LEA.HI.X.SX32 R127, R169, R3.reuse, 0x1, P3 ;  /* 0x00000003a97f7211 */ /* 0x080fe200018f0eff */
[----:B------:R-:W-:Y:S01]  /*4140*/  IMAD R208, R193, 0x168, RZ ;  /* 0x00000168c1d07824 */ /* 0x000fe200078e02ff */
[-C--:B------:R-:W-:Y:S01]  /*4150*/  LEA.HI.X.SX32 R125, R226, R3.reuse, 0x1, P4 ;  /* 0x00000003e27d7211 */ /* 0x080fe200020f0eff */
[----:B------:R0:W2:Y:S02]  /*4160*/  LDG.E.U16 R173, desc[UR10][R128.64] ;  /* 0x0000000a80ad7981 */ /* 0x0000a4000c1e1500 */
[----:B------:R-:W4:Y:S01]  /*4170*/  LDC R195, c[0x0][0x3b8] ;  /* 0x0000ee00ffc37b82 */ /* 0x000f220000000800 */
[----:B------:R-:W-:Y:S01]  /*4180*/  IMAD R206, R189, 0x158, RZ ;  /* 0x00000158bdce7824 */ /* 0x000fe200078e02ff */
[----:B------:R-:W-:Y:S01]  /*4190*/  LEA.HI.X.SX32 R123, R175, R3, 0x1, P6 ;  /* 0x00000003af7b7211 */ /* 0x000fe200030f0eff */
[----:B------:R1:W2:Y:S01]  /*41a0*/  LDG.E.U16 R171, desc[UR10][R126.64] ;  /* 0x0000000a7eab7981 */ /* 0x0002a2000c1e1500 */
[----:B0-----:R-:W-:-:S03]  /*41b0*/  IMAD R198, R198, 0x188, RZ ;  /* 0x00000188c6c67824 */ /* 0x001fc600078e02ff */
[----:B------:R0:W2:Y:S01]  /*41c0*/  LDG.E.U16 R169, desc[UR10][R124.64] ;  /* 0x0000000a7ca97981 */ /* 0x0000a2000c1e1500 */
[----:B------:R-:W3:Y:S01]  /*41d0*/  LDC R193, c[0x0][0x3b8] ;  /* 0x0000ee00ffc17b82 */ /* 0x000ee20000000800 */
[-C--:B------:R-:W-:Y:S02]  /*41e0*/  IADD3 R128, P6, PT, R204, R7.reuse, RZ ;  /* 0x00000007cc807210 */ /* 0x080fe40007fde0ff */
[----:B------:R0:W2:Y:S01]  /*41f0*/  LDG.E.U16 R175, desc[UR10][R122.64] ;  /* 0x0000000a7aaf7981 */ /* 0x0000a2000c1e1500 */
[----:B-1----:R-:W-:-:S04]  /*4200*/  IADD3 R126, P3, PT, R208, R7, RZ ;  /* 0x00000007d07e7210 */ /* 0x002fc80007f7e0ff */
[----:B------:R-:W1:Y:S01]  /*4210*/  LDC R208, c[0x0][0x3b8] ;  /* 0x0000ee00ffd07b82 */ /* 0x000e620000000800 */
[----:B0-----:R-:W-:Y:S02]  /*4220*/  IADD3 R124, P4, PT, R206, R7, RZ ;  /* 0x00000007ce7c7210 */ /* 0x001fe40007f9e0ff */
[----:B------:R-:W-:Y:S02]  /*4230*/  LEA.HI.X.SX32 R129, R228, R3, 0x1, P6 ;  /* 0x00000003e4817211 */ /* 0x000fe400030f0eff */
[----:B------:R-:W-:Y:S01]  /*4240*/  IADD3 R122, P6, PT, R198, R7, RZ ;  /* 0x00000007c67a7210 */ /* 0x000fe20007fde0ff */
[----:B------:R-:W-:Y:S01]  /*4250*/  IMAD R198, R187, 0x1b8, RZ ;  /* 0x000001b8bbc67824 */ /* 0x000fe200078e02ff */
[-C--:B------:R-:W-:Y:S01]  /*4260*/  LEA.HI.X.SX32 R125, R220, R3.reuse, 0x1, P4 ;  /* 0x00000003dc7d7211 */ /* 0x080fe200020f0eff */
[----:B----4-:R-:W-:Y:S01]  /*4270*/  IMAD R200, R200, 0x198, RZ ;  /* 0x00000198c8c87824 */ /* 0x010fe200078e02ff */
[----:B------:R0:W4:Y:S01]  /*4280*/  LDG.E.U16 R181, desc[UR10][R128.64] ;  /* 0x0000000a80b57981 */ /* 0x000122000c1e1500 */
[-C--:B------:R-:W-:Y:S01]  /*4290*/  LEA.HI.X.SX32 R123, R183, R3.reuse, 0x1, P6 ;  /* 0x00000003b77b7211 */ /* 0x080fe200030f0eff */
[----:B------:R-:W-:Y:S01]  /*42a0*/  IMAD R202, R202, 0x1a8, RZ ;  /* 0x000001a8caca7824 */ /* 0x000fe200078e02ff */
[----:B------:R-:W-:Y:S01]  /*42b0*/  LEA.HI.X.SX32 R127, R177, R3, 0x1, P3 ;  /* 0x00000003b17f7211 */ /* 0x000fe200018f0eff */
[----:B------:R-:W-:Y:S01]  /*42c0*/  IMAD R232, R210, 0x1c8, RZ ;  /* 0x000001c8d2e87824 */ /* 0x000fe200078e02ff */
[----:B------:R0:W2:Y:S01]  /*42d0*/  LDG.E.U16 R177, desc[UR10][R124.64] ;  /* 0x0000000a7cb17981 */ /* 0x0000a2000c1e1500 */
[----:B------:R-:W1:Y:S01]  /*42e0*/  LDC R206, c[0x0][0x3b8] ;  /* 0x0000ee00ffce7b82 */ /* 0x000e620000000800 */
[----:B0-----:R-:W-:-:S02]  /*42f0*/  IADD3 R128, P6, PT, R198, R7, RZ ;  /* 0x00000007c6807210 */ /* 0x001fc40007fde0ff */
[----:B------:R0:W2:Y:S02]  /*4300*/  LDG.E.U16 R179, desc[UR10][R126.64] ;  /* 0x0000000a7eb37981 */ /* 0x0000a4000c1e1500 */
[----:B------:R-:W-:Y:S02]  /*4310*/  LEA.HI.X.SX32 R129, R222, R3, 0x1, P6 ;  /* 0x00000003de817211 */ /* 0x000fe400030f0eff */
[----:B------:R0:W2:Y:S01]  /*4320*/  LDG.E.U16 R183, desc[UR10][R122.64] ;  /* 0x0000000a7ab77981 */ /* 0x0000a2000c1e1500 */
[----:B------:R-:W-:Y:S01]  /*4330*/  IADD3 R124, P4, PT, R200, R7, RZ ;  /* 0x00000007c87c7210 */ /* 0x000fe20007f9e0ff */
[----:B------:R-:W-:Y:S01]  /*4340*/  IMAD R210, R195, 0x10a, RZ ;  /* 0x0000010ac3d27824 */ /* 0x000fe200078e02ff */
[----:B------:R-:W1:Y:S01]  /*4350*/  LDC R204, c[0x0][0x3b8] ;  /* 0x0000ee00ffcc7b82 */ /* 0x000e620000000800 */
[----:B------:R3:W2:Y:S01]  /*4360*/  LDG.E.U16 R189, desc[UR10][R128.64] ;  /* 0x0000000a80bd7981 */ /* 0x0006a2000c1e1500 */
[----:B------:R-:W-:Y:S02]  /*4370*/  LEA.HI.X.SX32 R125, R218, R3, 0x1, P4 ;  /* 0x00000003da7d7211 */ /* 0x000fe400020f0eff */
[----:B0-----:R-:W-:-:S02]  /*4380*/  IADD3 R126, P3, PT, R202, R7, RZ ;  /* 0x00000007ca7e7210 */ /* 0x001fc40007f7e0ff */
[----:B------:R-:W-:Y:S02]  /*4390*/  IADD3 R122, P6, PT, R232, R7, RZ ;  /* 0x00000007e87a7210 */ /* 0x000fe40007fde0ff */
[----:B------:R-:W0:Y:S01]  /*43a0*/  LDC R202, c[0x0][0x3b8] ;  /* 0x0000ee00ffca7b82 */ /* 0x000e220000000800 */
[-C--:B------:R-:W-:Y:S01]  /*43b0*/  LEA.HI.X.SX32 R127, R185, R3.reuse, 0x1, P3 ;  /* 0x00000003b97f7211 */ /* 0x080fe200018f0eff */
[----:B---3--:R-:W-:Y:S01]  /*43c0*/  IMAD R128, R193, 0x12a, RZ ;  /* 0x0000012ac1807824 */ /* 0x008fe200078e02ff */
[----:B------:R3:W2:Y:S01]  /*43d0*/  LDG.E.U16 R185, desc[UR10][R124.64] ;  /* 0x0000000a7cb97981 */ /* 0x0006a2000c1e1500 */
[----:B------:R-:W-:Y:S01]  /*43e0*/  LEA.HI.X.SX32 R123, R191, R3, 0x1, P6 ;  /* 0x00000003bf7b7211 */ /* 0x000fe200030f0eff */
[----:B-1----:R-:W-:-:S03]  /*43f0*/  IMAD R212, R208, 0x11a, RZ ;  /* 0x0000011ad0d47824 */ /* 0x002fc600078e02ff */
[----:B------:R-:W1:Y:S01]  /*4400*/  LDC R200, c[0x0][0x3b8] ;  /* 0x0000ee00ffc87b82 */ /* 0x000e620000000800 */
[-C--:B------:R-:W-:Y:S01]  /*4410*/  IADD3 R128, P6, PT, R128, R7.reuse, RZ ;  /* 0x0000000780807210 */ /* 0x080fe20007fde0ff */
[----:B------:R3:W2:Y:S02]  /*4420*/  LDG.E.U16 R187, desc[UR10][R126.64] ;  /* 0x0000000a7ebb7981 */ /* 0x0006a4000c1e1500 */
[----:B---3--:R-:W-:Y:S01]  /*4430*/  IADD3 R124, P3, PT, R210, R7, RZ ;  /* 0x00000007d27c7210 */ /* 0x008fe20007f7e0ff */
[C---:B------:R-:W-:Y:S01]  /*4440*/  IMAD R210, R4.reuse, 0x95, RZ ;  /* 0x0000009504d27824 */ /* 0x040fe200078e02ff */
[----:B------:R3:W2:Y:S01]  /*4450*/  LDG.E.U16 R191, desc[UR10][R122.64] ;  /* 0x0000000a7abf7981 */ /* 0x0006a2000c1e1500 */
[----:B------:R-:W-:-:S03]  /*4460*/  IMAD R208, R4, 0x8d, RZ ;  /* 0x0000008d04d07824 */ /* 0x000fc600078e02ff */
[----:B------:R-:W-:Y:S02]  /*4470*/  LEA.HI.X.SX32 R129, R210, R3, 0x1, P6 ;  /* 0x00000003d2817211 */ /* 0x000fe400030f0eff */
[----:B------:R-:W-:Y:S01]  /*4480*/  IADD3 R126, P4, PT, R212, R7, RZ ;  /* 0x00000007d47e7210 */ /* 0x000fe20007f9e0ff */
[----:B------:R-:W1:Y:S03]  /*4490*/  LDC R210, c[0x0][0x3b8] ;  /* 0x0000ee00ffd27b82 */ /* 0x000e660000000800 */
[----:B------:R-:W-:-:S05]  /*44a0*/  LEA.HI.X.SX32 R127, R208, R3, 0x1, P4 ;  /* 0x00000003d07f7211 */ /* 0x000fca00020f0eff */
[----:B------:R-:W1:Y:S01]  /*44b0*/  LDC R212, c[0x0][0x3b8] ;  /* 0x0000ee00ffd47b82 */ /* 0x000e620000000800 */
[----:B------:R-:W-:Y:S01]  /*44c0*/  IMAD R198, R4, 0x85, RZ ;  /* 0x0000008504c67824 */ /* 0x000fe200078e02ff */
[----:B------:R0:W2:Y:S06]  /*44d0*/  LDG.E.U16 R195, desc[UR10][R126.64] ;  /* 0x0000000a7ec37981 */ /* 0x0000ac000c1e1500 */
[----:B------:R-:W1:Y:S01]  /*44e0*/  LDC R208, c[0x0][0x3b8] ;  /* 0x0000ee00ffd07b82 */ /* 0x000e620000000800 */
[----:B------:R-:W-:Y:S01]  /*44f0*/  LEA.HI.X.SX32 R125, R198, R3, 0x1, P3 ;  /* 0x00000003c67d7211 */ /* 0x000fe200018f0eff */
[----:B------:R-:W-:Y:S01]  /*4500*/  IMAD R246, R206, 0x13a, RZ ;  /* 0x0000013acef67824 */ /* 0x000fe200078e02ff */
[----:B------:R-:W2:Y:S01]  /*4510*/  LDG.E.U16 R198, desc[UR10][R128.64] ;  /* 0x0000000a80c67981 */ /* 0x000ea2000c1e1500 */
[----:B0-----:R-:W-:-:S02]  /*4520*/  IMAD R248, R202, 0x14a, RZ ;  /* 0x0000014acaf87824 */ /* 0x001fc400078e02ff */
[----:B------:R-:W-:Y:S01]  /*4530*/  IMAD R204, R204, 0x15a, RZ ;  /* 0x0000015acccc7824 */ /* 0x000fe200078e02ff */
[----:B------:R0:W2:Y:S01]  /*4540*/  LDG.E.U16 R193, desc[UR10][R124.64] ;  /* 0x0000000a7cc17981 */ /* 0x0000a2000c1e1500 */
[----:B------:R-:W-:Y:S01]  /*4550*/  IMAD R232, R4, 0x9d, RZ ;  /* 0x0000009d04e87824 */ /* 0x000fe200078e02ff */
[-C--:B---3--:R-:W-:Y:S01]  /*4560*/  IADD3 R122, P6, PT, R246, R7.reuse, RZ ;  /* 0x00000007f67a7210 */ /* 0x088fe20007fde0ff */
[----:B------:R-:W-:Y:S02]  /*4570*/  IMAD R206, R4, 0xa5, RZ ;  /* 0x000000a504ce7824 */ /* 0x000fe400078e02ff */
[----:B-1----:R-:W-:Y:S01]  /*4580*/  IMAD R200, R200, 0x16a, RZ ;  /* 0x0000016ac8c87824 */ /* 0x002fe200078e02ff */
[-C--:B------:R-:W-:Y:S01]  /*4590*/  IADD3 R126, P3, PT, R204, R7.reuse, RZ ;  /* 0x00000007cc7e7210 */ /* 0x080fe20007f7e0ff */
[----:B------:R-:W-:Y:S01]  /*45a0*/  IMAD R202, R4, 0xad, RZ ;  /* 0x000000ad04ca7824 */ /* 0x000fe200078e02ff */
[----:B0-----:R-:W-:Y:S01]  /*45b0*/  IADD3 R124, P4, PT, R248, R7, RZ ;  /* 0x00000007f87c7210 */ /* 0x001fe20007f9e0ff */
[----:B------:R-:W-:Y:S01]  /*45c0*/  IMAD R204, R4, 0xb5, RZ ;  /* 0x000000b504cc7824 */ /* 0x000fe200078e02ff */
[-C--:B------:R-:W-:Y:S01]  /*45d0*/  LEA.HI.X.SX32 R123, R232, R3.reuse, 0x1, P6 ;  /* 0x00000003e87b7211 */ /* 0x080fe200030f0eff */
[----:B------:R-:W-:Y:S01]  /*45e0*/  IMAD R248, R213, 0x17a, RZ ;  /* 0x0000017ad5f87824 */ /* 0x000fe200078e02ff */
[----:B------:R-:W-:Y:S01]  /*45f0*/  LEA.HI.X.SX32 R125, R206, R3, 0x1, P4 ;  /* 0x00000003ce7d7211 */ /* 0x000fe200020f0eff */
[----:B------:R-:W-:Y:S01]  /*4600*/  IMAD R250, R210, 0x18a, RZ ;  /* 0x0000018ad2fa7824 */ /* 0x000fe200078e02ff */
[----:B------:R-:W-:Y:S01]  /*4610*/  IADD3 R128, P6, PT, R200, R7, RZ ;  /* 0x00000007c8807210 */ /* 0x000fe20007fde0ff */
[----:B------:R-:W-:Y:S01]  /*4620*/  IMAD R212, R212, 0x19a, RZ ;  /* 0x0000019ad4d47824 */ /* 0x000fe200078e02ff */
[-C--:B------:R-:W-:Y:S01]  /*4630*/  LEA.HI.X.SX32 R127, R202, R3.reuse, 0x1, P3 ;  /* 0x00000003ca7f7211 */ /* 0x080fe200018f0eff */
[----:B------:R0:W3:Y:S01]  /*4640*/  LDG.E.U16 R200, desc[UR10][R122.64] ;  /* 0x0000000a7ac87981 */ /* 0x0000e2000c1e1500 */
[----:B------:R-:W-:Y:S01]  /*4650*/  LEA.HI.X.SX32 R129, R204, R3, 0x1, P6 ;  /* 0x00000003cc817211 */ /* 0x000fe200030f0eff */
[----:B------:R-:W-:-:S02]  /*4660*/  IMAD R232, R4, 0xbd, RZ ;  /* 0x000000bd04e87824 */ /* 0x000fc400078e02ff */
[----:B------:R1:W2:Y:S01]  /*4670*/  LDG.E.U16 R202, desc[UR10][R124.64] ;  /* 0x0000000a7cca7981 */ /* 0x0002a2000c1e1500 */
[----:B------:R-:W-:Y:S02]  /*4680*/  IMAD R246, R4, 0xc5, RZ ;  /* 0x000000c504f67824 */ /* 0x000fe400078e02ff */
[----:B------:R-:W-:Y:S01]  /*4690*/  IMAD R208, R208, 0x1aa, RZ ;  /* 0x000001aad0d07824 */ /* 0x000fe200078e02ff */
[----:B------:R1:W2:Y:S01]  /*46a0*/  LDG.E.U16 R204, desc[UR10][R126.64] ;  /* 0x0000000a7ecc7981 */ /* 0x0002a2000c1e1500 */
[-C--:B0-----:R-:W-:Y:S01]  /*46b0*/  IADD3 R122, P6, PT, R248, R7.reuse, RZ ;  /* 0x00000007f87a7210 */ /* 0x081fe20007fde0ff */
[----:B------:R-:W-:Y:S02]  /*46c0*/  IMAD R210, R4, 0xcd, RZ ;  /* 0x000000cd04d27824 */ /* 0x000fe400078e02ff */
[----:B------:R0:W2:Y:S01]  /*46d0*/  LDG.E.U16 R206, desc[UR10][R128.64] ;  /* 0x0000000a80ce7981 */ /* 0x0000a2000c1e1500 */
[----:B------:R-:W-:Y:S01]  /*46e0*/  IMAD R252, R219, 0x1ca, RZ ;  /* 0x000001cadbfc7824 */ /* 0x000fe200078e02ff */
[----:B-1----:R-:W-:Y:S01]  /*46f0*/  IADD3 R124, P4, PT, R250, R7, RZ ;  /* 0x00000007fa7c7210 */ /* 0x002fe20007f9e0ff */
[----:B------:R-:W-:Y:S01]  /*4700*/  IMAD R250, R229, 0x1ba, RZ ;  /* 0x000001bae5fa7824 */ /* 0x000fe200078e02ff */
[----:B------:R-:W-:Y:S01]  /*4710*/  LEA.HI.X.SX32 R123, R232, R3, 0x1, P6 ;  /* 0x00000003e87b7211 */ /* 0x000fe200030f0eff */
[----:B------:R-:W1:Y:S01]  /*4720*/  LDC R248, c[0x0][0x3b8] ;  /* 0x0000ee00fff87b82 */ /* 0x000e620000000800 */
[----:B------:R-:W-:Y:S01]  /*4730*/  IADD3 R126, P3, PT, R212, R7, RZ ;  /* 0x00000007d47e7210 */ /* 0x000fe20007f7e0ff */
[----:B------:R-:W-:Y:S01]  /*4740*/  IMAD R212, R4, 0xd5, RZ ;  /* 0x000000d504d47824 */ /* 0x000fe200078e02ff */
[----:B------:R-:W-:-:S02]  /*4750*/  LEA.HI.X.SX32 R125, R246, R3, 0x1, P4 ;  /* 0x00000003f67d7211 */ /* 0x000fc400020f0eff */
[----:B0-----:R-:W-:Y:S01]  /*4760*/  IADD3 R128, P6, PT, R208, R7, RZ ;  /* 0x00000007d0807210 */ /* 0x001fe20007fde0ff */
[----:B------:R-:W-:Y:S01]  /*4770*/  IMAD R246, R4, 0xdd, RZ ;  /* 0x000000dd04f67824 */ /* 0x000fe200078e02ff */
[-C--:B------:R-:W-:Y:S01]  /*4780*/  LEA.HI.X.SX32 R127, R210, R3.reuse, 0x1, P3 ;  /* 0x00000003d27f7211 */ /* 0x080fe200018f0eff */
[----:B------:R-:W-:Y:S01]  /*4790*/  IMAD R232, R4, 0xe, RZ ;  /* 0x0000000e04e87824 */ /* 0x000fe200078e02ff */
[----:B------:R-:W-:Y:S01]  /*47a0*/  LEA.HI.X.SX32 R129, R212, R3, 0x1, P6 ;  /* 0x00000003d4817211 */ /* 0x000fe200030f0eff */
[----:B------:R0:W2:Y:S04]  /*47b0*/  LDG.E.U16 R210, desc[UR10][R124.64] ;  /* 0x0000000a7cd27981 */ /* 0x0000a8000c1e1500 */
[----:B------:R0:W2:Y:S04]  /*47c0*/  LDG.E.U16 R212, desc[UR10][R126.64] ;  /* 0x0000000a7ed47981 */ /* 0x0000a8000c1e1500 */
[----:B------:R0:W2:Y:S02]  /*47d0*/  LDG.E.U16 R213, desc[UR10][R128.64] ;  /* 0x0000000a80d57981 */ /* 0x0000a4000c1e1500 */
[----:B0-----:R-:W-:-:S02]  /*47e0*/  IADD3 R124, P6, PT, R250, R7, RZ ;  /* 0x00000007fa7c7210 */ /* 0x001fc40007fde0ff */
[----:B------:R0:W2:Y:S02]  /*47f0*/  LDG.E.U16 R208, desc[UR10][R122.64] ;  /* 0x0000000a7ad07981 */ /* 0x0000a4000c1e1500 */
[----:B------:R-:W-:Y:S02]  /*4800*/  LEA.HI.X.SX32 R125, R246, R3, 0x1, P6 ;  /* 0x00000003f67d7211 */ /* 0x000fe400030f0eff */
[-C--:B------:R-:W-:Y:S01]  /*4810*/  IADD3 R126, P3, PT, R214, R7.reuse, RZ ;  /* 0x00000007d67e7210 */ /* 0x080fe20007f7e0ff */
[----:B------:R-:W-:Y:S01]  /*4820*/  IMAD R250, R4, 0xe5, RZ ;  /* 0x000000e504fa7824 */ /* 0x000fe200078e02ff */
[----:B------:R-:W-:Y:S01]  /*4830*/  IADD3 R128, P4, PT, R252, R7, RZ ;  /* 0x00000007fc807210 */ /* 0x000fe20007f9e0ff */
[----:B------:R5:W2:Y:S01]  /*4840*/  LDG.E.U16 R214, desc[UR10][R124.64] ;  /* 0x0000000a7cd67981 */ /* 0x000aa2000c1e1500 */
[----:B------:R-:W-:Y:S02]  /*4850*/  LEA.HI.X.SX32 R127, R232, R3, 0x1, P3 ;  /* 0x00000003e87f7211 */ /* 0x000fe400018f0eff */
[----:B0-----:R-:W-:-:S02]  /*4860*/  IADD3 R122, P6, PT, R217, R7, RZ ;  /* 0x00000007d97a7210 */ /* 0x001fc40007fde0ff */
[----:B------:R-:W-:Y:S01]  /*4870*/  LEA.HI.X.SX32 R129, R250, R3, 0x1, P4 ;  /* 0x00000003fa817211 */ /* 0x000fe200020f0eff */
[----:B------:R0:W2:Y:S01]  /*4880*/  LDG.E.U16 R219, desc[UR10][R126.64] ;  /* 0x0000000a7edb7981 */ /* 0x0000a2000c1e1500 */
[----:B-----5:R-:W-:-:S03]  /*4890*/  IADD3 R124, P3, PT, R221, R7, RZ ;  /* 0x00000007dd7c7210 */ /* 0x020fc60007f7e0ff */
[----:B------:R-:W5:Y:S01]  /*48a0*/  LDG.E.U16 R217, desc[UR10][R128.64] ;  /* 0x0000000a80d97981 */ /* 0x000f62000c1e1500 */
[-C--:B------:R-:W-:Y:S02]  /*48b0*/  LEA.HI.X.SX32 R123, R231, R3.reuse, 0x1, P6 ;  /* 0x00000003e77b7211 */ /* 0x080fe400030f0eff */
[----:B------:R-:W-:-:S03]  /*48c0*/  LEA.HI.X.SX32 R125, R223, R3, 0x1, P3 ;  /* 0x00000003df7d7211 */ /* 0x000fc600018f0eff */
[----:B------:R1:W2:Y:S04]  /*48d0*/  LDG.E.U16 R221, desc[UR10][R122.64] ;  /* 0x0000000a7add7981 */ /* 0x0002a8000c1e1500 */
[----:B------:R1:W2:Y:S01]  /*48e0*/  LDG.E.U16 R223, desc[UR10][R124.64] ;  /* 0x0000000a7cdf7981 */ /* 0x0002a2000c1e1500 */
[CC--:B------:R-:W-:Y:S01]  /*48f0*/  LEA R250, R4.reuse, -R4.reuse, 0x5 ;  /* 0x8000000404fa7211 */ /* 0x0c0fe200078e28ff */
[----:B------:R-:W-:Y:S01]  /*4900*/  IMAD R246, R4, 0x7e, RZ ;  /* 0x0000007e04f67824 */ /* 0x000fe200078e02ff */
[----:B0-----:R-:W-:Y:S01]  /*4910*/  LEA.HI.X.SX32 R127, R225, R3, 0x1, P2 ;  /* 0x00000003e17f7211 */ /* 0x001fe200010f0eff */
[----:B-1----:R-:W-:Y:S01]  /*4920*/  IMAD R126, R248, 0x1dc, R5 ;  /* 0x000001dcf87e7824 */ /* 0x002fe200078e0205 */
[----:B------:R-:W-:Y:S01]  /*4930*/  IADD3 R122, P3, PT, R224, R7, RZ ;  /* 0x00000007e07a7210 */ /* 0x000fe20007f7e0ff */
[C---:B------:R-:W-:Y:S01]  /*4940*/  IMAD R225, R4.reuse, 0xfe, RZ ;  /* 0x000000fe04e17824 */ /* 0x040fe200078e02ff */
[----:B------:R-:W-:-:S02]  /*4950*/  LEA R128, R4, -R4, 0x6 ;  /* 0x8000000404807211 */ /* 0x000fc400078e30ff */
[----:B------:R0:W2:Y:S01]  /*4960*/  LDG.E.U16 R224, desc[UR10][R126.64] ;  /* 0x0000000a7ee07981 */ /* 0x0000a2000c1e1500 */
[----:B------:R-:W-:Y:S01]  /*4970*/  LEA.HI.X.SX32 R123, R250, R3, 0x1, P3 ;  /* 0x00000003fa7b7211 */ /* 0x000fe200018f0eff */
[----:B------:R-:W1:Y:S01]  /*4980*/  LDC R248, c[0x0][0x3b8] ;  /* 0x0000ee00fff87b82 */ /* 0x000e620000000800 */
[----:B------:R-:W-:-:S04]  /*4990*/  IADD3 R124, P2, PT, R246, R7, RZ ;  /* 0x00000007f67c7210 */ /* 0x000fc80007f5e0ff */
[----:B------:R-:W-:Y:S02]  /*49a0*/  LEA.HI.X.SX32 R125, R128, R3, 0x1, P2 ;  /* 0x00000003807d7211 */ /* 0x000fe400010f0eff */
[----:B0-----:R-:W-:Y:S02]  /*49b0*/  IADD3 R126, P3, PT, R227, R7, RZ ;  /* 0x00000007e37e7210 */ /* 0x001fe40007f7e0ff */
[----:B------:R0:W2:Y:S01]  /*49c0*/  LDG.E.U16 R227, desc[UR10][R122.64] ;  /* 0x0000000a7ae37981 */ /* 0x0000a2000c1e1500 */
[----:B------:R-:W-:Y:S02]  /*49d0*/  LEA R128, R4, -R4, 0x7 ;  /* 0x8000000404807211 */ /* 0x000fe400078e38ff */
[----:B------:R-:W-:Y:S01]  /*49e0*/  LEA.HI.X.SX32 R127, R246, R3, 0x1, P3 ;  /* 0x00000003f67f7211 */ /* 0x000fe200018f0eff */
[----:B------:R0:W2:Y:S01]  /*49f0*/  LDG.E.U16 R229, desc[UR10][R124.64] ;  /* 0x0000000a7ce57981 */ /* 0x0000a2000c1e1500 */
[----:B------:R-:W-:Y:S01]  /*4a00*/  IMAD R246, R4, 0x17, RZ ;  /* 0x0000001704f67824 */ /* 0x000fe200078e02ff */
[----:B0-----:R-:W-:-:S04]  /*4a10*/  IADD3 R122, P2, PT, R225, R7, RZ ;  /* 0x00000007e17a7210 */ /* 0x001fc80007f5e0ff */
[----:B------:R-:W-:Y:S02]  /*4a20*/  LEA.HI.X.SX32 R123, R128, R3, 0x1, P2 ;  /* 0x00000003807b7211 */ /* 0x000fe400010f0eff */
[----:B------:R-:W-:Y:S02]  /*4a30*/  IADD3 R124, P3, PT, R231, R7, RZ ;  /* 0x00000007e77c7210 */ /* 0x000fe40007f7e0ff */
[----:B------:R0:W2:Y:S02]  /*4a40*/  LDG.E.U16 R231, desc[UR10][R126.64] ;  /* 0x0000000a7ee77981 */ /* 0x0000a4000c1e1500 */
[----:B------:R-:W-:Y:S02]  /*4a50*/  LEA.HI.X.SX32 R125, R246, R3, 0x1, P3 ;  /* 0x00000003f67d7211 */ /* 0x000fe400018f0eff */
[----:B0-----:R-:W-:Y:S02]  /*4a60*/  IADD3 R126, P2, PT, R232, R7, RZ ;  /* 0x00000007e87e7210 */ /* 0x001fe40007f5e0ff */
[----:B------:R0:W2:Y:S01]  /*4a70*/  LDG.E.U16 R232, desc[UR10][R122.64] ;  /* 0x0000000a7ae87981 */ /* 0x0000a2000c1e1500 */
[----:B------:R-:W-:-:S02]  /*4a80*/  LEA R128, R4, -R4, 0x3 ;  /* 0x8000000404807211 */ /* 0x000fc400078e18ff */
[----:B0-----:R-:W-:Y:S01]  /*4a90*/  IADD3 R122, P3, PT, R226, R7, RZ ;  /* 0x00000007e27a7210 */ /* 0x001fe20007f7e0ff */
[----:B------:R-:W-:Y:S01]  /*4aa0*/  IMAD R246, R4, 0x4e, RZ ;  /* 0x0000004e04f67824 */ /* 0x000fe200078e02ff */
[-C--:B------:R-:W-:Y:S01]  /*4ab0*/  LEA.HI.X.SX32 R127, R128, R3.reuse, 0x1, P2 ;  /* 0x00000003807f7211 */ /* 0x080fe200010f0eff */
[----:B------:R0:W2:Y:S01]  /*4ac0*/  LDG.E.U16 R226, desc[UR10][R124.64] ;  /* 0x0000000a7ce27981 */ /* 0x0000a2000c1e1500 */
[----:B------:R-:W-:Y:S01]  /*4ad0*/  LEA.HI.X.SX32 R123, R233, R3, 0x1, P3 ;  /* 0x00000003e97b7211 */ /* 0x000fe200018f0eff */
[----:B------:R-:W-:Y:S02]  /*4ae0*/  IMAD R128, R4, 0x27, RZ ;  /* 0x0000002704807824 */ /* 0x000fe400078e02ff */
[----:B------:R-:W2:Y:S04]  /*4af0*/  LDG.E.U16 R233, desc[UR10][R126.64] ;  /* 0x0000000a7ee97981 */ /* 0x000ea8000c1e1500 */
[----:B------:R1:W2:Y:S01]  /*4b00*/  LDG.E.U16 R239, desc[UR10][R122.64] ;  /* 0x0000000a7aef7981 */ /* 0x0002a2000c1e1500 */
[----:B0-----:R-:W-:-:S02]  /*4b10*/  IADD3 R124, P2, PT, R246, R7, RZ ;  /* 0x00000007f67c7210 */ /* 0x001fc40007f5e0ff */
[----:B-1----:R-:W-:-:S04]  /*4b20*/  IADD3 R122, P3, PT, R230, R7, RZ ;  /* 0x00000007e67a7210 */ /* 0x002fc80007f7e0ff */
[----:B------:R-:W-:Y:S02]  /*4b30*/  LEA.HI.X.SX32 R123, R246, R3, 0x1, P3 ;  /* 0x00000003f67b7211 */ /* 0x000fe400018f0eff */
[----:B------:R-:W0:Y:S01]  /*4b40*/  LDC R246, c[0x0][0x3b8] ;  /* 0x0000ee00fff67b82 */ /* 0x000e220000000800 */
[----:B------:R-:W-:Y:S01]  /*4b50*/  IADD3 R126, P4, PT, R220, R7, RZ ;  /* 0x00000007dc7e7210 */ /* 0x000fe20007f9e0ff */
[----:B------:R-:W-:Y:S01]  /*4b60*/  IMAD R230, R4, 0x2f, RZ ;  /* 0x0000002f04e67824 */ /* 0x000fe200078e02ff */
[-C--:B------:R-:W-:Y:S02]  /*4b70*/  LEA.HI.X.SX32 R125, R128, R3.reuse, 0x1, P2 ;  /* 0x00000003807d7211 */ /* 0x080fe400010f0eff */
[----:B------:R-:W-:Y:S02]  /*4b80*/  LEA.HI.X.SX32 R127, R237, R3, 0x1, P4 ;  /* 0x00000003ed7f7211 */ /* 0x000fe400020f0eff */
[----:B------:R-:W-:Y:S01]  /*4b90*/  IADD3 R128, P2, PT, R245, R7, RZ ;  /* 0x00000007f5807210 */ /* 0x000fe20007f5e0ff */
[----:B------:R1:W-:Y:S03]  /*4ba0*/  STS.U16 [R19+UR6+0x5000], R9 ;  /* 0x0050000913007988 */ /* 0x0003e60008000406 */
[----:B------:R-:W-:Y:S01]  /*4bb0*/  LEA.HI.X.SX32 R129, R230, R3, 0x1, P2 ;  /* 0x00000003e6817211 */ /* 0x000fe200010f0eff */
[----:B------:R1:W2:Y:S04]  /*4bc0*/  LDG.E.U16 R237, desc[UR10][R126.64] ;  /* 0x0000000a7eed7981 */ /* 0x0002a8000c1e1500 */
[----:B------:R4:W-:Y:S01]  /*4bd0*/  STS.U16 [R19+UR6+0x7000], R6 ;  /* 0x0070000613007988 */ /* 0x0009e20008000406 */
[----:B-1----:R-:W-:-:S03]  /*4be0*/  LOP3.LUT R9, R19, 0x10, RZ, 0x3c, !PT ;  /* 0x0000001013097812 */ /* 0x002fc600078e3cff */
[----:B------:R-:W-:Y:S01]  /*4bf0*/  STS.U16 [R19+UR6+0x3c00], R15 ;  /* 0x003c000f13007988 */ /* 0x000fe20008000406 */
[----:B------:R-:W-:-:S03]  /*4c00*/  IADD3 R126, P2, PT, R228, R7, RZ ;  /* 0x00000007e47e7210 */ /* 0x000fc60007f5e0ff */
[----:B------:R1:W-:Y:S04]  /*4c10*/  STS.U16 [R19+UR6+0x7800], R8 ;  /* 0x0078000813007988 */ /* 0x0003e80008000406 */
[----:B------:R0:W-:Y:S01]  /*4c20*/  STS.U16 [R19+UR6+0x7c00], R21 ;  /* 0x007c001513007988 */ /* 0x0001e20008000406 */
[----:B----4-:R-:W-:-:S03]  /*4c30*/  LOP3.LUT R6, R19, 0x20, RZ, 0x3c, !PT ;  /* 0x0000002013067812 */ /* 0x010fc600078e3cff */
[----:B------:R-:W-:Y:S01]  /*4c40*/  STS.U16 [R19+UR6+0x400], R201 ;  /* 0x000400c913007988 */ /* 0x000fe20008000406 */
[----:B------:R-:W-:-:S03]  /*4c50*/  LEA.HI.X.SX32 R127, R245, R3, 0x1, P2 ;  /* 0x00000003f57f7211 */ /* 0x000fc600010f0eff */
[----:B------:R-:W-:Y:S01]  /*4c60*/  STS.U16 [R19+UR6+0x800], R186 ;  /* 0x000800ba13007988 */ /* 0x000fe20008000406 */
[----:B-1----:R-:W-:-:S03]  /*4c70*/  LOP3.LUT R8, R19, 0x30, RZ, 0x3c, !PT ;  /* 0x0000003013087812 */ /* 0x002fc600078e3cff */
[----:B------:R-:W-:Y:S04]  /*4c80*/  STS.U16 [R19+UR6+0x1000], R158 ;  /* 0x0010009e13007988 */ /* 0x000fe80008000406 */
[----:B------:R-:W-:Y:S04]  /*4c90*/  STS.U16 [R19+UR6+0x2000], R24 ;  /* 0x0020001813007988 */ /* 0x000fe80008000406 */
[----:B------:R-:W-:Y:S04]  /*4ca0*/  STS.U16 [R19+UR6+0x4000], R23 ;  /* 0x0040001713007988 */ /* 0x000fe80008000406 */
[----:B------:R-:W-:Y:S04]  /*4cb0*/  STS.U16 [R19+UR6+0x4400], R17 ;  /* 0x0044001113007988 */ /* 0x000fe80008000406 */
[----:B------:R1:W-:Y:S04]  /*4cc0*/  STS.U16 [R19+UR6+0x2400], R22 ;  /* 0x0024001613007988 */ /* 0x0003e80008000406 */
[----:B------:R-:W-:Y:S04]  /*4cd0*/  STS.U16 [R19+UR6+0x4800], R26 ;  /* 0x0048001a13007988 */ /* 0x000fe80008000406 */
        /* <DEDUP_REMOVED lines=16> */
[----:B------:R1:W-:Y:S04]  /*4de0*/  STS.U16 [R19+UR6+0x3800], R46 ;  /* 0x0038002e13007988 */ /* 0x0003e80008000406 */
[----:B------:R-:W-:Y:S01]  /*4df0*/  STS.U16 [R19+UR6+0x7400], R70 ;  /* 0x0074004613007988 */ /* 0x000fe20008000406 */
[----:B------:R-:W-:Y:S01]  /*4e00*/  LOP3.LUT R15, R19, 0x50, RZ, 0x3c, !PT ;  /* 0x00000050130f7812 */ /* 0x000fe200078e3cff */
[----:B------:R-:W-:Y:S01]  /*4e10*/  IMAD R250, R4, 0x6e, RZ ;  /* 0x0000006e04fa7824 */ /* 0x000fe200078e02ff */
[----:B0-----:R-:W0:Y:S01]  /*4e20*/  LDC R21, c[0x0][0x3b8] ;  /* 0x0000ee00ff157b82 */ /* 0x001e220000000800 */
[----:B------:R3:W5:Y:S04]  /*4e30*/  LDG.E.U16 R220, desc[UR10][R124.64] ;  /* 0x0000000a7cdc7981 */ /* 0x000768000c1e1500 */
[----:B------:R-:W-:Y:S01]  /*4e40*/  STS.U16 [R9+UR6+0x480], R199 ;  /* 0x000480c709007988 */ /* 0x000fe20008000406 */
[----:B------:R-:W-:-:S03]  /*4e50*/  IMAD R246, R246, 0x1fc, RZ ;  /* 0x000001fcf6f67824 */ /* 0x000fc600078e02ff */
[----:B------:R-:W5:Y:S01]  /*4e60*/  LDG.E.U16 R128, desc[UR10][R128.64] ;  /* 0x0000000a80807981 */ /* 0x000f62000c1e1500 */
[----:B-1----:R-:W-:Y:S01]  /*4e70*/  IMAD R22, R4, 0x8e, RZ ;  /* 0x0000008e04167824 */ /* 0x002fe200078e02ff */
[----:B---3--:R-:W-:Y:S01]  /*4e80*/  IADD3 R124, P3, PT, R218, R7, RZ ;  /* 0x00000007da7c7210 */ /* 0x008fe20007f7e0ff */
[C---:B------:R-:W-:Y:S01]  /*4e90*/  IMAD R24, R4.reuse, 0x9e, RZ ;  /* 0x0000009e04187824 */ /* 0x040fe200078e02ff */
[----:B------:R-:W-:Y:S01]  /*4ea0*/  STS.U16 [R9+UR6+0x880], R184 ;  /* 0x000880b809007988 */ /* 0x000fe20008000406 */
[C---:B----4-:R-:W-:Y:S01]  /*4eb0*/  IMAD R14, R4.reuse, 0x4f, RZ ;  /* 0x0000004f040e7824 */ /* 0x050fe200078e02ff */
[----:B------:R-:W1:Y:S02]  /*4ec0*/  LDC R43, c[0x0][0x3b8] ;  /* 0x0000ee00ff2b7b82 */ /* 0x000e640000000800 */
[----:B------:R-:W-:Y:S04]  /*4ed0*/  STS.U16 [R9+UR6+0xc80], R170 ;  /* 0x000c80aa09007988 */ /* 0x000fe80008000406 */
[----:B------:R-:W-:Y:S01]  /*4ee0*/  STS.U16 [R9+UR6+0x3c80], R73 ;  /* 0x003c804909007988 */ /* 0x000fe20008000406 */
[C---:B------:R-:W-:Y:S01]  /*4ef0*/  IMAD R26, R4.reuse, 0xae, RZ ;  /* 0x000000ae041a7824 */ /* 0x040fe200078e02ff */
[----:B------:R-:W3:Y:S02]  /*4f00*/  LDC R41, c[0x0][0x3b8] ;  /* 0x0000ee00ff297b82 */ /* 0x000ee40000000800 */
[----:B------:R-:W-:Y:S04]  /*4f10*/  STS.U16 [R9+UR6+0x7880], R72 ;  /* 0x0078804809007988 */ /* 0x000fe80008000406 */
[----:B------:R-:W-:Y:S01]  /*4f20*/  STS.U16 [R9+UR6+0x7c80], R71 ;  /* 0x007c804709007988 */ /* 0x000fe20008000406 */
[C---:B------:R-:W-:Y:S01]  /*4f30*/  IMAD R18, R4.reuse, 0x5f, RZ ;  /* 0x0000005f04127824 */ /* 0x040fe200078e02ff */
[----:B------:R-:W4:Y:S02]  /*4f40*/  LDC R44, c[0x0][0x3b8] ;  /* 0x0000ee00ff2c7b82 */ /* 0x000f240000000800 */
[----:B------:R-:W-:Y:S04]  /*4f50*/  STS.U16 [R9+UR6+0x80], R211 ;  /* 0x000080d309007988 */ /* 0x000fe80008000406 */
[----:B------:R-:W-:Y:S02]  /*4f60*/  STS.U16 [R9+UR6+0x4080], R75 ;  /* 0x0040804b09007988 */ /* 0x000fe40008000406 */
[----:B------:R-:W0:Y:S02]  /*4f70*/  LDC R45, c[0x0][0x3b8] ;  /* 0x0000ee00ff2d7b82 */ /* 0x000e240000000800 */
        /* <DEDUP_REMOVED lines=9> */
[----:B------:R0:W-:Y:S04]  /*5010*/  STS.U16 [R9+UR6+0x5c80], R117 ;  /* 0x005c807509007988 */ /* 0x0001e80008000406 */
[----:B------:R-:W-:Y:S02]  /*5020*/  STS.U16 [R9+UR6+0x6080], R116 ;  /* 0x0060807409007988 */ /* 0x000fe40008000406 */
[----:B------:R-:W0:Y:S02]  /*5030*/  LDC R228, c[0x0][0x3b8] ;  /* 0x0000ee00ffe47b82 */ /* 0x000e240000000800 */
[----:B------:R-:W-:Y:S04]  /*5040*/  STS.U16 [R9+UR6+0x6480], R115 ;  /* 0x0064807309007988 */ /* 0x000fe80008000406 */
[----:B------:R-:W-:Y:S01]  /*5050*/  STS.U16 [R9+UR6+0x6880], R114 ;  /* 0x0068807209007988 */ /* 0x000fe20008000406 */
[----:B------:R-:W-:Y:S01]  /*5060*/  IMAD R252, R4, 0x37, RZ ;  /* 0x0000003704fc7824 */ /* 0x000fe200078e02ff */
[----:B------:R-:W-:Y:S01]  /*5070*/  ULEA UR12, UP0, UR4, UR12, 0x1 ;  /* 0x0000000c040c7291 */ /* 0x000fe2000f8008ff */
[----:B------:R-:W-:Y:S01]  /*5080*/  R2UR UR7, R2 ;  /* 0x00000000020772ca */ /* 0x000fe200000e0000 */
[----:B------:R-:W-:Y:S01]  /*5090*/  STS.U16 [R9+UR6+0x6c80], R113 ;  /* 0x006c807109007988 */ /* 0x000fe20008000406 */
[----:B------:R-:W-:Y:S01]  /*50a0*/  UIMAD UR8, UR14, UR8, URZ ;  /* 0x000000080e0872a4 */ /* 0x000fe2000f8e02ff */
[----:B------:R-:W0:Y:S02]  /*50b0*/  LDC R103, c[0x0][0x3d8] ;  /* 0x0000f600ff677b82 */ /* 0x000e240000000800 */
[----:B------:R-:W-:Y:S04]  /*50c0*/  STS.U16 [R9+UR6+0x7080], R112 ;  /* 0x0070807009007988 */ /* 0x000fe80008000406 */
[----:B------:R-:W-:Y:S04]  /*50d0*/  STS.U16 [R9+UR6+0x7480], R111 ;  /* 0x0074806f09007988 */ /* 0x000fe80008000406 */
        /* <DEDUP_REMOVED lines=8> */
[----:B------:R0:W-:Y:S04]  /*5160*/  STS.U16 [R9+UR6+0x3080], R105 ;  /* 0x0030806909007988 */ /* 0x0001e80008000406 */
[----:B------:R0:W-:Y:S04]  /*5170*/  STS.U16 [R9+UR6+0x3480], R104 ;  /* 0x0034806809007988 */ /* 0x0001e80008000406 */
[----:B------:R-:W-:Y:S01]  /*5180*/  STS.U16 [R9+UR6+0x3880], R102 ;  /* 0x0038806609007988 */ /* 0x000fe20008000406 */
[----:B------:R-:W-:Y:S01]  /*5190*/  LEA.HI.X.SX32 R125, R243, R3, 0x1, P3 ;  /* 0x00000003f37d7211 */ /* 0x000fe200018f0eff */
[----:B------:R-:W1:Y:S02]  /*51a0*/  LDC R218, c[0x0][0x3b8] ;  /* 0x0000ee00ffda7b82 */ /* 0x000e640000000800 */
[----:B------:R-:W-:Y:S04]  /*51b0*/  STS.U16 [R6+UR6+0x100], R209 ;  /* 0x000100d106007988 */ /* 0x000fe80008000406 */
[----:B------:R-:W-:Y:S04]  /*51c0*/  STS.U16 [R6+UR6+0x500], R196 ;  /* 0x000500c406007988 */ /* 0x000fe80008000406 */
[----:B------:R1:W3:Y:S01]  /*51d0*/  LDG.E.U16 R129, desc[UR10][R126.64] ;  /* 0x0000000a7e817981 */ /* 0x0002e2000c1e1500 */
[----:B------:R-:W-:Y:S01]  /*51e0*/  IADD3 R10, P4, PT, R24, R7, RZ ;  /* 0x00000007180a7210 */ /* 0x000fe20007f9e0ff */
[----:B----4-:R-:W-:Y:S01]  /*51f0*/  IMAD R44, R44, 0x16c, RZ ;  /* 0x0000016c2c2c7824 */ /* 0x010fe200078e02ff */
[----:B0-----:R-:W0:Y:S01]  /*5200*/  LDC R117, c[0x0][0x3c4] ;  /* 0x0000f100ff757b82 */ /* 0x001e220000000800 */
[----:B------:R-:W-:Y:S04]  /*5210*/  STS.U16 [R6+UR6+0x900], R182 ;  /* 0x000900b606007988 */ /* 0x000fe80008000406 */
[----:B------:R-:W-:Y:S01]  /*5220*/  STS.U16 [R6+UR6+0xd00], R168 ;  /* 0x000d00a806007988 */ /* 0x000fe20008000406 */
[----:B------:R-:W-:-:S03]  /*5230*/  IMAD R48, R48, 0x1bc, RZ ;  /* 0x000001bc30307824 */ /* 0x000fc600078e02ff */
[----:B------:R4:W3:Y:S01]  /*5240*/  LDG.E.U16 R230, desc[UR10][R122.64] ;  /* 0x0000000a7ae67981 */ /* 0x0008e2000c1e1500 */
[----:B------:R-:W-:Y:S01]  /*5250*/  IMAD R228, R228, 0x1ee, RZ ;  /* 0x000001eee4e47824 */ /* 0x000fe200078e02ff */
[----:B------:R-:W-:Y:S01]  /*5260*/  ULEA.HI.X.SX32 UR13, UR4, UR13, 0x1, UP0 ;  /* 0x0000000d040d7291 */ /* 0x000fe200080f0eff */
[----:B------:R-:W0:Y:S01]  /*5270*/  LDC R107, c[0x0][0x3c4] ;  /* 0x0000f100ff6b7b82 */ /* 0x000e220000000800 */
[----:B------:R-:W-:Y:S04]  /*5280*/  STS.U16 [R6+UR6+0x1100], R154 ;  /* 0x0011009a06007988 */ /* 0x000fe80008000406 */
[----:B------:R-:W-:Y:S03]  /*5290*/  STS.U16 [R6+UR6+0x1500], R140 ;  /* 0x0015008c06007988 */ /* 0x000fe60008000406 */
[----:B------:R-:W0:Y:S01]  /*52a0*/  LDC R110, c[0x0][0x3c4] ;  /* 0x0000f100ff6e7b82 */ /* 0x000e220000000800 */
[----:B------:R-:W-:Y:S04]  /*52b0*/  STS.U16 [R6+UR6+0x1900], R101 ;  /* 0x0019006506007988 */ /* 0x000fe80008000406 */
[----:B------:R-:W-:Y:S03]  /*52c0*/  STS.U16 [R6+UR6+0x1d00], R100 ;  /* 0x001d006406007988 */ /* 0x000fe60008000406 */
[----:B------:R-:W0:Y:S01]  /*52d0*/  LDC R121, c[0x0][0x3c4] ;  /* 0x0000f100ff797b82 */ /* 0x000e220000000800 */
[----:B------:R-:W-:Y:S04]  /*52e0*/  STS.U16 [R6+UR6+0x3d00], R99 ;  /* 0x003d006306007988 */ /* 0x000fe80008000406 */
[----:B------:R-:W-:Y:S01]  /*52f0*/  STS.U16 [R6+UR6+0x7900], R98 ;  /* 0x0079006206007988 */ /* 0x000fe20008000406 */
[----:B------:R-:W-:Y:S01]  /*5300*/  LOP3.LUT R2, R216, 0x1f, RZ, 0xc0, !PT ;  /* 0x0000001fd8027812 */ /* 0x000fe200078ec0ff */
[----:B------:R-:W0:Y:S01]  /*5310*/  LDCU UR4, c[0x0][0x3c8] ;  /* 0x00007900ff0477ac */ /* 0x000e220008000800 */
[----:B------:R-:W0:Y:S01]  /*5320*/  LDC R105, c[0x0][0x3c4] ;  /* 0x0000f100ff697b82 */ /* 0x000e220000000800 */
[----:B------:R0:W-:Y:S04]  /*5330*/  STS.U16 [R6+UR6+0x7d00], R97 ;  /* 0x007d006106007988 */ /* 0x0001e80008000406 */
[----:B------:R0:W-:Y:S01]  /*5340*/  STS.U16 [R6+UR6+0x4100], R96 ;  /* 0x0041006006007988 */ /* 0x0001e20008000406 */
[----:B------:R-:W-:-:S02]  /*5350*/  USHF.L.U32 UR14, UR8, 0x1, URZ ;  /* 0x00000001080e7899 */ /* 0x000fc400080006ff */
[----:B------:R-:W0:Y:S01]  /*5360*/  LDC R111, c[0x0][0x3c4] ;  /* 0x0000f100ff6f7b82 */ /* 0x000e220000000800 */
[----:B------:R-:W-:Y:S04]  /*5370*/  STS.U16 [R6+UR6+0x4500], R95 ;  /* 0x0045005f06007988 */ /* 0x000fe80008000406 */
[----:B------:R-:W-:Y:S03]  /*5380*/  STS.U16 [R6+UR6+0x4900], R94 ;  /* 0x0049005e06007988 */ /* 0x000fe60008000406 */
[----:B------:R-:W1:Y:S01]  /*5390*/  LDC R115, c[0x0][0x3c4] ;  /* 0x0000f100ff737b82 */ /* 0x000e620000000800 */
[----:B--2---:R-:W-:Y:S04]  /*53a0*/  STS.U16 [R6+UR6+0x4d00], R93 ;  /* 0x004d005d06007988 */ /* 0x004fe80008000406 */
[----:B------:R-:W-:Y:S03]  /*53b0*/  STS.U16 [R6+UR6+0x5100], R92 ;  /* 0x0051005c06007988 */ /* 0x000fe60008000406 */
[----:B------:R-:W2:Y:S01]  /*53c0*/  LDC R142, c[0x0][0x3c4] ;  /* 0x0000f100ff8e7b82 */ /* 0x000ea20000000800 */
[----:B------:R-:W-:Y:S04]  /*53d0*/  STS.U16 [R6+UR6+0x5500], R91 ;  /* 0x0055005b06007988 */ /* 0x000fe80008000406 */
[----:B------:R-:W-:Y:S03]  /*53e0*/  STS.U16 [R6+UR6+0x5900], R90 ;  /* 0x0059005a06007988 */ /* 0x000fe60008000406 */
[----:B------:R-:W1:Y:S01]  /*53f0*/  LDC R112, c[0x0][0x3c4] ;  /* 0x0000f100ff707b82 */ /* 0x000e620000000800 */
[----:B------:R-:W-:Y:S04]  /*5400*/  STS.U16 [R6+UR6+0x5d00], R89 ;  /* 0x005d005906007988 */ /* 0x000fe80008000406 */
[----:B------:R-:W-:Y:S03]  /*5410*/  STS.U16 [R6+UR6+0x6100], R130 ;  /* 0x0061008206007988 */ /* 0x000fe60008000406 */
[----:B------:R-:W1:Y:S01]  /*5420*/  LDC R104, c[0x0][0x3c4] ;  /* 0x0000f100ff687b82 */ /* 0x000e620000000800 */
[----:B------:R-:W-:Y:S04]  /*5430*/  STS.U16 [R6+UR6+0x6500], R131 ;  /* 0x0065008306007988 */ /* 0x000fe80008000406 */
[----:B------:R-:W-:Y:S03]  /*5440*/  STS.U16 [R6+UR6+0x6900], R132 ;  /* 0x0069008406007988 */ /* 0x000fe60008000406 */
[----:B------:R-:W2:Y:S01]  /*5450*/  LDC R116, c[0x0][0x3c4] ;  /* 0x0000f100ff747b82 */ /* 0x000ea20000000800 */
[----:B------:R-:W-:Y:S04]  /*5460*/  STS.U16 [R6+UR6+0x6d00], R133 ;  /* 0x006d008506007988 */ /* 0x000fe80008000406 */
[----:B------:R-:W-:Y:S04]  /*5470*/  STS.U16 [R6+UR6+0x7100], R135 ;  /* 0x0071008706007988 */ /* 0x000fe80008000406 */
[----:B------:R-:W-:Y:S01]  /*5480*/  STL [R1+0x484], R197 ;  /* 0x000484c501007387 */ /* 0x000fe20000100800 */
[----:B------:R-:W-:Y:S01]  /*5490*/  SHF.R.U32.HI R114, RZ, 0x5, R216 ;  /* 0x00000005ff727819 */ /* 0x000fe200000116d8 */
[----:B0-----:R-:W0:Y:S02]  /*54a0*/  LDC R97, c[0x0][0x3d8] ;  /* 0x0000f600ff617b82 */ /* 0x001e240000000800 */
        /* <DEDUP_REMOVED lines=10> */
[----:B------:R2:W-:Y:S01]  /*5550*/  STS.U16 [R6+UR6+0x3900], R81 ;  /* 0x0039005106007988 */ /* 0x0005e20008000406 */
[----:B-1----:R-:W-:Y:S01]  /*5560*/  IADD3 R126, P3, PT, R222, R7, RZ ;  /* 0x00000007de7e7210 */ /* 0x002fe20007f7e0ff */
[----:B------:R-:W1:Y:S02]  /*5570*/  LDC R96, c[0x0][0x3d8] ;  /* 0x0000f600ff607b82 */ /* 0x000e640000000800 */
[----:B------:R-:W-:Y:S01]  /*5580*/  STS.U16 [R8+UR6+0x180], R207 ;  /* 0x000180cf08007988 */ /* 0x000fe20008000406 */
[----:B--2---:R-:W-:-:S03]  /*5590*/  LOP3.LUT R6, R19, 0x40, RZ, 0x3c, !PT ;  /* 0x0000004013067812 */ /* 0x004fc600078e3cff */
[----:B------:R-:W-:Y:S01]  /*55a0*/  STS.U16 [R8+UR6+0x580], R194 ;  /* 0x000580c208007988 */ /* 0x000fe20008000406 */
[----:B------:R-:W-:Y:S01]  /*55b0*/  LEA.HI.X.SX32 R11, R14, R3, 0x1, P4 ;  /* 0x000000030e0b7211 */ /* 0x000fe200020f0eff */
[----:B------:R-:W2:Y:S02]  /*55c0*/  LDC R90, c[0x0][0x3d8] ;  /* 0x0000f600ff5a7b82 */ /* 0x000ea40000000800 */
[----:B------:R-:W-:Y:S04]  /*55d0*/  STS.U16 [R8+UR6+0x980], R180 ;  /* 0x000980b408007988 */ /* 0x000fe80008000406 */
[----:B------:R-:W-:Y:S01]  /*55e0*/  STS.U16 [R8+UR6+0xd80], R166 ;  /* 0x000d80a608007988 */ /* 0x000fe20008000406 */
[----:B----4-:R-:W-:Y:S01]  /*55f0*/  IADD3 R122, P2, PT, R250, R7, RZ ;  /* 0x00000007fa7a7210 */ /* 0x010fe20007f5e0ff */
[----:B------:R-:W2:Y:S02]  /*5600*/  LDC R91, c[0x0][0x3d8] ;  /* 0x0000f600ff5b7b82 */ /* 0x000ea40000000800 */
[----:B------:R-:W-:Y:S04]  /*5610*/  STS.U16 [R8+UR6+0x1d80], R80 ;  /* 0x001d805008007988 */ /* 0x000fe80008000406 */
[----:B------:R-:W-:Y:S01]  /*5620*/  STS.U16 [R8+UR6+0x3d80], R79 ;  /* 0x003d804f08007988 */ /* 0x000fe20008000406 */
[----:B------:R-:W-:Y:S01]  /*5630*/  IMAD R215, R215, UR4, RZ ;  /* 0x00000004d7d77c24 */ /* 0x000fe2000f8e02ff */
[----:B------:R-:W-:Y:S01]  /*5640*/  UIMAD.WIDE UR8, UR8, 0x2, URZ ;  /* 0x00000002080878a5 */ /* 0x000fe2000f8e02ff */
[----:B------:R-:W4:Y:S01]  /*5650*/  LDC R130, c[0x0][0x3c4] ;  /* 0x0000f100ff827b82 */ /* 0x000f220000000800 */
[----:B------:R-:W-:Y:S04]  /*5660*/  STS.U16 [R8+UR6+0x7580], R78 ;  /* 0x0075804e08007988 */ /* 0x000fe80008000406 */
[----:B------:R-:W-:Y:S01]  /*5670*/  STS.U16 [R8+UR6+0x7980], R77 ;  /* 0x0079804d08007988 */ /* 0x000fe20008000406 */
[----:B------:R-:W-:-:S02]  /*5680*/  IMAD R2, R2, UR44, RZ ;  /* 0x0000002c02027c24 */ /* 0x000fc4000f8e02ff */
[----:B------:R-:W1:Y:S01]  /*5690*/  LDC R132, c[0x0][0x3c4] ;  /* 0x0000f100ff847b82 */ /* 0x000e620000000800 */
[----:B------:R-:W-:Y:S04]  /*56a0*/  STS.U16 [R8+UR6+0x7d80], R76 ;  /* 0x007d804c08007988 */ /* 0x000fe80008000406 */
[----:B------:R-:W-:Y:S03]  /*56b0*/  STS.U16 [R8+UR6+0x4180], R139 ;  /* 0x0041808b08007988 */ /* 0x000fe60008000406 */
[----:B------:R-:W1:Y:S01]  /*56c0*/  LDC R86, c[0x0][0x3c4] ;  /* 0x0000f100ff567b82 */ /* 0x000e620000000800 */
[----:B------:R-:W-:Y:S04]  /*56d0*/  STS.U16 [R8+UR6+0x4580], R141 ;  /* 0x0045808d08007988 */ /* 0x000fe80008000406 */
[----:B------:R-:W-:Y:S01]  /*56e0*/  STS.U16 [R8+UR6+0x4980], R143 ;  /* 0x0049808f08007988 */ /* 0x000fe20008000406 */
[----:B------:R-:W-:Y:S01]  /*56f0*/  LEA R131, R110, R110, 0x3 ;  /* 0x0000006e6e837211 */ /* 0x000fe200078e18ff */
[----:B------:R-:W-:Y:S01]  /*5700*/  IMAD R133, R111, 0xa, RZ ;  /* 0x0000000a6f857824 */ /* 0x000fe200078e02ff */
[----:B------:R-:W1:Y:S01]  /*5710*/  LDC R140, c[0x0][0x3c4] ;  /* 0x0000f100ff8c7b82 */ /* 0x000e620000000800 */
[----:B------:R-:W-:Y:S04]  /*5720*/  STS.U16 [R8+UR6+0x4d80], R145 ;  /* 0x004d809108007988 */ /* 0x000fe80008000406 */
[----:B------:R-:W-:Y:S01]  /*5730*/  STS.U16 [R8+UR6+0x5180], R147 ;  /* 0x0051809308007988 */ /* 0x000fe20008000406 */
[----:B------:R-:W-:-:S02]  /*5740*/  IMAD R137, R115, 0xc, RZ ;  /* 0x0000000c73897824 */ /* 0x000fc400078e02ff */
[----:B------:R-:W-:Y:S01]  /*5750*/  IMAD R135, R112, 0xb, RZ ;  /* 0x0000000b70877824 */ /* 0x000fe200078e02ff */
[----:B------:R-:W-:Y:S01]  /*5760*/  STS.U16 [R8+UR6+0x5580], R149 ;  /* 0x0055809508007988 */ /* 0x000fe20008000406 */
[----:B------:R-:W1:Y:S03]  /*5770*/  LDC R120, c[0x0][0x3c4] ;  /* 0x0000f100ff787b82 */ /* 0x000e660000000800 */
[----:B------:R-:W-:Y:S04]  /*5780*/  STS.U16 [R8+UR6+0x5980], R151 ;  /* 0x0059809708007988 */ /* 0x000fe80008000406 */
[----:B------:R-:W-:Y:S01]  /*5790*/  STS.U16 [R8+UR6+0x5d80], R153 ;  /* 0x005d809908007988 */ /* 0x000fe20008000406 */
[----:B0-----:R-:W-:Y:S01]  /*57a0*/  LEA R109, R109, -R109, 0x3 ;  /* 0x8000006d6d6d7211 */ /* 0x001fe200078e18ff */
[----:B------:R-:W0:Y:S02]  /*57b0*/  LDC R113, c[0x0][0x3d8] ;  /* 0x0000f600ff717b82 */ /* 0x000e240000000800 */
[----:B------:R-:W-:Y:S04]  /*57c0*/  STS.U16 [R8+UR6+0x6180], R155 ;  /* 0x0061809b08007988 */ /* 0x000fe80008000406 */
[----:B------:R-:W-:Y:S01]  /*57d0*/  STS.U16 [R8+UR6+0x6580], R157 ;  /* 0x0065809d08007988 */ /* 0x000fe20008000406 */
[----:B------:R-:W-:Y:S01]  /*57e0*/  PRMT R85, RZ, 0x7610, R85 ;  /* 0x00007610ff557816 */ /* 0x000fe20000000055 */
        /* <DEDUP_REMOVED lines=9> */
[----:B------:R1:W-:Y:S04]  /*5880*/  STS.U16 [R8+UR6+0x1580], R138 ;  /* 0x0015808a08007988 */ /* 0x0003e80008000406 */
[----:B------:R-:W-:Y:S01]  /*5890*/  STS.U16 [R8+UR6+0x1980], R69 ;  /* 0x0019804508007988 */ /* 0x000fe20008000406 */
[----:B------:R-:W-:Y:S01]  /*58a0*/  PRMT R63, RZ, 0x7610, R63 ;  /* 0x00007610ff3f7816 */ /* 0x000fe2000000003f */
[----:B------:R-:W0:Y:S02]  /*58b0*/  LDC R102, c[0x0][0x3d8] ;  /* 0x0000f600ff667b82 */ /* 0x000e240000000800 */
[----:B------:R-:W-:Y:S04]  /*58c0*/  STS.U16 [R8+UR6+0x2180], R68 ;  /* 0x0021804408007988 */ /* 0x000fe80008000406 */
[----:B------:R-:W-:Y:S01]  /*58d0*/  STS.U16 [R8+UR6+0x2580], R67 ;  /* 0x0025804308007988 */ /* 0x000fe20008000406 */
[----:B------:R-:W-:Y:S01]  /*58e0*/  PRMT R75, RZ, 0x7610, R75 ;  /* 0x00007610ff4b7816 */ /* 0x000fe2000000004b */
[----:B-1----:R-:W1:Y:S02]  /*58f0*/  LDC R138, c[0x0][0x3c4] ;  /* 0x0000f100ff8a7b82 */ /* 0x002e640000000800 */
[----:B------:R-:W-:Y:S04]  /*5900*/  STS.U16 [R8+UR6+0x2980], R66 ;  /* 0x0029804208007988 */ /* 0x000fe80008000406 */
[----:B------:R2:W-:Y:S01]  /*5910*/  STS.U16 [R8+UR6+0x2d80], R42 ;  /* 0x002d802a08007988 */ /* 0x0005e20008000406 */
[----:B------:R-:W-:Y:S01]  /*5920*/  PRMT R74, RZ, 0x7610, R74 ;  /* 0x00007610ff4a7816 */ /* 0x000fe2000000004a */
[----:B------:R-:W0:Y:S02]  /*5930*/  LDC R92, c[0x0][0x3d8] ;  /* 0x0000f600ff5c7b82 */ /* 0x000e240000000800 */
[----:B------:R-:W-:Y:S04]  /*5940*/  STS.U16 [R8+UR6+0x3180], R65 ;  /* 0x0031804108007988 */ /* 0x000fe80008000406 */
[----:B------:R-:W-:Y:S01]  /*5950*/  STS.U16 [R8+UR6+0x3580], R64 ;  /* 0x0035804008007988 */ /* 0x000fe20008000406 */
[----:B------:R-:W-:Y:S01]  /*5960*/  PRMT R73, RZ, 0x7610, R73 ;  /* 0x00007610ff497816 */ /* 0x000fe20000000049 */
[----:B--2---:R-:W2:Y:S02]  /*5970*/  LDC R42, c[0x0][0x3b8] ;  /* 0x0000ee00ff2a7b82 */ /* 0x004ea40000000800 */
[----:B------:R-:W-:Y:S01]  /*5980*/  STS.U16 [R8+UR6+0x3980], R62 ;  /* 0x0039803e08007988 */ /* 0x000fe20008000406 */
[----:B------:R-:W-:-:S03]  /*5990*/  LEA.HI.X.SX32 R127, R250, R3, 0x1, P3 ;  /* 0x00000003fa7f7211 */ /* 0x000fc600018f0eff */
        /* <DEDUP_REMOVED lines=9> */
[----:B------:R-:W-:Y:S01]  /*5a30*/  SGXT.U32 R114, R114, 0x2 ;  /* 0x000000027272781a */ /* 0x000fe20000000000 */
        /* <DEDUP_REMOVED lines=23> */
[----:B------:R-:W-:Y:S02]  /*5bb0*/  STS.U16 [R6+UR6+0x4600], R169 ;  /* 0x004600a906007988 */ /* 0x000fe40008000406 */
[----:B------:R-:W0:Y:S02]  /*5bc0*/  LDC R100, c[0x0][0x3d8] ;  /* 0x0000f600ff647b82 */ /* 0x000e240000000800 */
[----:B------:R-:W-:Y:S04]  /*5bd0*/  STS.U16 [R6+UR6+0x4a00], R171 ;  /* 0x004a00ab06007988 */ /* 0x000fe80008000406 */
[----:B------:R-:W-:Y:S04]  /*5be0*/  STS.U16 [R6+UR6+0x4e00], R173 ;  /* 0x004e00ad06007988 */ /* 0x000fe80008000406 */
[----:B------:R0:W3:Y:S01]  /*5bf0*/  LDG.E.U16 R222, desc[UR10][R124.64] ;  /* 0x0000000a7cde7981 */ /* 0x0000e2000c1e1500 */
[----:B------:R-:W-:Y:S01]  /*5c00*/  LEA.HI.X.SX32 R123, R252, R3, 0x1, P2 ;  /* 0x00000003fc7b7211 */ /* 0x000fe200010f0eff */
[----:B-1----:R-:W1:Y:S02]  /*5c10*/  LDC R49, c[0x0][0x3b8] ;  /* 0x0000ee00ff317b82 */ /* 0x002e640000000800 */
[----:B------:R-:W-:Y:S04]  /*5c20*/  STS.U16 [R6+UR6+0x5200], R175 ;  /* 0x005200af06007988 */ /* 0x000fe80008000406 */
[----:B------:R-:W-:Y:S01]  /*5c30*/  STS.U16 [R6+UR6+0x5600], R177 ;  /* 0x005600b106007988 */ /* 0x000fe20008000406 */
[----:B------:R-:W-:-:S03]  /*5c40*/  SHF.L.U32 R143, R117, 0x4, RZ ;  /* 0x00000004758f7819 */ /* 0x000fc600000006ff */
[----:B------:R-:W-:Y:S01]  /*5c50*/  STL.64 [R1+0x488], R96 ;  /* 0x0004886001007387 */ /* 0x000fe20000100a00 */
[----:B------:R-:W-:Y:S01]  /*5c60*/  LEA R145, R121, R121, 0x4 ;  /* 0x0000007979917211 */ /* 0x000fe200078e20ff */
[----:B------:R-:W-:Y:S01]  /*5c70*/  IMAD R159, R132, 0x1a, RZ ;  /* 0x0000001a849f7824 */ /* 0x000fe200078e02ff */
[----:B------:R-:W-:Y:S02]  /*5c80*/  UIADD3 UR4, UPT, UPT, UR6, 0x1c000, URZ ;  /* 0x0001c00006047890 */ /* 0x000fe4000fffe0ff */
[----:B------:R-:W-:Y:S01]  /*5c90*/  STS.U16 [R6+UR6+0x5a00], R179 ;  /* 0x005a00b306007988 */ /* 0x000fe20008000406 */
[----:B------:R-:W-:Y:S01]  /*5ca0*/  IMAD R139, R116, 0xd, RZ ;  /* 0x0000000d748b7824 */ /* 0x000fe200078e02ff */
[----:B------:R-:W-:Y:S01]  /*5cb0*/  PRMT R81, RZ, 0x7610, R81 ;  /* 0x00007610ff517816 */ /* 0x000fe20000000051 */
[----:B------:R-:W-:Y:S01]  /*5cc0*/  IMAD R141, R118, 0xe, RZ ;  /* 0x0000000e768d7824 */ /* 0x000fe200078e02ff */
[----:B------:R-:W-:Y:S01]  /*5cd0*/  STS.U16 [R6+UR6+0x5e00], R181 ;  /* 0x005e00b506007988 */ /* 0x000fe20008000406 */
[----:B------:R-:W-:Y:S01]  /*5ce0*/  IMAD R111, R140, 0x1e, RZ ;  /* 0x0000001e8c6f7824 */ /* 0x000fe200078e02ff */
[----:B------:R-:W-:Y:S01]  /*5cf0*/  PRMT R80, RZ, 0x7610, R80 ;  /* 0x00007610ff507816 */ /* 0x000fe20000000050 */
[----:B------:R-:W1:Y:S01]  /*5d00*/  LDC R77, c[0x0][0x3d8] ;  /* 0x0000f600ff4d7b82 */ /* 0x000e620000000800 */
[----:B------:R-:W-:Y:S04]  /*5d10*/  STS.U16 [R6+UR6+0x6200], R183 ;  /* 0x006200b706007988 */ /* 0x000fe80008000406 */
[----:B------:R-:W-:Y:S01]  /*5d20*/  STS.U16 [R6+UR6+0x6600], R185 ;  /* 0x006600b906007988 */ /* 0x000fe20008000406 */
[----:B------:R-:W-:-:S02]  /*5d30*/  PRMT R79, RZ, 0x7610, R79 ;  /* 0x00007610ff4f7816 */ /* 0x000fc4000000004f */
[----:B------:R-:W-:Y:S01]  /*5d40*/  PRMT R78, RZ, 0x7610, R78 ;  /* 0x00007610ff4e7816 */ /* 0x000fe2000000004e */
[----:B------:R-:W-:Y:S01]  /*5d50*/  STS.U16 [R6+UR6+0x6a00], R187 ;  /* 0x006a00bb06007988 */ /* 0x000fe20008000406 */
[----:B------:R-:W-:Y:S01]  /*5d60*/  PRMT R76, RZ, 0x7610, R76 ;  /* 0x00007610ff4c7816 */ /* 0x000fe2000000004c */
[----:B------:R-:W1:Y:S02]  /*5d70*/  LDC R67, c[0x0][0x3d8] ;  /* 0x0000f600ff437b82 */ /* 0x000e640000000800 */
[----:B------:R-:W-:Y:S04]  /*5d80*/  STS.U16 [R6+UR6+0x6e00], R189 ;  /* 0x006e00bd06007988 */ /* 0x000fe80008000406 */
[----:B------:R-:W-:Y:S01]  /*5d90*/  STS.U16 [R6+UR6+0x7200], R191 ;  /* 0x007200bf06007988 */ /* 0x000fe20008000406 */
[----:B------:R-:W-:Y:S01]  /*5da0*/  IADD3 RZ, P3, PT, R246, R7, RZ ;  /* 0x00000007f6ff7210 */ /* 0x000fe20007f7e0ff */
[----:B--2---:R-:W-:Y:S01]  /*5db0*/  IMAD R42, R42, 0x14e, RZ ;  /* 0x0000014e2a2a7824 */ /* 0x004fe200078e02ff */
[----:B------:R-:W-:Y:S01]  /*5dc0*/  LOP3.LUT R50, R19, 0x60, RZ, 0x3c, !PT ;  /* 0x0000006013327812 */ /* 0x000fe200078e3cff */
[----:B------:R2:W-:Y:S01]  /*5dd0*/  STS.U16 [R15+UR6+0x3280], R34 ;  /* 0x003280220f007988 */ /* 0x0005e20008000406 */
[----:B0-----:R-:W-:Y:S01]  /*5de0*/  LEA.HI.X.SX32 R125, R225, R3, 0x1, P3 ;  /* 0x00000003e17d7211 */ /* 0x001fe200018f0eff */
[----:B------:R-:W-:Y:S01]  /*5df0*/  IMAD R52, R47, 0x1ac, RZ ;  /* 0x000001ac2f347824 */ /* 0x000fe200078e02ff */
[----:B------:R-:W0:Y:S01]  /*5e00*/  LDC R51, c[0x0][0x3b8] ;  /* 0x0000ee00ff337b82 */ /* 0x000e220000000800 */
[----:B------:R4:W-:Y:S01]  /*5e10*/  STS.U16 [R15+UR6+0x2680], R37 ;  /* 0x002680250f007988 */ /* 0x0009e20008000406 */
[----:B------:R-:W-:-:S03]  /*5e20*/  IMAD R250, R247, 0x1ec, RZ ;  /* 0x000001ecf7fa7824 */ /* 0x000fc600078e02ff */
[----:B------:R-:W3:Y:S03]  /*5e30*/  LDG.E.U16 R245, desc[UR10][R126.64] ;  /* 0x0000000a7ef57981 */ /* 0x000ee6000c1e1500 */
[----:B--2---:R-:W2:Y:S01]  /*5e40*/  LDC R34, c[0x0][0x3b8] ;  /* 0x0000ee00ff227b82 */ /* 0x004ea20000000800 */
[----:B------:R-:W-:Y:S01]  /*5e50*/  IMAD R6, R4, 0x47, RZ ;  /* 0x0000004704067824 */ /* 0x000fe200078e02ff */
[----:B------:R-:W-:Y:S01]  /*5e60*/  IADD3 R8, P3, PT, R22, R7, RZ ;  /* 0x0000000716087210 */ /* 0x000fe20007f7e0ff */
[----:B------:R0:W3:Y:S05]  /*5e70*/  LDG.E.U16 R243, desc[UR10][R122.64] ;  /* 0x0000000a7af37981 */ /* 0x0000ea000c1e1500 */
[----:B----4-:R-:W4:Y:S01]  /*5e80*/  LDC R37, c[0x0][0x3b8] ;  /* 0x0000ee00ff257b82 */ /* 0x010f220000000800 */
[----:B------:R-:W-:Y:S01]  /*5e90*/  LEA.HI.X.SX32 R9, R6, R3, 0x1, P3 ;  /* 0x0000000306097211 */ /* 0x000fe200018f0eff */
[----:B------:R5:W-:Y:S01]  /*5ea0*/  STS.U16 [R15+UR6+0x7680], R30 ;  /* 0x0076801e0f007988 */ /* 0x000be20008000406 */
[----:B------:R-:W-:-:S03]  /*5eb0*/  IMAD R6, R4, 0x57, RZ ;  /* 0x0000005704067824 */ /* 0x000fc600078e02ff */
[----:B------:R1:W-:Y:S02]  /*5ec0*/  STS.U16 [R15+UR6+0x7e80], R28 ;  /* 0x007e801c0f007988 */ /* 0x0003e40008000406 */
[----:B------:R-:W0:Y:S02]  /*5ed0*/  LDC R53, c[0x0][0x3b8] ;  /* 0x0000ee00ff357b82 */ /* 0x000e240000000800 */
[----:B------:R-:W-:Y:S01]  /*5ee0*/  STS.U16 [R15+UR6+0x280], R205 ;  /* 0x000280cd0f007988 */ /* 0x000fe20008000406 */
[----:B-----5:R-:W-:-:S03]  /*5ef0*/  IMAD R30, R4, 0xce, RZ ;  /* 0x000000ce041e7824 */ /* 0x020fc600078e02ff */
[----:B------:R-:W-:Y:S01]  /*5f00*/  STS.U16 [R15+UR6+0x680], R190 ;  /* 0x000680be0f007988 */ /* 0x000fe20008000406 */
[----:B-1----:R-:W-:Y:S01]  /*5f10*/  IMAD R28, R4, 0xbe, RZ ;  /* 0x000000be041c7824 */ /* 0x002fe200078e02ff */
[----:B------:R-:W1:Y:S02]  /*5f20*/  LDC R54, c[0x0][0x3b8] ;  /* 0x0000ee00ff367b82 */ /* 0x000e640000000800 */
[----:B------:R-:W-:Y:S04]  /*5f30*/  STS.U16 [R15+UR6+0xa80], R176 ;  /* 0x000a80b00f007988 */ /* 0x000fe80008000406 */
[----:B------:R-:W-:Y:S02]  /*5f40*/  STS.U16 [R15+UR6+0xe80], R162 ;  /* 0x000e80a20f007988 */ /* 0x000fe40008000406 */
[----:B------:R-:W5:Y:S02]  /*5f50*/  LDC R56, c[0x0][0x3b8] ;  /* 0x0000ee00ff387b82 */ /* 0x000f640000000800 */
[----:B------:R-:W-:Y:S04]  /*5f60*/  STS.U16 [R15+UR6+0x1280], R148 ;  /* 0x001280940f007988 */ /* 0x000fe80008000406 */
[----:B------:R-:W-:Y:S02]  /*5f70*/  STS.U16 [R15+UR6+0x1680], R134 ;  /* 0x001680860f007988 */ /* 0x000fe40008000406 */
[----:B------:R-:W0:Y:S02]  /*5f80*/  LDC R58, c[0x0][0x3b8] ;  /* 0x0000ee00ff3a7b82 */ /* 0x000e240000000800 */
[----:B------:R-:W-:Y:S04]  /*5f90*/  STS.U16 [R15+UR6+0x1a80], R40 ;  /* 0x001a80280f007988 */ /* 0x000fe80008000406 */
[----:B------:R-:W-:Y:S02]  /*5fa0*/  STS.U16 [R15+UR6+0x1e80], R39 ;  /* 0x001e80270f007988 */ /* 0x000fe40008000406 */
[----:B------:R-:W0:Y:S02]  /*5fb0*/  LDC R60, c[0x0][0x3b8] ;  /* 0x0000ee00ff3c7b82 */ /* 0x000e240000000800 */
[----:B------:R-:W-:Y:S04]  /*5fc0*/  STS.U16 [R15+UR6+0x2280], R38 ;  /* 0x002280260f007988 */ /* 0x000fe80008000406 */
[----:B------:R-:W-:Y:S01]  /*5fd0*/  STS.U16 [R15+UR6+0x2a80], R36 ;  /* 0x002a80240f007988 */ /* 0x000fe20008000406 */
[----:B------:R-:W-:Y:S01]  /*5fe0*/  IMAD R124, R218, 0x1fc, R5 ;  /* 0x000001fcda7c7824 */ /* 0x000fe200078e0205 */
[----:B------:R-:W0:Y:S02]  /*5ff0*/  LDC R169, c[0x0][0x3c4] ;  /* 0x0000f100ffa97b82 */ /* 0x000e240000000800 */
[----:B------:R1:W-:Y:S04]  /*6000*/  STS.U16 [R15+UR6+0x2e80], R35 ;  /* 0x002e80230f007988 */ /* 0x0003e80008000406 */
[----:B------:R-:W-:Y:S02]  /*6010*/  STS.U16 [R15+UR6+0x3680], R33 ;  /* 0x003680210f007988 */ /* 0x000fe40008000406 */
[----:B------:R-:W0:Y:S02]  /*6020*/  LDC R167, c[0x0][0x3c4] ;  /* 0x0000f100ffa77b82 */ /* 0x000e240000000800 */
[----:B------:R0:W-:Y:S04]  /*6030*/  STS.U16 [R15+UR6+0x3a80], R32 ;  /* 0x003a80200f007988 */ /* 0x0001e80008000406 */
[----:B------:R-:W-:Y:S02]  /*6040*/  STS.U16 [R15+UR6+0x3e80], R31 ;  /* 0x003e801f0f007988 */ /* 0x000fe40008000406 */
[----:B------:R-:W0:Y:S02]  /*6050*/  LDC R136, c[0x0][0x3c4] ;  /* 0x0000f100ff887b82 */ /* 0x000e240000000800 */
[----:B------:R-:W-:Y:S04]  /*6060*/  STS.U16 [R15+UR6+0x7a80], R29 ;  /* 0x007a801d0f007988 */ /* 0x000fe80008000406 */
[----:B------:R-:W-:Y:S01]  /*6070*/  STS.U16 [R15+UR6+0x4280], R193 ;  /* 0x004280c10f007988 */ /* 0x000fe20008000406 */
[----:B------:R-:W-:-:S02]  /*6080*/  PRMT R62, RZ, 0x7610, R62 ;  /* 0x00007610ff3e7816 */ /* 0x000fc4000000003e */
[----:B------:R-:W-:Y:S01]  /*6090*/  PRMT R65, RZ, 0x7610, R65 ;  /* 0x00007610ff417816 */ /* 0x000fe20000000041 */
[----:B------:R-:W-:Y:S01]  /*60a0*/  STS.U16 [R15+UR6+0x4680], R195 ;  /* 0x004680c30f007988 */ /* 0x000fe20008000406 */
[----:B-1----:R-:W1:Y:S03]  /*60b0*/  LDC R35, c[0x0][0x3b8] ;  /* 0x0000ee00ff237b82 */ /* 0x002e660000000800 */
[----:B------:R-:W-:Y:S04]  /*60c0*/  STS.U16 [R15+UR6+0x4a80], R198 ;  /* 0x004a80c60f007988 */ /* 0x000fe80008000406 */
[----:B------:R-:W-:Y:S01]  /*60d0*/  STS.U16 [R15+UR6+0x4e80], R200 ;  /* 0x004e80c80f007988 */ /* 0x000fe20008000406 */
[----:B------:R-:W-:Y:S01]  /*60e0*/  PRMT R64, RZ, 0x7610, R64 ;  /* 0x00007610ff407816 */ /* 0x000fe20000000040 */
[----:B------:R-:W-:Y:S01]  /*60f0*/  IMAD R165, R138, 0x1d, RZ ;  /* 0x0000001d8aa57824 */ /* 0x000fe200078e02ff */
[----:B------:R-:W-:Y:S01]  /*6100*/  PRMT R59, RZ, 0x7610, R59 ;  /* 0x00007610ff3b7816 */ /* 0x000fe2000000003b */
[----:B------:R-:W-:Y:S01]  /*6110*/  STS.U16 [R15+UR6+0x5280], R202 ;  /* 0x005280ca0f007988 */ /* 0x000fe20008000406 */
[----:B------:R-:W-:Y:S01]  /*6120*/  PRMT R57, RZ, 0x7610, R57 ;  /* 0x00007610ff397816 */ /* 0x000fe20000000039 */
[----:B------:R-:W1:Y:S02]  /*6130*/  LDC R55, c[0x0][0x3d8] ;  /* 0x0000f600ff377b82 */ /* 0x000e640000000800 */
[----:B------:R-:W-:Y:S04]  /*6140*/  STS.U16 [R15+UR6+0x5680], R204 ;  /* 0x005680cc0f007988 */ /* 0x000fe80008000406 */
[----:B------:R-:W-:Y:S01]  /*6150*/  STS.U16 [R15+UR6+0x5a80], R206 ;  /* 0x005a80ce0f007988 */ /* 0x000fe20008000406 */
[----:B------:R-:W-:Y:S01]  /*6160*/  PRMT R69, RZ, 0x7610, R69 ;  /* 0x00007610ff457816 */ /* 0x000fe20000000045 */
[----:B------:R-:W1:Y:S02]  /*6170*/  LDC R61, c[0x0][0x3d8] ;  /* 0x0000f600ff3d7b82 */ /* 0x000e640000000800 */
[----:B------:R-:W-:Y:S04]  /*6180*/  STS.U16 [R15+UR6+0x5e80], R208 ;  /* 0x005e80d00f007988 */ /* 0x000fe80008000406 */
[----:B------:R-:W-:Y:S02]  /*6190*/  STS.U16 [R15+UR6+0x6280], R210 ;  /* 0x006280d20f007988 */ /* 0x000fe40008000406 */
[----:B------:R-:W1:Y:S02]  /*61a0*/  LDC R112, c[0x0][0x3d8] ;  /* 0x0000f600ff707b82 */ /* 0x000e640000000800 */
[----:B------:R-:W-:Y:S04]  /*61b0*/  STS.U16 [R15+UR6+0x6680], R212 ;  /* 0x006680d40f007988 */ /* 0x000fe80008000406 */
[----:B------:R-:W-:Y:S04]  /*61c0*/  STS.U16 [R15+UR6+0x6a80], R213 ;  /* 0x006a80d50f007988 */ /* 0x000fe80008000406 */
[----:B------:R-:W-:Y:S01]  /*61d0*/  STL.64 [R1+0x490], R90 ;  /* 0x0004905a01007387 */ /* 0x000fe20000100a00 */
[----:B------:R-:W-:Y:S01]  /*61e0*/  LEA R121, R86, R86, 0x1 ;  /* 0x0000005656797211 */ /* 0x000fe200078e08ff */
[----:B------:R-:W1:Y:S02]  /*61f0*/  LDC R118, c[0x0][0x3d8] ;  /* 0x0000f600ff767b82 */ /* 0x000e640000000800 */
[----:B------:R-:W-:Y:S04]  /*6200*/  STS.U16 [R15+UR6+0x6e80], R214 ;  /* 0x006e80d60f007988 */ /* 0x000fe80008000406 */
[----:B------:R-:W-:Y:S01]  /*6210*/  STS.U16 [R15+UR6+0x7280], R217 ;  /* 0x007280d90f007988 */ /* 0x000fe20008000406 */
[----:B0-----:R-:W-:Y:S01]  /*6220*/  IMAD R32, R4, 0xde, RZ ;  /* 0x000000de04207824 */ /* 0x001fe200078e02ff */
[----:B------:R-:W-:Y:S01]  /*6230*/  IADD3 R14, P3, PT, R30, R7, RZ ;  /* 0x000000071e0e7210 */ /* 0x000fe20007f7e0ff */
[----:B------:R-:W0:Y:S01]  /*6240*/  LDC R36, c[0x0][0x3b8] ;  /* 0x0000ee00ff247b82 */ /* 0x000e220000000800 */
[----:B------:R-:W-:Y:S04]  /*6250*/  STS.U16 [R50+UR6+0x300], R203 ;  /* 0x000300cb32007988 */ /* 0x000fe80008000406 */
[----:B------:R-:W-:Y:S01]  /*6260*/  STS.U16 [R50+UR6+0x700], R219 ;  /* 0x000700db32007988 */ /* 0x000fe20008000406 */
[----:B--2---:R-:W-:-:S02]  /*6270*/  IMAD R34, R34, 0x10e, RZ ;  /* 0x0000010e22227824 */ /* 0x004fc400078e02ff */
[----:B------:R-:W2:Y:S01]  /*6280*/  LDC R39, c[0x0][0x3b8] ;  /* 0x0000ee00ff277b82 */ /* 0x000ea20000000800 */
[----:B------:R-:W-:Y:S04]  /*6290*/  STS.U16 [R50+UR6+0xb00], R174 ;  /* 0x000b00ae32007988 */ /* 0x000fe80008000406 */
[----:B------:R-:W-:Y:S03]  /*62a0*/  STS.U16 [R50+UR6+0xf00], R160 ;  /* 0x000f00a032007988 */ /* 0x000fe60008000406 */
[----:B------:R-:W1:Y:S01]  /*62b0*/  LDC R40, c[0x0][0x3b8] ;  /* 0x0000ee00ff287b82 */ /* 0x000e620000000800 */
[----:B------:R-:W-:Y:S04]  /*62c0*/  STS.U16 [R50+UR6+0x1300], R146 ;  /* 0x0013009232007988 */ /* 0x000fe80008000406 */
[----:B------:R-:W-:Y:S03]  /*62d0*/  STS.U16 [R50+UR6+0x1700], R221 ;  /* 0x001700dd32007988 */ /* 0x000fe60008000406 */
[----:B------:R-:W2:Y:S01]  /*62e0*/  LDC R38, c[0x0][0x3b8] ;  /* 0x0000ee00ff267b82 */ /* 0x000ea20000000800 */
[----:B------:R-:W-:Y:S04]  /*62f0*/  STS.U16 [R50+UR6+0x1b00], R223 ;  /* 0x001b00df32007988 */ /* 0x000fe80008000406 */
[----:B------:R4:W-:Y:S01]  /*6300*/  STS.U16 [R50+UR6+0x1f00], R20 ;  /* 0x001f001432007988 */ /* 0x0009e20008000406 */
[----:B------:R-:W-:Y:S01]  /*6310*/  IADD3 RZ, P2, PT, R250, R7, RZ ;  /* 0x00000007faff7210 */ /* 0x000fe20007f5e0ff */
[----:B------:R-:W-:Y:S01]  /*6320*/  IMAD R54, R54, 0x1ce, RZ ;  /* 0x000001ce36367824 */ /* 0x000fe200078e02ff */
[----:B------:R-:W-:Y:S01]  /*6330*/  LOP3.LUT R19, R19, 0x70, RZ, 0x3c, !PT ;  /* 0x0000007013137812 */ /* 0x000fe200078e3cff */
[----:B------:R5:W3:Y:S01]  /*6340*/  LDG.E.U16 R23, desc[UR10][R8.64] ;  /* 0x0000000a08177981 */ /* 0x000ae2000c1e1500 */
[----:B------:R-:W-:Y:S01]  /*6350*/  IMAD R122, R248, 0x1ec, R5 ;  /* 0x000001ecf87a7824 */ /* 0x000fe200078e0205 */
[----:B------:R-:W3:Y:S02]  /*6360*/  LDC R127, c[0x0][0x3c4] ;  /* 0x0000f100ff7f7b82 */ /* 0x000ee40000000800 */
[----:B------:R0:W3:Y:S01]  /*6370*/  LDG.E.U16 R25, desc[UR10][R10.64] ;  /* 0x0000000a0a197981 */ /* 0x0000e2000c1e1500 */
[----:B----4-:R-:W-:-:S03]  /*6380*/  IMAD R20, R4, 0x67, RZ ;  /* 0x0000006704147824 */ /* 0x010fc600078e02ff */
[----:B------:R-:W4:Y:S01]  /*6390*/  LDG.E.U16 R124, desc[UR10][R124.64] ;  /* 0x0000000a7c7c7981 */ /* 0x000f22000c1e1500 */
[-C--:B-----5:R-:W-:Y:S01]  /*63a0*/  IADD3 R8, P6, PT, R26, R7.reuse, RZ ;  /* 0x000000071a087210 */ /* 0x0a0fe20007fde0ff */
[----:B------:R-:W5:Y:S01]  /*63b0*/  LDC R134, c[0x0][0x3c4] ;  /* 0x0000f100ff867b82 */ /* 0x000f620000000800 */
[----:B0-----:R-:W-:Y:S02]  /*63c0*/  IADD3 R10, P4, PT, R28, R7, RZ ;  /* 0x000000071c0a7210 */ /* 0x001fe40007f9e0ff */
[-C--:B------:R-:W-:Y:S01]  /*63d0*/  LEA.HI.X.SX32 R9, R6, R3.reuse, 0x1, P6 ;  /* 0x0000000306097211 */ /* 0x080fe200030f0eff */
[----:B------:R-:W-:Y:S01]  /*63e0*/  IMAD R6, R4, 0x6f, RZ ;  /* 0x0000006f04067824 */ /* 0x000fe200078e02ff */
[----:B------:R-:W-:Y:S01]  /*63f0*/  LEA.HI.X.SX32 R15, R20, R3, 0x1, P3 ;  /* 0x00000003140f7211 */ /* 0x000fe200018f0eff */
[----:B------:R-:W-:Y:S01]  /*6400*/  IMAD R20, R21, 0x10c, RZ ;  /* 0x0000010c15147824 */ /* 0x000fe200078e02ff */
[----:B------:R-:W-:Y:S01]  /*6410*/  IADD3 R16, P6, PT, R32, R7, RZ ;  /* 0x0000000720107210 */ /* 0x000fe20007fde0ff */
[----:B------:R0:W4:Y:S01]  /*6420*/  LDG.E.U16 R27, desc[UR10][R8.64] ;  /* 0x0000000a081b7981 */ /* 0x000122000c1e1500 */
[-C--:B------:R-:W-:Y:S01]  /*6430*/  LEA.HI.X.SX32 R11, R18, R3.reuse, 0x1, P4 ;  /* 0x00000003120b7211 */ /* 0x080fe200020f0eff */
[----:B------:R-:W-:Y:S01]  /*6440*/  IMAD R36, R36, 0x11e, RZ ;  /* 0x0000011e24247824 */ /* 0x000fe200078e02ff */
[----:B------:R-:W-:Y:S01]  /*6450*/  LEA.HI.X.SX32 R17, R6, R3, 0x1, P6 ;  /* 0x0000000306117211 */ /* 0x000fe200030f0eff */
[----:B------:R-:W-:Y:S01]  /*6460*/  IMAD R6, R4, 0x87, RZ ;  /* 0x0000008704067824 */ /* 0x000fe200078e02ff */
[----:B------:R-:W4:Y:S01]  /*6470*/  LDG.E.U16 R31, desc[UR10][R14.64] ;  /* 0x0000000a0e1f7981 */ /* 0x000f22000c1e1500 */
[----:B-1----:R-:W-:Y:S01]  /*6480*/  IMAD R40, R40, 0x13e, RZ ;  /* 0x0000013e28287824 */ /* 0x002fe200078e02ff */
[----:B------:R-:W1:Y:S02]  /*6490*/  LDC R126, c[0x0][0x3c4] ;  /* 0x0000f100ff7e7b82 */ /* 0x000e640000000800 */
[----:B------:R2:W4:Y:S01]  /*64a0*/  LDG.E.U16 R29, desc[UR10][R10.64] ;  /* 0x0000000a0a1d7981 */ /* 0x000522000c1e1500 */
[----:B0-----:R-:W-:Y:S01]  /*64b0*/  IADD3 R8, P4, PT, R20, R7, RZ ;  /* 0x0000000714087210 */ /* 0x001fe20007f9e0ff */
[----:B------:R-:W-:-:S02]  /*64c0*/  IMAD R20, R37, 0x12c, RZ ;  /* 0x0000012c25147824 */ /* 0x000fc400078e02ff */
[----:B------:R0:W4:Y:S01]  /*64d0*/  LDG.E.U16 R33, desc[UR10][R16.64] ;  /* 0x0000000a10217981 */ /* 0x000122000c1e1500 */
[----:B--2---:R-:W-:Y:S01]  /*64e0*/  IMAD R38, R38, 0x12e, RZ ;  /* 0x0000012e26267824 */ /* 0x004fe200078e02ff */
[----:B------:R-:W-:Y:S01]  /*64f0*/  LEA.HI.X.SX32 R123, R244, R3, 0x1, P2 ;  /* 0x00000003f47b7211 */ /* 0x000fe200010f0eff */
[----:B------:R-:W2:Y:S01]  /*6500*/  LDC R125, c[0x0][0x3c4] ;  /* 0x0000f100ff7d7b82 */ /* 0x000ea20000000800 */
[----:B------:R-:W-:Y:S01]  /*6510*/  IADD3 R10, P3, PT, R34, R7, RZ ;  /* 0x00000007220a7210 */ /* 0x000fe20007f7e0ff */
[----:B------:R-:W-:Y:S01]  /*6520*/  IMAD R14, R35, 0x11c, RZ ;  /* 0x0000011c230e7824 */ /* 0x000fe200078e02ff */
[-C--:B------:R-:W-:Y:S01]  /*6530*/  LEA.HI.X.SX32 R9, R242, R3.reuse, 0x1, P4 ;  /* 0x00000003f2097211 */ /* 0x080fe200020f0eff */
[----:B------:R-:W-:Y:S01]  /*6540*/  IMAD R18, R4, 0x8f, RZ ;  /* 0x0000008f04127824 */ /* 0x000fe200078e02ff */
[----:B------:R-:W-:Y:S01]  /*6550*/  LEA.HI.X.SX32 R11, R6, R3, 0x1, P3 ;  /* 0x00000003060b7211 */ /* 0x000fe200018f0eff */
[----:B------:R0:W4:Y:S01]  /*6560*/  LDG.E.U16 R122, desc[UR10][R122.64] ;  /* 0x0000000a7a7a7981 */ /* 0x000122000c1e1500 */
[-C--:B------:R-:W-:Y:S01]  /*6570*/  IADD3 R20, P3, PT, R20, R7.reuse, RZ ;  /* 0x0000000714147210 */ /* 0x080fe20007f7e0ff */
[----:B------:R-:W1:Y:S01]  /*6580*/  LDC R205, c[0x0][0x3f0] ;  /* 0x0000fc00ffcd7b82 */ /* 0x000e620000000800 */
[----:B------:R-:W-:Y:S01]  /*6590*/  IADD3 R14, P6, PT, R14, R7, RZ ;  /* 0x000000070e0e7210 */ /* 0x000fe20007fde0ff */
[----:B------:R-:W4:Y:S01]  /*65a0*/  LDG.E.U16 R34, desc[UR10][R8.64] ;  /* 0x0000000a08227981 */ /* 0x000f22000c1e1500 */
[----:B------:R-:W-:-:S05]  /*65b0*/  LEA.HI.X.SX32 R21, R241, R3, 0x1, P3 ;  /* 0x00000003f1157211 */ /* 0x000fca00018f0eff */
[----:B------:R5:W4:Y:S01]  /*65c0*/  LDG.E.U16 R37, desc[UR10][R20.64] ;  /* 0x0000000a14257981 */ /* 0x000b22000c1e1500 */
[----:B------:R-:W-:Y:S01]  /*65d0*/  LEA.HI.X.SX32 R15, R22, R3, 0x1, P6 ;  /* 0x00000003160f7211 */ /* 0x000fe200030f0eff */
[----:B------:R-:W-:Y:S01]  /*65e0*/  IMAD R163, R136, 0x1c, RZ ;  /* 0x0000001c88a37824 */ /* 0x000fe200078e02ff */
[-C--:B0-----:R-:W-:Y:S01]  /*65f0*/  IADD3 R16, P4, PT, R36, R7.reuse, RZ ;  /* 0x0000000724107210 */ /* 0x081fe20007f9e0ff */
[----:B------:R0:W4:Y:S01]  /*6600*/  LDG.E.U16 R22, desc[UR10][R10.64] ;  /* 0x0000000a0a167981 */ /* 0x000122000c1e1500 */
[----:B------:R-:W-:Y:S01]  /*6610*/  IMAD R6, R4, 0x97, RZ ;  /* 0x0000009704067824 */ /* 0x000fe200078e02ff */
[----:B------:R-:W-:Y:S01]  /*6620*/  IADD3 RZ, P2, PT, R228, R7, RZ ;  /* 0x00000007e4ff7210 */ /* 0x000fe20007f5e0ff */
[----:B------:R-:W1:Y:S08]  /*6630*/  LDC R123, c[0x0][0x3c4] ;  /* 0x0000f100ff7b7b82 */ /* 0x000e700000000800 */
[----:B-----5:R-:W5:Y:S01]  /*6640*/  LDC R20, c[0x0][0x3b8] ;  /* 0x0000ee00ff147b82 */ /* 0x020f620000000800 */
[----:B0-----:R-:W-:Y:S01]  /*6650*/  IMAD R10, R39, 0x13c, RZ ;  /* 0x0000013c270a7824 */ /* 0x001fe200078e02ff */
[----:B------:R-:W-:Y:S01]  /*6660*/  LEA.HI.X.SX32 R17, R18, R3, 0x1, P4 ;  /* 0x0000000312117211 */ /* 0x000fe200020f0eff */
[----:B------:R0:W4:Y:S01]  /*6670*/  LDG.E.U16 R35, desc[UR10][R14.64] ;  /* 0x0000000a0e237981 */ /* 0x000122000c1e1500 */
[----:B------:R-:W-:-:S02]  /*6680*/  IMAD R18, R4, 0x9f, RZ ;  /* 0x0000009f04127824 */ /* 0x000fc400078e02ff */
[-C--:B------:R-:W-:Y:S01]  /*6690*/  IADD3 R10, P4, PT, R10, R7.reuse, RZ ;  /* 0x000000070a0a7210 */ /* 0x080fe20007f9e0ff */
[----:B------:R3:W4:Y:S01]  /*66a0*/  LDG.E.U16 R36, desc[UR10][R16.64] ;  /* 0x0000000a10247981 */ /* 0x000722000c1e1500 */
[----:B------:R-:W-:Y:S01]  /*66b0*/  PRMT R68, RZ, 0x7610, R68 ;  /* 0x00007610ff447816 */ /* 0x000fe20000000044 */
[----:B------:R-:W1:Y:S01]  /*66c0*/  LDC R86, c[0x0][0x3d8] ;  /* 0x0000f600ff567b82 */ /* 0x000e620000000800 */
[----:B0-----:R-:W-:Y:S02]  /*66d0*/  IADD3 R14, P3, PT, R40, R7, RZ ;  /* 0x00000007280e7210 */ /* 0x001fe40007f7e0ff */
[-C--:B------:R-:W-:Y:S02]  /*66e0*/  LEA.HI.X.SX32 R11, R24, R3.reuse, 0x1, P4 ;  /* 0x00000003180b7211 */ /* 0x080fe400020f0eff */
[----:B------:R-:W-:Y:S01]  /*66f0*/  LEA.HI.X.SX32 R15, R18, R3, 0x1, P3 ;  /* 0x00000003120f7211 */ /* 0x000fe200018f0eff */
[----:B------:R-:W-:Y:S01]  /*6700*/  IMAD R18, R43, 0x15c, RZ ;  /* 0x0000015c2b127824 */ /* 0x000fe200078e02ff */
[----:B------:R-:W-:Y:S01]  /*6710*/  IADD3 R8, P6, PT, R38, R7, RZ ;  /* 0x0000000726087210 */ /* 0x000fe20007fde0ff */
[----:B---3--:R-:W-:Y:S01]  /*6720*/  IMAD R16, R41, 0x14c, RZ ;  /* 0x0000014c29107824 */ /* 0x008fe200078e02ff */
[----:B------:R0:W3:Y:S01]  /*6730*/  LDG.E.U16 R38, desc[UR10][R10.64] ;  /* 0x0000000a0a267981 */ /* 0x0000e2000c1e1500 */
[----:B-----5:R-:W-:Y:S01]  /*6740*/  IMAD R20, R20, 0x18c, RZ ;  /* 0x0000018c14147824 */ /* 0x020fe200078e02ff */
[----:B------:R-:W-:-:S02]  /*6750*/  LEA.HI.X.SX32 R9, R6, R3, 0x1, P6 ;  /* 0x0000000306097211 */ /* 0x000fc400030f0eff */
[----:B------:R-:W5:Y:S01]  /*6760*/  LDG.E.U16 R39, desc[UR10][R14.64] ;  /* 0x0000000a0e277981 */ /* 0x000f62000c1e1500 */
[----:B0-----:R-:W-:-:S03]  /*6770*/  IADD3 R10, P3, PT, R18, R7, RZ ;  /* 0x00000007120a7210 */ /* 0x001fc60007f7e0ff */
[----:B------:R0:W5:Y:S01]  /*6780*/  LDG.E.U16 R24, desc[UR10][R8.64] ;  /* 0x0000000a08187981 */ /* 0x000162000c1e1500 */
[----:B------:R-:W-:Y:S01]  /*6790*/  IADD3 R16, P6, PT, R16, R7, RZ ;  /* 0x0000000710107210 */ /* 0x000fe20007fde0ff */
[----:B------:R-:W-:Y:S01]  /*67a0*/  IMAD R6, R4, 0xa7, RZ ;  /* 0x000000a704067824 */ /* 0x000fe200078e02ff */
[----:B------:R-:W-:Y:S01]  /*67b0*/  LEA.HI.X.SX32 R11, R26, R3, 0x1, P3 ;  /* 0x000000031a0b7211 */ /* 0x000fe200018f0eff */
[----:B------:R-:W1:Y:S01]  /*67c0*/  LDC R18, c[0x0][0x3b8] ;  /* 0x0000ee00ff127b82 */ /* 0x000e620000000800 */
[----:B------:R-:W-:Y:S02]  /*67d0*/  IADD3 R20, P3, PT, R20, R7, RZ ;  /* 0x0000000714147210 */ /* 0x000fe40007f7e0ff */
[-C--:B------:R-:W-:Y:S02]  /*67e0*/  LEA.HI.X.SX32 R17, R240, R3.reuse, 0x1, P6 ;  /* 0x00000003f0117211 */ /* 0x080fe400030f0eff */
[----:B------:R-:W-:Y:S02]  /*67f0*/  LEA.HI.X.SX32 R21, R236, R3, 0x1, P3 ;  /* 0x00000003ec157211 */ /* 0x000fe400018f0eff */
[----:B0-----:R-:W-:-:S02]  /*6800*/  IADD3 R8, P4, PT, R42, R7, RZ ;  /* 0x000000072a087210 */ /* 0x001fc40007f9e0ff */
[----:B------:R-:W-:Y:S01]  /*6810*/  IADD3 R14, P6, PT, R44, R7, RZ ;  /* 0x000000072c0e7210 */ /* 0x000fe20007fde0ff */
[----:B------:R-:W-:Y:S01]  /*6820*/  IMAD R42, R45, 0x17c, RZ ;  /* 0x0000017c2d2a7824 */ /* 0x000fe200078e02ff */
[----:B------:R-:W0:Y:S01]  /*6830*/  LDC R44, c[0x0][0x3b8] ;  /* 0x0000ee00ff2c7b82 */ /* 0x000e220000000800 */
[----:B------:R-:W-:Y:S01]  /*6840*/  LEA.HI.X.SX32 R9, R6, R3, 0x1, P4 ;  /* 0x0000000306097211 */ /* 0x000fe200020f0eff */
[----:B------:R2:W5:Y:S01]  /*6850*/  LDG.E.U16 R43, desc[UR10][R20.64] ;  /* 0x0000000a142b7981 */ /* 0x000562000c1e1500 */
[----:B------:R-:W-:-:S03]  /*6860*/  IMAD R6, R46, 0x19c, RZ ;  /* 0x0000019c2e067824 */ /* 0x000fc600078e02ff */
[----:B------:R2:W5:Y:S02]  /*6870*/  LDG.E.U16 R40, desc[UR10][R16.64] ;  /* 0x0000000a10287981 */ /* 0x000564000c1e1500 */
[----:B------:R-:W0:Y:S01]  /*6880*/  LDC R46, c[0x0][0x3b8] ;  /* 0x0000ee00ff2e7b82 */ /* 0x000e220000000800 */
[----:B------:R-:W-:Y:S01]  /*6890*/  LEA.HI.X.SX32 R15, R238, R3, 0x1, P6 ;  /* 0x00000003ee0f7211 */ /* 0x000fe200030f0eff */
[----:B------:R2:W5:Y:S04]  /*68a0*/  LDG.E.U16 R26, desc[UR10][R8.64] ;  /* 0x0000000a081a7981 */ /* 0x000568000c1e1500 */
[----:B------:R-:W5:Y:S02]  /*68b0*/  LDG.E.U16 R41, desc[UR10][R14.64] ;  /* 0x0000000a0e297981 */ /* 0x000f64000c1e1500 */
[----:B--2---:R-:W2:Y:S01]  /*68c0*/  LDC R21, c[0x0][0x3b8] ;  /* 0x0000ee00ff157b82 */ /* 0x004ea20000000800 */
[----:B------:R-:W-:-:S04]  /*68d0*/  IADD3 R16, P4, PT, R42, R7, RZ ;  /* 0x000000072a107210 */ /* 0x000fc80007f9e0ff */
[----:B------:R-:W-:Y:S02]  /*68e0*/  LEA.HI.X.SX32 R17, R28, R3, 0x1, P4 ;  /* 0x000000031c117211 */ /* 0x000fe400020f0eff */
[----:B------:R1:W5:Y:S01]  /*68f0*/  LDG.E.U16 R28, desc[UR10][R10.64] ;  /* 0x0000000a0a1c7981 */ /* 0x000362000c1e1500 */
[----:B------:R-:W-:Y:S01]  /*6900*/  IADD3 R8, P6, PT, R6, R7, RZ ;  /* 0x0000000706087210 */ /* 0x000fe20007fde0ff */
[----:B------:R-:W-:Y:S02]  /*6910*/  IMAD R6, R49, 0x1cc, RZ ;  /* 0x000001cc31067824 */ /* 0x000fe400078e02ff */
[----:B------:R0:W5:Y:S01]  /*6920*/  LDG.E.U16 R42, desc[UR10][R16.64] ;  /* 0x0000000a102a7981 */ /* 0x000162000c1e1500 */
[----:B------:R-:W-:Y:S02]  /*6930*/  LEA.HI.X.SX32 R9, R30, R3, 0x1, P6 ;  /* 0x000000031e097211 */ /* 0x000fe400030f0eff */
[-C--:B-1----:R-:W-:Y:S01]  /*6940*/  IADD3 R10, P4, PT, R52, R7.reuse, RZ ;  /* 0x00000007340a7210 */ /* 0x082fe20007f9e0ff */
[----:B------:R-:W-:Y:S01]  /*6950*/  IMAD R30, R18, 0x15e, RZ ;  /* 0x0000015e121e7824 */ /* 0x000fe200078e02ff */
[----:B------:R-:W1:Y:S01]  /*6960*/  LDC R52, c[0x0][0x3b8] ;  /* 0x0000ee00ff347b82 */ /* 0x000e620000000800 */
[-C--:B------:R-:W-:Y:S01]  /*6970*/  IADD3 R14, P3, PT, R48, R7.reuse, RZ ;  /* 0x00000007300e7210 */ /* 0x080fe20007f7e0ff */
[----:B0-----:R-:W-:Y:S01]  /*6980*/  IMAD R44, R44, 0x16e, RZ ;  /* 0x0000016e2c2c7824 */ /* 0x001fe200078e02ff */
[----:B------:R-:W-:Y:S01]  /*6990*/  IADD3 R16, P6, PT, R6, R7, RZ ;  /* 0x0000000706107210 */ /* 0x000fe20007fde0ff */
[----:B------:R0:W5:Y:S01]  /*69a0*/  LDG.E.U16 R45, desc[UR10][R8.64] ;  /* 0x0000000a082d7981 */ /* 0x000162000c1e1500 */
[----:B------:R-:W-:-:S02]  /*69b0*/  LEA.HI.X.SX32 R11, R235, R3, 0x1, P4 ;  /* 0x00000003eb0b7211 */ /* 0x000fc400020f0eff */
[-C--:B------:R-:W-:Y:S01]  /*69c0*/  LEA.HI.X.SX32 R17, R234, R3.reuse, 0x1, P6 ;  /* 0x00000003ea117211 */ /* 0x080fe200030f0eff */
[----:B------:R-:W-:Y:S01]  /*69d0*/  IMAD R6, R4, 0xaf, RZ ;  /* 0x000000af04067824 */ /* 0x000fe200078e02ff */
[----:B------:R-:W-:Y:S01]  /*69e0*/  LEA.HI.X.SX32 R15, R32, R3, 0x1, P3 ;  /* 0x00000003200f7211 */ /* 0x000fe200018f0eff */
[----:B------:R2:W5:Y:S01]  /*69f0*/  LDG.E.U16 R47, desc[UR10][R10.64] ;  /* 0x0000000a0a2f7981 */ /* 0x000562000c1e1500 */
[----:B------:R-:W-:-:S03]  /*6a00*/  IMAD R18, R4, 0xb7, RZ ;  /* 0x000000b704127824 */ /* 0x000fc600078e02ff */
[----:B------:R2:W5:Y:S01]  /*6a10*/  LDG.E.U16 R49, desc[UR10][R16.64] ;  /* 0x0000000a10317981 */ /* 0x000562000c1e1500 */
[-C--:B0-----:R-:W-:Y:S01]  /*6a20*/  IADD3 R8, P6, PT, R30, R7.reuse, RZ ;  /* 0x000000071e087210 */ /* 0x081fe20007fde0ff */
[----:B------:R-:W-:Y:S02]  /*6a30*/  IMAD R46, R46, 0x17e, RZ ;  /* 0x0000017e2e2e7824 */ /* 0x000fe400078e02ff */
[----:B------:R0:W5:Y:S01]  /*6a40*/  LDG.E.U16 R48, desc[UR10][R14.64] ;  /* 0x0000000a0e307981 */ /* 0x000162000c1e1500 */
[----:B--2---:R-:W-:Y:S01]  /*6a50*/  IADD3 R10, P4, PT, R44, R7, RZ ;  /* 0x000000072c0a7210 */ /* 0x004fe20007f9e0ff */
[----:B------:R-:W-:Y:S01]  /*6a60*/  IMAD R16, R21, 0x18e, RZ ;  /* 0x0000018e15107824 */ /* 0x000fe200078e02ff */
[-C--:B------:R-:W-:Y:S01]  /*6a70*/  LEA.HI.X.SX32 R9, R6, R3.reuse, 0x1, P6 ;  /* 0x0000000306097211 */ /* 0x080fe200030f0eff */
[----:B------:R-:W-:Y:S01]  /*6a80*/  IMAD R6, R4, 0xc7, RZ ;  /* 0x000000c704067824 */ /* 0x000fe200078e02ff */
[----:B------:R-:W-:Y:S01]  /*6a90*/  LEA.HI.X.SX32 R11, R18, R3, 0x1, P4 ;  /* 0x00000003120b7211 */ /* 0x000fe200020f0eff */
[----:B------:R-:W-:Y:S01]  /*6aa0*/  IMAD R20, R4, 0xbf, RZ ;  /* 0x000000bf04147824 */ /* 0x000fe200078e02ff */
[-C--:B------:R-:W-:Y:S01]  /*6ab0*/  IADD3 R16, P6, PT, R16, R7.reuse, RZ ;  /* 0x0000000710107210 */ /* 0x080fe20007fde0ff */
[----:B------:R-:W-:Y:S01]  /*6ac0*/  IMAD R18, R51, 0x19e, RZ ;  /* 0x0000019e33127824 */ /* 0x000fe200078e02ff */
[----:B0-----:R-:W-:Y:S01]  /*6ad0*/  IADD3 R14, P3, PT, R46, R7, RZ ;  /* 0x000000072e0e7210 */ /* 0x001fe20007f7e0ff */
[----:B-1----:R-:W-:Y:S01]  /*6ae0*/  IMAD R52, R52, 0x1ae, RZ ;  /* 0x000001ae34347824 */ /* 0x002fe200078e02ff */
[-C--:B------:R-:W-:Y:S01]  /*6af0*/  LEA.HI.X.SX32 R17, R6, R3.reuse, 0x1, P6 ;  /* 0x0000000306117211 */ /* 0x080fe200030f0eff */
[----:B------:R0:W2:Y:S01]  /*6b00*/  LDG.E.U16 R21, desc[UR10][R8.64] ;  /* 0x0000000a08157981 */ /* 0x0000a2000c1e1500 */
[----:B------:R-:W-:Y:S01]  /*6b10*/  LEA.HI.X.SX32 R15, R20, R3, 0x1, P3 ;  /* 0x00000003140f7211 */ /* 0x000fe200018f0eff */
[----:B------:R-:W-:Y:S01]  /*6b20*/  IMAD R6, R4, 0xcf, RZ ;  /* 0x000000cf04067824 */ /* 0x000fe200078e02ff */
[----:B------:R-:W-:Y:S01]  /*6b30*/  PRMT R66, RZ, 0x7610, R66 ;  /* 0x00007610ff427816 */ /* 0x000fe20000000042 */
[----:B------:R-:W-:Y:S01]  /*6b40*/  IMAD R20, R53, 0x1be, RZ ;  /* 0x000001be35147824 */ /* 0x000fe200078e02ff */
[----:B------:R1:W2:Y:S01]  /*6b50*/  LDG.E.U16 R30, desc[UR10][R10.64] ;  /* 0x0000000a0a1e7981 */ /* 0x0002a2000c1e1500 */
[----:B------:R-:W-:Y:S01]  /*6b60*/  IMAD R155, R125, 0x18, RZ ;  /* 0x000000187d9b7824 */ /* 0x000fe200078e02ff */
[----:B------:R-:W2:Y:S02]  /*6b70*/  LDC R51, c[0x0][0x3d8] ;  /* 0x0000f600ff337b82 */ /* 0x000ea40000000800 */
[----:B------:R1:W2:Y:S01]  /*6b80*/  LDG.E.U16 R44, desc[UR10][R16.64] ;  /* 0x0000000a102c7981 */ /* 0x0002a2000c1e1500 */
[----:B0-----:R-:W-:Y:S01]  /*6b90*/  IADD3 R8, P3, PT, R18, R7, RZ ;  /* 0x0000000712087210 */ /* 0x001fe20007f7e0ff */
[----:B------:R-:W-:-:S02]  /*6ba0*/  IMAD R18, R4, 0xd7, RZ ;  /* 0x000000d704127824 */ /* 0x000fc400078e02ff */
[----:B------:R0:W2:Y:S01]  /*6bb0*/  LDG.E.U16 R32, desc[UR10][R14.64] ;  /* 0x0000000a0e207981 */ /* 0x0000a2000c1e1500 */
[----:B------:R-:W-:Y:S02]  /*6bc0*/  LEA.HI.X.SX32 R9, R6, R3, 0x1, P3 ;  /* 0x0000000306097211 */ /* 0x000fe400018f0eff */
[-C--:B-1----:R-:W-:Y:S02]  /*6bd0*/  IADD3 R10, P4, PT, R52, R7.reuse, RZ ;  /* 0x00000007340a7210 */ /* 0x082fe40007f9e0ff */
[----:B------:R-:W-:Y:S01]  /*6be0*/  IADD3 R6, P3, PT, R20, R7, RZ ;  /* 0x0000000714067210 */ /* 0x000fe20007f7e0ff */
[----:B------:R-:W-:Y:S01]  /*6bf0*/  IMAD R16, R4, 0xdf, RZ ;  /* 0x000000df04107824 */ /* 0x000fe200078e02ff */
[----:B------:R-:W-:Y:S01]  /*6c00*/  LEA.HI.X.SX32 R11, R18, R3, 0x1, P4 ;  /* 0x00000003120b7211 */ /* 0x000fe200020f0eff */
[----:B------:R1:W2:Y:S01]  /*6c10*/  LDG.E.U16 R46, desc[UR10][R8.64] ;  /* 0x0000000a082e7981 */ /* 0x0002a2000c1e1500 */
[----:B0-----:R-:W-:Y:S02]  /*6c20*/  IADD3 R14, P4, PT, R54, R7, RZ ;  /* 0x00000007360e7210 */ /* 0x001fe40007f9e0ff */
[-C--:B------:R-:W-:Y:S01]  /*6c30*/  LEA.HI.X.SX32 R7, R16, R3.reuse, 0x1, P3 ;  /* 0x0000000310077211 */ /* 0x080fe200018f0eff */
[C---:B------:R-:W-:Y:S01]  /*6c40*/  IMAD R20, R4.reuse, 0xef, RZ ;  /* 0x000000ef04147824 */ /* 0x040fe200078e02ff */
[----:B------:R-:W2:Y:S04]  /*6c50*/  LDG.E.U16 R10, desc[UR10][R10.64] ;  /* 0x0000000a0a0a7981 */ /* 0x000ea8000c1e1500 */
[----:B------:R0:W2:Y:S01]  /*6c60*/  LDG.E.U16 R6, desc[UR10][R6.64] ;  /* 0x0000000a06067981 */ /* 0x0000a2000c1e1500 */
[----:B------:R-:W-:Y:S01]  /*6c70*/  IMAD R18, R4, 0xe7, RZ ;  /* 0x000000e704127824 */ /* 0x000fe200078e02ff */
[----:B------:R-:W-:-:S02]  /*6c80*/  LEA.HI.X.SX32 R17, R20, R3, 0x1, P5 ;  /* 0x0000000314117211 */ /* 0x000fc400028f0eff */
[----:B------:R-:W-:Y:S02]  /*6c90*/  LEA R20, R4, -R4, 0x8 ;  /* 0x8000000404147211 */ /* 0x000fe400078e40ff */
[-C--:B------:R-:W-:Y:S01]  /*6ca0*/  LEA.HI.X.SX32 R15, R18, R3.reuse, 0x1, P4 ;  /* 0x00000003120f7211 */ /* 0x080fe200020f0eff */
[----:B------:R-:W-:Y:S02]  /*6cb0*/  IMAD R18, R4, 0xf7, RZ ;  /* 0x000000f704127824 */ /* 0x000fe400078e02ff */
[--C-:B------:R-:W-:Y:S02]  /*6cc0*/  IMAD R16, R58, 0x1de, R5.reuse ;  /* 0x000001de3a107824 */ /* 0x100fe400078e0205 */
[--C-:B-1----:R-:W-:Y:S01]  /*6cd0*/  IMAD R8, R60, 0x1ee, R5.reuse ;  /* 0x000001ee3c087824 */ /* 0x102fe200078e0205 */
[----:B------:R-:W2:Y:S01]  /*6ce0*/  LDG.E.U16 R14, desc[UR10][R14.64] ;  /* 0x0000000a0e0e7981 */ /* 0x000ea2000c1e1500 */
[----:B------:R-:W-:Y:S01]  /*6cf0*/  IMAD R4, R56, 0x1fe, R5 ;  /* 0x000001fe38047824 */ /* 0x000fe200078e0205 */
[-C--:B------:R-:W-:Y:S01]  /*6d00*/  LEA.HI.X.SX32 R5, R20, R3.reuse, 0x1, P1 ;  /* 0x0000000314057211 */ /* 0x080fe200008f0eff */
[----:B------:R-:W-:Y:S01]  /*6d10*/  IMAD R157, R127, 0x19, RZ ;  /* 0x000000197f9d7824 */ /* 0x000fe200078e02ff */
[----:B------:R-:W-:Y:S01]  /*6d20*/  LEA.HI.X.SX32 R9, R18, R3, 0x1, P2 ;  /* 0x0000000312097211 */ /* 0x000fe200010f0eff */
[----:B------:R-:W2:Y:S01]  /*6d30*/  LDG.E.U16 R16, desc[UR10][R16.64] ;  /* 0x0000000a10107981 */ /* 0x000ea2000c1e1500 */
[----:B------:R-:W-:Y:S01]  /*6d40*/  LEA R202, P3, R215, UR12, 0x1 ;  /* 0x0000000cd7ca7c11 */ /* 0x000fe2000f8608ff */
[----:B------:R-:W-:Y:S01]  /*6d50*/  IMAD R149, R123, 0x13, RZ ;  /* 0x000000137b957824 */ /* 0x000fe200078e02ff */
[----:B------:R-:W-:Y:S01]  /*6d60*/  LEA R125, R105, R105, 0x2 ;  /* 0x00000069697d7211 */ /* 0x000fe200078e10ff */
[----:B------:R1:W2:Y:S01]  /*6d70*/  LDG.E.U16 R5, desc[UR10][R4.64] ;  /* 0x0000000a04057981 */ /* 0x0002a2000c1e1500 */
[----:B------:R-:W-:-:S02]  /*6d80*/  IMAD R161, R134, 0x1b, RZ ;  /* 0x0000001b86a17824 */ /* 0x000fc400078e02ff */
[----:B------:R-:W-:Y:S01]  /*6d90*/  IMAD R153, R126, 0x15, RZ ;  /* 0x000000157e997824 */ /* 0x000fe200078e02ff */
[----:B------:R-:W2:Y:S01]  /*6da0*/  LDG.E.U16 R8, desc[UR10][R8.64] ;  /* 0x0000000a08087981 */ /* 0x000ea2000c1e1500 */
[----:B------:R-:W-:Y:S01]  /*6db0*/  SHF.R.U32.HI R3, RZ, 0x5, R216 ;  /* 0x00000005ff037819 */ /* 0x000fe200000116d8 */
[----:B0-----:R-:W0:Y:S02]  /*6dc0*/  LDC R7, c[0x0][0x3d8] ;  /* 0x0000f600ff077b82 */ /* 0x001e240000000800 */
[----:B------:R-:W-:Y:S04]  /*6dd0*/  STS.U16 [R50+UR6+0x2300], R239 ;  /* 0x002300ef32007988 */ /* 0x000fe80008000406 */
[----:B------:R-:W-:Y:S01]  /*6de0*/  STS.U16 [R50+UR6+0x2700], R230 ;  /* 0x002700e632007988 */ /* 0x000fe20008000406 */
[----:B------:R-:W-:Y:S01]  /*6df0*/  LEA.HI.X.SX32 R203, R215, UR13, 0x1, P3 ;  /* 0x0000000dd7cb7c11 */ /* 0x000fe200098f0eff */
[----:B------:R-:W-:Y:S01]  /*6e00*/  IMAD R105, R130, 0x17, RZ ;  /* 0x0000001782697824 */ /* 0x000fe200078e02ff */
[----:B------:R-:W-:Y:S01]  /*6e10*/  SHF.L.U32 R123, R104, 0x2, RZ ;  /* 0x00000002687b7819 */ /* 0x000fe200000006ff */
[----:B------:R-:W-:Y:S01]  /*6e20*/  STS.U16 [R50+UR6+0x2b00], R237 ;  /* 0x002b00ed32007988 */ /* 0x000fe20008000406 */
[----:B------:R-:W-:Y:S01]  /*6e30*/  IMAD R127, R106, 0x6, RZ ;  /* 0x000000066a7f7824 */ /* 0x000fe200078e02ff */
[----:B------:R-:W-:Y:S01]  /*6e40*/  PRMT R60, RZ, 0x7610, R60 ;  /* 0x00007610ff3c7816 */ /* 0x000fe2000000003c */
[----:B-1----:R-:W1:Y:S01]  /*6e50*/  LDC R4, c[0x0][0x3d8] ;  /* 0x0000f600ff047b82 */ /* 0x002e620000000800 */
[----:B------:R0:W-:Y:S04]  /*6e60*/  STS.U16 [R50+UR6+0x2f00], R129 ;  /* 0x002f008132007988 */ /* 0x0001e80008000406 */
[----:B------:R-:W-:Y:S01]  /*6e70*/  STS.U16 [R50+UR6+0x3300], R222 ;  /* 0x003300de32007988 */ /* 0x000fe20008000406 */
[----:B------:R-:W-:-:S02]  /*6e80*/  PRMT R58, RZ, 0x7610, R58 ;  /* 0x00007610ff3a7816 */ /* 0x000fc4000000003a */
[----:B------:R-:W-:Y:S01]  /*6e90*/  PRMT R20, RZ, 0x7610, R20 ;  /* 0x00007610ff147816 */ /* 0x000fe20000000014 */
[----:B------:R-:W-:Y:S01]  /*6ea0*/  STS.U16 [R50+UR6+0x3700], R245 ;  /* 0x003700f532007988 */ /* 0x000fe20008000406 */
[----:B------:R-:W-:Y:S01]  /*6eb0*/  PRMT R18, RZ, 0x7610, R18 ;  /* 0x00007610ff127816 */ /* 0x000fe20000000012 */
[----:B------:R-:W1:Y:S02]  /*6ec0*/  LDC R126, c[0x0][0x3d8] ;  /* 0x0000f600ff7e7b82 */ /* 0x000e640000000800 */
[----:B------:R-:W-:Y:S04]  /*6ed0*/  STS.U16 [R50+UR6+0x3b00], R13 ;  /* 0x003b000d32007988 */ /* 0x000fe80008000406 */
[----:B------:R-:W-:Y:S04]  /*6ee0*/  STS.U16 [R50+UR6+0x3f00], R231 ;  /* 0x003f00e732007988 */ /* 0x000fe80008000406 */
[----:B------:R-:W-:Y:S01]  /*6ef0*/  STS.U16 [R50+UR6+0x7700], R224 ;  /* 0x007700e032007988 */ /* 0x000fe20008000406 */
[----:B------:R-:W-:-:S03]  /*6f00*/  R2UR UR5, R3 ;  /* 0x00000000030572ca */ /* 0x000fc600000e0000 */
[----:B----4-:R-:W-:Y:S10]  /*6f10*/  STS.U16 [R50+UR6+0x7f00], R124 ;  /* 0x007f007c32007988 */ /* 0x010ff40008000406 */
[----:B------:R-:W-:Y:S01]  /*6f20*/  USHF.L.U32 UR8, UR5, 0x15, URZ ;  /* 0x0000001505087899 */ /* 0x000fe200080006ff */
[----:B0-----:R-:W-:Y:S01]  /*6f30*/  SHF.L.U32 R129, R107, 0x3, RZ ;  /* 0x000000036b817819 */ /* 0x001fe200000006ff */
[----:B------:R0:W-:Y:S04]  /*6f40*/  STS.U16 [R50+UR6+0x7b00], R122 ;  /* 0x007b007a32007988 */ /* 0x0001e80008000406 */
[----:B------:R-:W-:Y:S04]  /*6f50*/  STS.U16 [R50+UR6+0x4300], R34 ;  /* 0x0043002232007988 */ /* 0x000fe80008000406 */
[----:B------:R-:W-:Y:S01]  /*6f60*/  STS.U16 [R50+UR6+0x4b00], R37 ;  /* 0x004b002532007988 */ /* 0x000fe20008000406 */
[----:B0-----:R-:W0:Y:S03]  /*6f70*/  LDC R122, c[0x0][0x3c4] ;  /* 0x0000f100ff7a7b82 */ /* 0x001e260000000800 */
[----:B------:R4:W-:Y:S04]  /*6f80*/  STS.U16 [R50+UR6+0x4700], R35 ;  /* 0x0047002332007988 */ /* 0x0009e80008000406 */
[----:B---3--:R-:W-:Y:S01]  /*6f90*/  STS.U16 [R50+UR6+0x4f00], R38 ;  /* 0x004f002632007988 */ /* 0x008fe20008000406 */
[----:B----4-:R-:W3:Y:S03]  /*6fa0*/  LDC.64 R34, c[0x0][0x390] ;  /* 0x0000e400ff227b82 */ /* 0x010ee60000000a00 */
[----:B-----5:R-:W-:Y:S04]  /*6fb0*/  STS.U16 [R50+UR6+0x6300], R43 ;  /* 0x0063002b32007988 */ /* 0x020fe80008000406 */
[----:B------:R-:W-:Y:S04]  /*6fc0*/  STS.U16 [R50+UR6+0x5300], R40 ;  /* 0x0053002832007988 */ /* 0x000fe80008000406 */
[----:B------:R-:W-:Y:S04]  /*6fd0*/  STS.U16 [R50+UR6+0x5b00], R41 ;  /* 0x005b002932007988 */ /* 0x000fe80008000406 */
[----:B------:R-:W-:Y:S04]  /*6fe0*/  STS.U16 [R50+UR6+0x5700], R28 ;  /* 0x0057001c32007988 */ /* 0x000fe80008000406 */
[----:B------:R-:W-:Y:S04]  /*6ff0*/  STS.U16 [R50+UR6+0x5f00], R42 ;  /* 0x005f002a32007988 */ /* 0x000fe80008000406 */
[----:B------:R-:W-:Y:S04]  /*7000*/  STS.U16 [R50+UR6+0x6700], R45 ;  /* 0x0067002d32007988 */ /* 0x000fe80008000406 */
[----:B------:R-:W-:Y:S04]  /*7010*/  STS.U16 [R50+UR6+0x6b00], R47 ;  /* 0x006b002f32007988 */ /* 0x000fe80008000406 */
[----:B------:R-:W-:Y:S04]  /*7020*/  STS.U16 [R50+UR6+0x7300], R49 ;  /* 0x0073003132007988 */ /* 0x000fe80008000406 */
[----:B------:R-:W-:Y:S01]  /*7030*/  STS.U16 [R50+UR6+0x6f00], R48 ;  /* 0x006f003032007988 */ /* 0x000fe20008000406 */
[----:B------:R-:W-:Y:S01]  /*7040*/  ULOP3.LUT UR8, UR8, 0x600000, URZ, 0xc0, !UPT ;  /* 0x0060000008087892 */ /* 0x000fe2000f8ec0ff */
[C---:B------:R-:W-:Y:S01]  /*7050*/  SHF.L.U32 R3, R2.reuse, 0x1, RZ ;  /* 0x0000000102037819 */ /* 0x040fe200000006ff */
[----:B------:R-:W-:Y:S01]  /*7060*/  IMAD.WIDE R250, R129, 0x2, R202 ;  /* 0x0000000281fa7825 */ /* 0x000fe200078e02ca */
[----:B------:R4:W-:Y:S01]  /*7070*/  STS.U16 [R19+UR6+0x1780], R128 ;  /* 0x0017808013007988 */ /* 0x0009e20008000406 */
[----:B------:R-:W-:Y:S01]  /*7080*/  UIADD3 UR8, UPT, UPT, UR7, UR8, URZ ;  /* 0x0000000807087290 */ /* 0x000fe2000fffe0ff */
[----:B---3--:R-:W-:Y:S01]  /*7090*/  IADD3 R214, P1, P2, R3, UR14, R34 ;  /* 0x0000000e03d67c10 */ /* 0x008fe2000fa3e022 */
[----:B------:R-:W-:Y:S01]  /*70a0*/  IMAD.HI R2, R2, 0x2, RZ ;  /* 0x0000000202027827 */ /* 0x000fe200078e02ff */
[----:B------:R-:W3:Y:S08]  /*70b0*/  LDC R124, c[0x0][0x3c4] ;  /* 0x0000f100ff7c7b82 */ /* 0x000ef00000000800 */
[----:B----4-:R-:W4:Y:S01]  /*70c0*/  LDC R128, c[0x0][0x3c4] ;  /* 0x0000f100ff807b82 */ /* 0x010f220000000800 */
[----:B------:R-:W-:-:S04]  /*70d0*/  IMAD.WIDE R248, R143, 0x2, R202 ;  /* 0x000000028ff87825 */ /* 0x000fc800078e02ca */
[----:B------:R-:W-:Y:S01]  /*70e0*/  IMAD.WIDE R172, R155, 0x2, R202 ;  /* 0x000000029bac7825 */ /* 0x000fe200078e02ca */
[----:B------:R-:W-:Y:S02]  /*70f0*/  PRMT R56, RZ, 0x7610, R56 ;  /* 0x00007610ff387816 */ /* 0x000fe40000000038 */
[----:B------:R-:W-:Y:S01]  /*7100*/  PRMT R54, RZ, 0x7610, R54 ;  /* 0x00007610ff367816 */ /* 0x000fe20000000036 */
[----:B------:R-:W-:Y:S01]  /*7110*/  IMAD.WIDE R180, R169, 0x2, R202 ;  /* 0x00000002a9b47825 */ /* 0x000fe200078e02ca */
[----:B------:R-:W-:Y:S01]  /*7120*/  PRMT R17, RZ, 0x7610, R17 ;  /* 0x00007610ff117816 */ /* 0x000fe20000000011 */
[----:B------:R-:W5:Y:S02]  /*7130*/  LDC R13, c[0x0][0x3d8] ;  /* 0x0000f600ff0d7b82 */ /* 0x000f640000000800 */
[----:B------:R-:W-:-:S04]  /*7140*/  IMAD.WIDE R184, R131, 0x2, R202 ;  /* 0x0000000283b87825 */ /* 0x000fc800078e02ca */
[----:B------:R-:W-:-:S04]  /*7150*/  IMAD.WIDE R96, R145, 0x2, R202 ;  /* 0x0000000291607825 */ /* 0x000fc800078e02ca */
[----:B0-----:R-:W-:Y:S02]  /*7160*/  IMAD R147, R122, 0x12, RZ ;  /* 0x000000127a937824 */ /* 0x001fe400078e02ff */
[----:B------:R-:W-:-:S04]  /*7170*/  IMAD.WIDE R224, R149, 0x2, R202 ;  /* 0x0000000295e07825 */ /* 0x000fc800078e02ca */
[----:B------:R-:W-:-:S04]  /*7180*/  IMAD.WIDE R244, R161, 0x2, R202 ;  /* 0x00000002a1f47825 */ /* 0x000fc800078e02ca */
[--C-:B------:R-:W-:Y:S01]  /*7190*/  IMAD.WIDE R236, R123, 0x2, R202.reuse ;  /* 0x000000027bec7825 */ /* 0x100fe200078e02ca */
[----:B--2---:R0:W-:Y:S03]  /*71a0*/  STS.U16 [R19+UR6+0x6f80], R6 ;  /* 0x006f800613007988 */ /* 0x0041e60008000406 */
[----:B------:R-:W-:-:S04]  /*71b0*/  IMAD.WIDE R234, R137, 0x2, R202 ;  /* 0x0000000289ea7825 */ /* 0x000fc800078e02ca */
[----:B------:R-:W-:-:S04]  /*71c0*/  IMAD.WIDE R212, R163, 0x2, R202 ;  /* 0x00000002a3d47825 */ /* 0x000fc800078e02ca */
[--C-:B------:R-:W-:Y:S01]  /*71d0*/  IMAD.WIDE R208, R125, 0x2, R202.reuse ;  /* 0x000000027dd07825 */ /* 0x100fe200078e02ca */
[----:B0-----:R-:W0:Y:S01]  /*71e0*/  LDC R6, c[0x0][0x3c8] ;  /* 0x0000f200ff067b82 */ /* 0x001e220000000800 */
[----:B------:R2:W-:Y:S02]  /*71f0*/  STS.U16 [R19+UR6+0x7f80], R5 ;  /* 0x007f800513007988 */ /* 0x0005e40008000406 */
[----:B------:R-:W-:-:S04]  /*7200*/  IMAD.WIDE R198, R139, 0x2, R202 ;  /* 0x000000028bc67825 */ /* 0x000fc800078e02ca */
[--C-:B------:R-:W-:Y:S01]  /*7210*/  IMAD.WIDE R192, R153, 0x2, R202.reuse ;  /* 0x0000000299c07825 */ /* 0x100fe200078e02ca */
[----:B------:R-:W-:Y:S03]  /*7220*/  STL.64 [R1+0x3e0], R250 ;  /* 0x0003e0fa01007387 */ /* 0x000fe60000100a00 */
[----:B------:R-:W-:Y:S01]  /*7230*/  IMAD.WIDE R190, R165, 0x2, R202 ;  /* 0x00000002a5be7825 */ /* 0x000fe200078e02ca */
[----:B--2---:R-:W2:Y:S01]  /*7240*/  LDC R5, c[0x0][0x3c4] ;  /* 0x0000f100ff057b82 */ /* 0x004ea20000000800 */
[----:B0-----:R-:W-:Y:S01]  /*7250*/  LEA R6, R6, R215, 0x7 ;  /* 0x000000d706067211 */ /* 0x001fe200078e38ff */
[----:B------:R-:W-:Y:S01]  /*7260*/  STTM.x64 tmem[UR8], RZ ;  /* 0x000000ff000079ed */ /* 0x000fe20008340008 */
[----:B------:R-:W-:Y:S01]  /*7270*/  STS.U16 [R19+UR6+0x380], R233 ;  /* 0x000380e913007988 */ /* 0x000fe20008000406 */
[----:B------:R-:W-:-:S04]  /*7280*/  LEA R107, R120, -R120, 0x4 ;  /* 0x80000078786b7211 */ /* 0x000fc800078e20ff */
[----:B------:R-:W0:Y:S01]  /*7290*/  LDC R45, c[0x0][0x3d8] ;  /* 0x0000f600ff2d7b82 */ /* 0x000e220000000800 */
[----:B------:R-:W-:-:S04]  /*72a0*/  LEA R200, P4, R6, UR12, 0x1 ;  /* 0x0000000c06c87c11 */ /* 0x000fc8000f8808ff */
[----:B------:R-:W-:Y:S02]  /*72b0*/  LEA.HI.X.SX32 R201, R6, UR13, 0x1, P4 ;  /* 0x0000000d06c97c11 */ /* 0x000fe4000a0f0eff */
[----:B------:R-:W-:Y:S01]  /*72c0*/  IADD3.X R2, PT, PT, R2, UR9, R35, P1, P2 ;  /* 0x0000000902027c10 */ /* 0x000fe20008fe4423 */
[----:B------:R-:W-:Y:S01]  /*72d0*/  STTM.x64 tmem[UR8+0x40], RZ ;  /* 0x000040ff000079ed */ /* 0x000fe20008340008 */
[----:B------:R-:W-:Y:S01]  /*72e0*/  STS.U16 [R19+UR6+0x780], R188 ;  /* 0x000780bc13007988 */ /* 0x000fe20008000406 */
[--C-:B------:R-:W-:Y:S01]  /*72f0*/  IMAD.WIDE R246, R129, 0x2, R200.reuse ;  /* 0x0000000281f67825 */ /* 0x100fe200078e02c8 */
[----:B------:R-:W-:Y:S02]  /*7300*/  LOP3.LUT P1, RZ, R216, 0x7f, RZ, 0xc0, !PT ;  /* 0x0000007fd8ff7812 */ /* 0x000fe4000782c0ff */
[----:B------:R-:W-:Y:S01]  /*7310*/  STS.U16 [R19+UR6+0xb80], R226 ;  /* 0x000b80e213007988 */ /* 0x000fe20008000406 */
[----:B------:R-:W-:Y:S01]  /*7320*/  IMAD.WIDE R170, R143, 0x2, R200 ;  /* 0x000000028faa7825 */ /* 0x000fe200078e02c8 */
[----:B--2---:R-:W-:-:S02]  /*7330*/  SHF.L.U32 R117, R5, 0x1, RZ ;  /* 0x0000000105757819 */ /* 0x004fc400000006ff */
[----:B------:R-:W-:Y:S01]  /*7340*/  STS.U16 [R19+UR6+0xf80], R227 ;  /* 0x000f80e313007988 */ /* 0x000fe20008000406 */
[----:B------:R-:W-:-:S03]  /*7350*/  IMAD.WIDE R178, R155, 0x2, R200 ;  /* 0x000000029bb27825 */ /* 0x000fc600078e02c8 */
[----:B------:R-:W-:Y:S01]  /*7360*/  STS.U16 [R19+UR6+0x1380], R220 ;  /* 0x001380dc13007988 */ /* 0x000fe20008000406 */
[----:B------:R-:W-:-:S03]  /*7370*/  IMAD.WIDE R182, R167, 0x2, R200 ;  /* 0x00000002a7b67825 */ /* 0x000fc600078e02c8 */
[----:B------:R-:W-:Y:S01]  /*7380*/  STS.U16 [R19+UR6+0x1b80], R243 ;  /* 0x001b80f313007988 */ /* 0x000fe20008000406 */
[----:B------:R-:W-:-:S03]  /*7390*/  IMAD.WIDE R90, R131, 0x2, R200 ;  /* 0x00000002835a7825 */ /* 0x000fc600078e02c8 */
[----:B------:R-:W-:Y:S01]  /*73a0*/  STS.U16 [R19+UR6+0x1f80], R229 ;  /* 0x001f80e513007988 */ /* 0x000fe20008000406 */
[----:B------:R-:W-:-:S03]  /*73b0*/  IMAD.WIDE R196, R145, 0x2, R200 ;  /* 0x0000000291c47825 */ /* 0x000fc600078e02c8 */
        /* <DEDUP_REMOVED lines=21> */
[----:B------:R0:W-:Y:S01]  /*7510*/  STS.U16 [R19+UR6+0x7b80], R8 ;  /* 0x007b800813007988 */ /* 0x0001e20008000406 */
[----:B----4-:R-:W-:Y:S01]  /*7520*/  IMAD R115, R128, 0x16, RZ ;  /* 0x0000001680737824 */ /* 0x010fe200078e02ff */
[----:B------:R-:W-:Y:S01]  /*7530*/  UMOV UR14, 0x1 ;  /* 0x00000001000e7882 */ /* 0x000fe20000000000 */
[--C-:B------:R-:W-:Y:S01]  /*7540*/  IMAD.WIDE R230, R149, 0x2, R200.reuse ;  /* 0x0000000295e67825 */ /* 0x100fe200078e02c8 */
[----:B------:R-:W-:Y:S01]  /*7550*/  STL.64 [R1+0x3d8], R246 ;  /* 0x0003d8f601007387 */ /* 0x000fe20000100a00 */
[----:B------:R-:W-:Y:S01]  /*7560*/  MOV R160, R250 ;  /* 0x000000fa00a07202 */ /* 0x000fe20000000f00 */
[----:B------:R-:W4:Y:S01]  /*7570*/  LDCU UR9, c[0x0][0x3d8] ;  /* 0x00007b00ff0977ac */ /* 0x000f220008000800 */
[----:B------:R-:W-:Y:S01]  /*7580*/  IMAD.WIDE R222, R161, 0x2, R200 ;  /* 0x00000002a1de7825 */ /* 0x000fe200078e02c8 */
[----:B------:R-:W-:Y:S01]  /*7590*/  STL.64 [R1+0x360], R248 ;  /* 0x000360f801007387 */ /* 0x000fe20000100a00 */
[----:B------:R-:W-:Y:S01]  /*75a0*/  PRMT R43, RZ, 0x7610, R43 ;  /* 0x00007610ff2b7816 */ /* 0x000fe2000000002b */
[----:B------:R-:W0:Y:S02]  /*75b0*/  LDC R35, c[0x0][0x3d8] ;  /* 0x0000f600ff237b82 */ /* 0x000e240000000800 */
[----:B------:R-:W-:Y:S01]  /*75c0*/  STL.64 [R1+0x358], R170 ;  /* 0x000358aa01007387 */ /* 0x000fe20000100a00 */
[----:B------:R-:W-:Y:S03]  /*75d0*/  STTM.x64 tmem[UR8+0x80], RZ ;  /* 0x000080ff000079ed */ /* 0x000fe60008340008 */
[----:B------:R-:W-:Y:S01]  /*75e0*/  STL.64 [R1+0x2e0], R172 ;  /* 0x0002e0ac01007387 */ /* 0x000fe20000100a00 */
[C---:B------:R-:W-:Y:S01]  /*75f0*/  IMAD.WIDE R144, R157.reuse, 0x2, R202 ;  /* 0x000000029d907825 */ /* 0x040fe200078e02ca */
[----:B------:R-:W-:Y:S01]  /*7600*/  LEA R5, R142, -R142, 0x5 ;  /* 0x8000008e8e057211 */ /* 0x000fe200078e28ff */
[----:B------:R-:W-:Y:S01]  /*7610*/  VOTEU.ALL UP0, P1 ;  /* 0x0000000000ff7886 */ /* 0x000fe20000800000 */
[----:B------:R-:W-:Y:S01]  /*7620*/  STTM.x64 tmem[UR8+0xc0], RZ ;  /* 0x0000c0ff000079ed */ /* 0x000fe20008340008 */
[----:B------:R-:W-:Y:S01]  /*7630*/  STL.64 [R1+0x2d8], R178 ;  /* 0x0002d8b201007387 */ /* 0x000fe20000100a00 */
[----:B------:R-:W-:Y:S01]  /*7640*/  IMAD.WIDE R130, R157, 0x2, R200 ;  /* 0x000000029d827825 */ /* 0x000fe200078e02c8 */
[----:B------:R-:W-:Y:S01]  /*7650*/  PRMT R42, RZ, 0x7610, R42 ;  /* 0x00007610ff2a7816 */ /* 0x000fe2000000002a */
[----:B------:R-:W0:Y:S01]  /*7660*/  LDC R3, c[0x0][0x3d8] ;  /* 0x0000f600ff037b82 */ /* 0x000e220000000800 */
[----:B------:R-:W0:Y:S01]  /*7670*/  FENCE.VIEW.ASYNC.T ;  /* 0x00000000000073c6 */ /* 0x000e220000000200 */
[----:B------:R-:W-:Y:S01]  /*7680*/  STL.64 [R1+0x260], R180 ;  /* 0x000260b401007387 */ /* 0x000fe20000100a00 */
[----:B------:R-:W-:-:S03]  /*7690*/  IMAD.WIDE R166, R117, 0x2, R202 ;  /* 0x0000000275a67825 */ /* 0x000fc600078e02ca */
[----:B------:R-:W-:Y:S01]  /*76a0*/  STL.64 [R1+0x268], R182 ;  /* 0x000268b601007387 */ /* 0x000fe20000100a00 */
[----:B------:R-:W-:-:S04]  /*76b0*/  IMAD.WIDE R168, R117, 0x2, R200 ;  /* 0x0000000275a87825 */ /* 0x000fc800078e02c8 */
[----:B---3--:R-:W-:Y:S01]  /*76c0*/  IMAD R151, R124, 0x14, RZ ;  /* 0x000000147c977824 */ /* 0x008fe200078e02ff */
[----:B------:R3:W-:Y:S01]  /*76d0*/  STL.64 [R1+0x3d0], R184 ;  /* 0x0003d0b801007387 */ /* 0x0007e20000100a00 */
[C---:B------:R-:W-:Y:S01]  /*76e0*/  IMAD.WIDE R154, R133.reuse, 0x2, R202 ;  /* 0x00000002859a7825 */ /* 0x040fe200078e02ca */
[----:B------:R-:W-:Y:S02]  /*76f0*/  MOV R156, R184 ;  /* 0x000000b8009c7202 */ /* 0x000fe40000000f00 */
[----:B------:R-:W-:Y:S01]  /*7700*/  PRMT R53, RZ, 0x7610, R53 ;  /* 0x00007610ff357816 */ /* 0x000fe20000000035 */
[----:B------:R0:W-:Y:S01]  /*7710*/  STL.64 [R1+0x3c8], R90 ;  /* 0x0003c85a01007387 */ /* 0x0001e20000100a00 */
[----:B------:R-:W-:Y:S01]  /*7720*/  IMAD.WIDE R142, R133, 0x2, R200 ;  /* 0x00000002858e7825 */ /* 0x000fe200078e02c8 */
[----:B------:R-:W-:Y:S02]  /*7730*/  MOV R132, R180 ;  /* 0x000000b400847202 */ /* 0x000fe40000000f00 */
[----:B------:R-:W-:Y:S01]  /*7740*/  PRMT R52, RZ, 0x7610, R52 ;  /* 0x00007610ff347816 */ /* 0x000fe20000000034 */
[----:B------:R0:W-:Y:S01]  /*7750*/  STL.64 [R1+0x350], R96 ;  /* 0x0003506001007387 */ /* 0x0001e20000100a00 */
[----:B------:R-:W-:Y:S01]  /*7760*/  IMAD.WIDE R128, R147, 0x2, R202 ;  /* 0x0000000293807825 */ /* 0x000fe200078e02ca */
[----:B------:R-:W-:-:S02]  /*7770*/  MOV R158, R172 ;  /* 0x000000ac009e7202 */ /* 0x000fc40000000f00 */
[----:B------:R-:W-:Y:S01]  /*7780*/  PRMT R15, RZ, 0x7610, R15 ;  /* 0x00007610ff0f7816 */ /* 0x000fe2000000000f */
[----:B------:R0:W-:Y:S01]  /*7790*/  STL.64 [R1+0x348], R196 ;  /* 0x000348c401007387 */ /* 0x0001e20000100a00 */
[----:B------:R-:W-:Y:S01]  /*77a0*/  IMAD.WIDE R216, R147, 0x2, R200 ;  /* 0x0000000293d87825 */ /* 0x000fe200078e02c8 */
[----:B------:R-:W-:Y:S02]  /*77b0*/  MOV R134, R248 ;  /* 0x000000f800867202 */ /* 0x000fe40000000f00 */
[----:B------:R-:W-:Y:S01]  /*77c0*/  PRMT R11, RZ, 0x7610, R11 ;  /* 0x00007610ff0b7816 */ /* 0x000fe2000000000b */
[----:B------:R-:W-:Y:S01]  /*77d0*/  STL.64 [R1+0x2d0], R144 ;  /* 0x0002d09001007387 */ /* 0x000fe20000100a00 */
[C---:B--2---:R-:W-:Y:S01]  /*77e0*/  IMAD.WIDE R232, R159.reuse, 0x2, R202 ;  /* 0x000000029fe87825 */ /* 0x044fe200078e02ca */
[----:B------:R-:W-:Y:S02]  /*77f0*/  PRMT R41, RZ, 0x7610, R41 ;  /* 0x00007610ff297816 */ /* 0x000fe40000000029 */
[----:B------:R-:W-:Y:S01]  /*7800*/  PRMT R9, RZ, 0x7610, R9 ;  /* 0x00007610ff097816 */ /* 0x000fe20000000009 */
[----:B------:R-:W-:Y:S01]  /*7810*/  STL.64 [R1+0x2c8], R130 ;  /* 0x0002c88201007387 */ /* 0x000fe20000100a00 */
[----:B------:R-:W-:Y:S01]  /*7820*/  IMAD.WIDE R228, R159, 0x2, R200 ;  /* 0x000000029fe47825 */ /* 0x000fe200078e02c8 */
[----:B------:R-:W-:Y:S01]  /*7830*/  PRMT R40, RZ, 0x7610, R40 ;  /* 0x00007610ff287816 */ /* 0x000fe20000000028 */
[----:B------:R-:W-:Y:S01]  /*7840*/  UIADD3 UR15, UPT, UPT, UR5, 0x7c, URZ ;  /* 0x0000007c050f7890 */ /* 0x000fe2000fffe0ff */
[----:B------:R-:W-:Y:S01]  /*7850*/  STL.64 [R1+0x440], R166 ;  /* 0x000440a601007387 */ /* 0x000fe20000100a00 */
[C---:B------:R-:W-:Y:S01]  /*7860*/  IMAD.WIDE R242, R121.reuse, 0x2, R202 ;  /* 0x0000000279f27825 */ /* 0x040fe200078e02ca */
[----:B------:R-:W-:Y:S01]  /*7870*/  PRMT R38, RZ, 0x7610, R38 ;  /* 0x00007610ff267816 */ /* 0x000fe20000000026 */
[----:B------:R-:W-:Y:S01]  /*7880*/  UIADD3 UR16, UPT, UPT, UR5, 0x9c, URZ ;  /* 0x0000009c05107890 */ /* 0x000fe2000fffe0ff */
[----:B------:R-:W-:Y:S01]  /*7890*/  STL.64 [R1+0x438], R168 ;  /* 0x000438a801007387 */ /* 0x000fe20000100a00 */
[----:B------:R-:W-:Y:S01]  /*78a0*/  IMAD.WIDE R220, R121, 0x2, R200 ;  /* 0x0000000279dc7825 */ /* 0x000fe200078e02c8 */
[----:B------:R-:W-:-:S04]  /*78b0*/  @!UP0 UIADD3 UR12, UPT, UPT, -UR14, 0x100000, URZ ;  /* 0x001000000e0c8890 */ /* 0x000fc8000fffe1ff */
[----:B------:R-:W-:Y:S02]  /*78c0*/  @!UP0 USHF.L.U32 UR13, UR12, 0xb, URZ ;  /* 0x0000000b0c0d8899 */ /* 0x000fe400080006ff */
[----:B------:R-:W-:Y:S01]  /*78d0*/  @!UP0 USHF.L.U32 UR12, UR12, 0x1, URZ ;  /* 0x000000010c0c8899 */ /* 0x000fe200080006ff */
[----:B------:R-:W2:Y:S01]  /*78e0*/  LDC R6, c[0x0][0x3d8] ;  /* 0x0000f600ff067b82 */ /* 0x000ea20000000800 */
[----:B------:R-:W-:Y:S01]  /*78f0*/  STL.64 [R1+0x3c0], R154 ;  /* 0x0003c09a01007387 */ /* 0x000fe20000100a00 */
[----:B------:R-:W-:-:S03]  /*7900*/  IMAD.WIDE R226, R135, 0x2, R202 ;  /* 0x0000000287e27825 */ /* 0x000fc600078e02ca */
[----:B------:R-:W-:Y:S01]  /*7910*/  STL.64 [R1+0x3b8], R142 ;  /* 0x0003b88e01007387 */ /* 0x000fe20000100a00 */
[----:B------:R-:W-:Y:S01]  /*7920*/  IMAD.WIDE R188, R135, 0x2, R200 ;  /* 0x0000000287bc7825 */ /* 0x000fe200078e02c8 */
[----:B0-----:R-:W-:-:S03]  /*7930*/  VOTEU.ALL UP1, P1 ;  /* 0x0000000000ff7886 */ /* 0x001fc60000820000 */
[--C-:B------:R-:W-:Y:S01]  /*7940*/  IMAD.WIDE R238, R123, 0x2, R200.reuse ;  /* 0x000000027bee7825 */ /* 0x100fe200078e02c8 */
[----:B------:R-:W-:Y:S03]  /*7950*/  BAR.SYNC.DEFER_BLOCKING 0x0 ;  /* 0x0000000000007b1d */ /* 0x000fe60000010000 */
[----:B------:R-:W-:-:S04]  /*7960*/  IMAD.WIDE R240, R137, 0x2, R200 ;  /* 0x0000000289f07825 */ /* 0x000fc800078e02c8 */
[--C-:B------:R-:W-:Y:S01]  /*7970*/  IMAD.WIDE R210, R163, 0x2, R200.reuse ;  /* 0x00000002a3d27825 */ /* 0x100fe200078e02c8 */
[----:B------:R-:W-:Y:S03]  /*7980*/  STL.64 [R1+0x340], R128 ;  /* 0x0003408001007387 */ /* 0x000fe60000100a00 */
[--C-:B------:R-:W-:Y:S01]  /*7990*/  IMAD.WIDE R206, R125, 0x2, R200.reuse ;  /* 0x000000027dce7825 */ /* 0x100fe200078e02c8 */
[----:B------:R-:W-:Y:S03]  /*79a0*/  STL.64 [R1+0x338], R216 ;  /* 0x000338d801007387 */ /* 0x000fe60000100a00 */
[--C-:B------:R-:W-:Y:S01]  /*79b0*/  IMAD.WIDE R194, R139, 0x2, R200.reuse ;  /* 0x000000028bc27825 */ /* 0x100fe200078e02c8 */
[----:B------:R-:W-:Y:S03]  /*79c0*/  STL.64 [R1+0x2c0], R232 ;  /* 0x0002c0e801007387 */ /* 0x000fe60000100a00 */
[----:B------:R-:W-:Y:S01]  /*79d0*/  IMAD.WIDE R176, R153, 0x2, R200 ;  /* 0x0000000299b07825 */ /* 0x000fe200078e02c8 */
[----:B------:R-:W-:Y:S01]  /*79e0*/  STL.64 [R1+0x2b8], R228 ;  /* 0x0002b8e401007387 */ /* 0x000fe20000100a00 */
[----:B------:R-:W-:Y:S01]  /*79f0*/  MOV R116, R182 ;  /* 0x000000b600747202 */ /* 0x000fe20000000f00 */
[----:B------:R-:W0:Y:S02]  /*7a00*/  LDC R29, c[0x0][0x3d8] ;  /* 0x0000f600ff1d7b82 */ /* 0x000e240000000800 */
[----:B------:R-:W-:Y:S04]  /*7a10*/  STL.64 [R1+0x430], R242 ;  /* 0x000430f201007387 */ /* 0x000fe80000100a00 */
[----:B------:R-:W-:Y:S01]  /*7a20*/  STL.64 [R1+0x428], R220 ;  /* 0x000428dc01007387 */ /* 0x000fe20000100a00 */
[----:B------:R-:W-:-:S03]  /*7a30*/  IMAD.WIDE R174, R151, 0x2, R202 ;  /* 0x0000000297ae7825 */ /* 0x000fc600078e02ca */
[----:B------:R-:W1:Y:S02]  /*7a40*/  FENCE.VIEW.ASYNC.S ;  /* 0x00000000000073c6 */ /* 0x000e640000000000 */
[----:B-1----:R1:W0:Y:S02]  /*7a50*/  @!UP1 SYNCS.EXCH.64 URZ, [UR4], UR12 ;  /* 0x0000000c04ff95b2 */ /* 0x0022240008000100 */
[----:B------:R-:W-:Y:S04]  /*7a60*/  STL.64 [R1+0x3b0], R226 ;  /* 0x0003b0e201007387 */ /* 0x000fe80000100a00 */
[----:B------:R-:W-:Y:S04]  /*7a70*/  STL.64 [R1+0x3a8], R188 ;  /* 0x0003a8bc01007387 */ /* 0x000fe80000100a00 */
[----:B------:R-:W-:Y:S01]  /*7a80*/  STL.64 [R1+0x330], R224 ;  /* 0x000330e001007387 */ /* 0x000fe20000100a00 */
[----:B------:R-:W-:-:S03]  /*7a90*/  IMAD.WIDE R218, R151, 0x2, R200 ;  /* 0x0000000297da7825 */ /* 0x000fc600078e02c8 */
[----:B------:R-:W-:Y:S01]  /*7aa0*/  STL.64 [R1+0x328], R230 ;  /* 0x000328e601007387 */ /* 0x000fe20000100a00 */
[----:B------:R-:W-:Y:S01]  /*7ab0*/  IMAD.WIDE R186, R165, 0x2, R200 ;  /* 0x00000002a5ba7825 */ /* 0x000fe200078e02c8 */
[----:B------:R-:W-:Y:S01]  /*7ac0*/  ISETP.GT.AND P2, PT, R205, RZ, PT ;  /* 0x000000ffcd00720c */ /* 0x000fe20003f44270 */
[----:B------:R-:W1:Y:S01]  /*7ad0*/  LDC R8, c[0x0][0x3d8] ;  /* 0x0000f600ff087b82 */ /* 0x000e620000000800 */
[----:B------:R-:W-:Y:S04]  /*7ae0*/  STL.64 [R1+0x2b0], R244 ;  /* 0x0002b0f401007387 */ /* 0x000fe80000100a00 */
[----:B------:R-:W-:Y:S01]  /*7af0*/  STL.64 [R1+0x2a8], R222 ;  /* 0x0002a8de01007387 */ /* 0x000fe20000100a00 */
[----:B------:R-:W-:Y:S02]  /*7b00*/  MOV R146, R178 ;  /* 0x000000b200927202 */ /* 0x000fe40000000f00 */
[----:B------:R-:W-:Y:S01]  /*7b10*/  MOV R120, R170 ;  /* 0x000000aa00787202 */ /* 0x000fe20000000f00 */
[----:B------:R-:W-:Y:S01]  /*7b20*/  STL.64 [R1+0x420], R236 ;  /* 0x000420ec01007387 */ /* 0x000fe20000100a00 */
[----:B------:R-:W-:Y:S01]  /*7b30*/  MOV R148, R246 ;  /* 0x000000f600947202 */ /* 0x000fe20000000f00 */
[----:B------:R-:W1:Y:S02]  /*7b40*/  LDC R23, c[0x0][0x3d8] ;  /* 0x0000f600ff177b82 */ /* 0x000e640000000800 */
[----:B------:R-:W-:Y:S06]  /*7b50*/  STL.64 [R1+0x418], R238 ;  /* 0x000418ee01007387 */ /* 0x000fec0000100a00 */
[----:B0-----:R-:W-:Y:S01]  /*7b60*/  BAR.SYNC.DEFER_BLOCKING 0x0 ;  /* 0x0000000000007b1d */ /* 0x001fe20000010000 */
[----:B------:R-:W-:-:S02]  /*7b70*/  PRMT R46, RZ, 0x7610, R46 ;  /* 0x00007610ff2e7816 */ /* 0x000fc4000000002e */
[----:B------:R-:W-:Y:S02]  /*7b80*/  PRMT R44, RZ, 0x7610, R44 ;  /* 0x00007610ff2c7816 */ /* 0x000fe4000000002c */
[----:B------:R-:W-:-:S03]  /*7b90*/  PRMT R27, RZ, 0x7610, R27 ;  /* 0x00007610ff1b7816 */ /* 0x000fc6000000001b */
[----:B------:R-:W0:Y:S01]  /*7ba0*/  LDC R19, c[0x0][0x3d8] ;  /* 0x0000f600ff137b82 */ /* 0x000e220000000800 */
[----:B------:R-:W-:Y:S04]  /*7bb0*/  STL.64 [R1+0x3a0], R234 ;  /* 0x0003a0ea01007387 */ /* 0x000fe80000100a00 */
[----:B------:R-:W-:Y:S04]  /*7bc0*/  STL.64 [R1+0x398], R240 ;  /* 0x000398f001007387 */ /* 0x000fe80000100a00 */
[----:B------:R-:W-:Y:S04]  /*7bd0*/  STL.64 [R1+0x320], R174 ;  /* 0x000320ae01007387 */ /* 0x000fe80000100a00 */
[----:B------:R-:W-:Y:S04]  /*7be0*/  STL.64 [R1+0x318], R218 ;  /* 0x000318da01007387 */ /* 0x000fe80000100a00 */
[----:B------:R-:W-:Y:S01]  /*7bf0*/  STL.64 [R1+0x2a0], R212 ;  /* 0x0002a0d401007387 */ /* 0x000fe20000100a00 */
[----:B------:R-:W-:-:S03]  /*7c00*/  MOV R157, R185 ;  /* 0x000000b9009d7202 */ /* 0x000fc60000000f00 */
[----:B------:R-:W-:Y:S01]  /*7c10*/  STL.64 [R1+0x298], R210 ;  /* 0x000298d201007387 */ /* 0x000fe20000100a00 */
[----:B------:R-:W-:-:S03]  /*7c20*/  MOV R117, R183 ;  /* 0x000000b700757202 */ /* 0x000fc60000000f00 */
[----:B------:R-:W-:Y:S01]  /*7c30*/  STL.64 [R1+0x410], R208 ;  /* 0x000410d001007387 */ /* 0x000fe20000100a00 */
[----:B---3--:R-:W-:-:S03]  /*7c40*/  IMAD.WIDE R184, R127, 0x2, R202 ;  /* 0x000000027fb87825 */ /* 0x008fc600078e02ca */
[----:B------:R-:W-:Y:S01]  /*7c50*/  STL.64 [R1+0x408], R206 ;  /* 0x000408ce01007387 */ /* 0x000fe20000100a00 */
[----:B------:R-:W-:Y:S01]  /*7c60*/  MOV R133, R181 ;  /* 0x000000b500857202 */ /* 0x000fe20000000f00 */
[----:B------:R-:W-:Y:S02]  /*7c70*/  IMAD.WIDE R182, R127, 0x2, R200 ;  /* 0x000000027fb67825 */ /* 0x000fe400078e02c8 */
[----:B------:R-:W-:Y:S01]  /*7c80*/  STL.64 [R1+0x390], R198 ;  /* 0x000390c601007387 */ /* 0x000fe20000100a00 */
[----:B------:R-:W-:Y:S01]  /*7c90*/  MOV R147, R179 ;  /* 0x000000b300937202 */ /* 0x000fe20000000f00 */
[C---:B------:R-:W-:Y:S01]  /*7ca0*/  IMAD.WIDE R180, R141.reuse, 0x2, R202 ;  /* 0x000000028db47825 */ /* 0x040fe200078e02ca */
[----:B------:R-:W-:Y:S01]  /*7cb0*/  MOV R159, R173 ;  /* 0x000000ad009f7202 */ /* 0x000fe20000000f00 */
[----:B------:R-:W-:Y:S01]  /*7cc0*/  STL.64 [R1+0x388], R194 ;  /* 0x000388c201007387 */ /* 0x000fe20000100a00 */
[----:B------:R-:W-:Y:S01]  /*7cd0*/  MOV R121, R171 ;  /* 0x000000ab00797202 */ /* 0x000fe20000000f00 */
[----:B------:R-:W-:Y:S01]  /*7ce0*/  IMAD.WIDE R178, R141, 0x2, R200 ;  /* 0x000000028db27825 */ /* 0x000fe200078e02c8 */
[----:B------:R-:W-:Y:S01]  /*7cf0*/  MOV R135, R249 ;  /* 0x000000f900877202 */ /* 0x000fe20000000f00 */
[----:B------:R-:W-:Y:S01]  /*7d00*/  STL.64 [R1+0x310], R192 ;  /* 0x000310c001007387 */ /* 0x000fe20000100a00 */
[----:B------:R-:W-:Y:S01]  /*7d10*/  MOV R149, R247 ;  /* 0x000000f700957202 */ /* 0x000fe20000000f00 */
[----:B------:R-:W-:Y:S01]  /*7d20*/  IMAD.WIDE R172, R115, 0x2, R202 ;  /* 0x0000000273ac7825 */ /* 0x000fe200078e02ca */
[----:B------:R-:W-:Y:S01]  /*7d30*/  MOV R161, R251 ;  /* 0x000000fb00a17202 */ /* 0x000fe20000000f00 */
[----:B------:R-:W-:Y:S02]  /*7d40*/  STL.64 [R1+0x308], R176 ;  /* 0x000308b001007387 */ /* 0x000fe40000100a00 */
[----:B------:R-:W-:Y:S01]  /*7d50*/  IMAD.WIDE R124, R109, 0x2, R200 ;  /* 0x000000026d7c7825 */ /* 0x000fe200078e02c8 */
[----:B------:R-:W-:Y:S01]  /*7d60*/  PRMT R26, RZ, 0x7610, R26 ;  /* 0x00007610ff1a7816 */ /* 0x000fe2000000001a */
[----:B------:R-:W-:Y:S01]  /*7d70*/  STL.64 [R1+0x290], R190 ;  /* 0x000290be01007387 */ /* 0x000fe20000100a00 */
[----:B------:R-:W-:Y:S01]  /*7d80*/  PRMT R25, RZ, 0x7610, R25 ;  /* 0x00007610ff197816 */ /* 0x000fe20000000019 */
[----:B------:R-:W-:Y:S01]  /*7d90*/  IMAD.WIDE R170, R115, 0x2, R200 ;  /* 0x0000000273aa7825 */ /* 0x000fe200078e02c8 */
[----:B------:R-:W-:Y:S01]  /*7da0*/  PRMT R24, RZ, 0x7610, R24 ;  /* 0x00007610ff187816 */ /* 0x000fe20000000018 */
[----:B------:R-:W-:Y:S01]  /*7db0*/  STL.64 [R1+0x288], R186 ;  /* 0x000288ba01007387 */ /* 0x000fe20000100a00 */
[----:B------:R-:W-:Y:S01]  /*7dc0*/  PRMT R22, RZ, 0x7610, R22 ;  /* 0x00007610ff167816 */ /* 0x000fe20000000016 */
[C---:B------:R-:W-:Y:S01]  /*7dd0*/  IMAD.WIDE R248, R111.reuse, 0x2, R202 ;  /* 0x000000026ff87825 */ /* 0x040fe200078e02ca */
[----:B------:R-:W-:Y:S01]  /*7de0*/  PRMT R21, RZ, 0x7610, R21 ;  /* 0x00007610ff157816 */ /* 0x000fe20000000015 */
[----:B------:R-:W-:Y:S01]  /*7df0*/  STL.64 [R1+0x400], R184 ;  /* 0x000400b801007387 */ /* 0x000fe20000100a00 */
[----:B------:R-:W-:Y:S01]  /*7e00*/  PRMT R39, RZ, 0x7610, R39 ;  /* 0x00007610ff277816 */ /* 0x000fe20000000027 */
[----:B------:R-:W-:Y:S01]  /*7e10*/  IMAD.WIDE R246, R111, 0x2, R200 ;  /* 0x000000026ff67825 */ /* 0x000fe200078e02c8 */
[----:B------:R-:W-:Y:S01]  /*7e20*/  PRMT R37, RZ, 0x7610, R37 ;  /* 0x00007610ff257816 */ /* 0x000fe20000000025 */
[----:B------:R-:W-:Y:S01]  /*7e30*/  STL.64 [R1+0x3f8], R182 ;  /* 0x0003f8b601007387 */ /* 0x000fe20000100a00 */
[----:B------:R-:W-:Y:S01]  /*7e40*/  PRMT R36, RZ, 0x7610, R36 ;  /* 0x00007610ff247816 */ /* 0x000fe20000000024 */
[----:B------:R-:W-:Y:S01]  /*7e50*/  IMAD.WIDE R250, R109, 0x2, R202 ;  /* 0x000000026dfa7825 */ /* 0x000fe200078e02ca */
[----:B------:R-:W-:Y:S01]  /*7e60*/  PRMT R16, RZ, 0x7610, R16 ;  /* 0x00007610ff107816 */ /* 0x000fe20000000010 */
[----:B------:R-:W-:Y:S01]  /*7e70*/  STL.64 [R1+0x380], R180 ;  /* 0x000380b401007387 */ /* 0x000fe20000100a00 */
[----:B------:R-:W-:-:S02]  /*7e80*/  PRMT R34, RZ, 0x7610, R34 ;  /* 0x00007610ff227816 */ /* 0x000fc40000000022 */
[----:B------:R-:W-:Y:S01]  /*7e90*/  PRMT R33, RZ, 0x7610, R33 ;  /* 0x00007610ff217816 */ /* 0x000fe20000000021 */
[----:B------:R-:W-:Y:S01]  /*7ea0*/  STL.64 [R1+0x378], R178 ;  /* 0x000378b201007387 */ /* 0x000fe20000100a00 */
[----:B------:R-:W-:Y:S02]  /*7eb0*/  PRMT R14, RZ, 0x7610, R14 ;  /* 0x00007610ff0e7816 */ /* 0x000fe4000000000e */
[----:B------:R-:W-:Y:S01]  /*7ec0*/  PRMT R50, RZ, 0x7610, R50 ;  /* 0x00007610ff327816 */ /* 0x000fe20000000032 */
[----:B------:R-:W-:Y:S01]  /*7ed0*/  STL.64 [R1+0x300], R172 ;  /* 0x000300ac01007387 */ /* 0x000fe20000100a00 */
[----:B------:R-:W-:Y:S02]  /*7ee0*/  PRMT R49, RZ, 0x7610, R49 ;  /* 0x00007610ff317816 */ /* 0x000fe40000000031 */
[----:B------:R-:W-:Y:S01]  /*7ef0*/  PRMT R32, RZ, 0x7610, R32 ;  /* 0x00007610ff207816 */ /* 0x000fe20000000020 */
[----:B------:R-:W-:Y:S01]  /*7f00*/  STL.64 [R1+0x2f8], R170 ;  /* 0x0002f8aa01007387 */ /* 0x000fe20000100a00 */
[----:B------:R-:W-:-:S02]  /*7f10*/  PRMT R31, RZ, 0x7610, R31 ;  /* 0x00007610ff1f7816 */ /* 0x000fc4000000001f */
[----:B------:R-:W-:Y:S01]  /*7f20*/  PRMT R12, RZ, 0x7610, R12 ;  /* 0x00007610ff0c7816 */ /* 0x000fe2000000000c */
[----:B------:R-:W-:Y:S01]  /*7f30*/  STL.64 [R1+0x280], R248 ;  /* 0x000280f801007387 */ /* 0x000fe20000100a00 */
[----:B------:R-:W-:Y:S01]  /*7f40*/  PRMT R48, RZ, 0x7610, R48 ;  /* 0x00007610ff307816 */ /* 0x000fe20000000030 */
[----:B------:R-:W-:Y:S01]  /*7f50*/  IMAD.WIDE R122, R107, 0x2, R202 ;  /* 0x000000026b7a7825 */ /* 0x000fe200078e02ca */
[----:B------:R-:W-:Y:S01]  /*7f60*/  PRMT R47, RZ, 0x7610, R47 ;  /* 0x00007610ff2f7816 */ /* 0x000fe2000000002f */
[----:B------:R-:W-:Y:S01]  /*7f70*/  STL.64 [R1+0x258], R246 ;  /* 0x000258f601007387 */ /* 0x000fe20000100a00 */
[----:B------:R-:W-:Y:S02]  /*7f80*/  PRMT R30, RZ, 0x7610, R30 ;  /* 0x00007610ff1e7816 */ /* 0x000fe4000000001e */
[----:B------:R-:W-:Y:S01]  /*7f90*/  PRMT R28, RZ, 0x7610, R28 ;  /* 0x00007610ff1c7816 */ /* 0x000fe2000000001c */
[----:B------:R-:W-:Y:S01]  /*7fa0*/  STL.64 [R1+0x3f0], R250 ;  /* 0x0003f0fa01007387 */ /* 0x000fe20000100a00 */
[----:B------:R-:W-:Y:S01]  /*7fb0*/  PRMT R10, RZ, 0x7610, R10 ;  /* 0x00007610ff0a7816 */ /* 0x000fe2000000000a */
[----:B----4-:R-:W-:Y:S01]  /*7fc0*/  IMAD R114, R114, UR9, RZ ;  /* 0x0000000972727c24 */ /* 0x010fe2000f8e02ff */
[----:B-1----:R-:W-:Y:S01]  /*7fd0*/  UIADD3 UR12, UPT, UPT, UR5, 0x3c, URZ ;  /* 0x0000003c050c7890 */ /* 0x002fe2000fffe0ff */
[----:B------:R1:W-:Y:S01]  /*7fe0*/  STL.64 [R1+0x3e8], R124 ;  /* 0x0003e87c01007387 */ /* 0x0003e20000100a00 */
[----:B------:R-:W-:Y:S01]  /*7ff0*/  UIADD3 UR13, UPT, UPT, UR5, 0x5c, URZ ;  /* 0x0000005c050d7890 */ /* 0x000fe2000fffe0ff */
[----:B------:R-:W-:Y:S01]  /*8000*/  IMAD R3, R3, UR15, RZ ;  /* 0x0000000f03037c24 */ /* 0x000fe2000f8e02ff */
[----:B------:R-:W3:Y:S01]  /*8010*/  LDC R109, c[0x0][0x3d8] ;  /* 0x0000f600ff6d7b82 */ /* 0x000ee20000000800 */
[----:B------:R-:W4:Y:S04]  /*8020*/  @P2 LDG.E.U16 R62, desc[UR10][R90.64] ;  /* 0x0000000a5a3e2981 */ /* 0x000f28000c1e1500 */
[----:B------:R-:W2:Y:S03]  /*8030*/  @P2 LDG.E.U16 R43, desc[UR10][R96.64] ;  /* 0x0000000a602b2981 */ /* 0x000ea6000c1e1500 */
[----:B------:R-:W0:Y:S01]  /*8040*/  LDC R115, c[0x0][0x3d8] ;  /* 0x0000f600ff737b82 */ /* 0x000e220000000800 */
[----:B------:R-:W2:Y:S04]  /*8050*/  @P2 LDG.E.U16 R42, desc[UR10][R196.64] ;  /* 0x0000000ac42a2981 */ /* 0x000ea8000c1e1500 */
[----:B------:R-:W2:Y:S01]  /*8060*/  LDL.LU.64 R90, [R1+0x490] ;  /* 0x00049000015a7983 */ /* 0x000ea20000300a00 */
[----:B------:R-:W-:-:S02]  /*8070*/  UIADD3 UR17, UPT, UPT, UR5, 0xbc, URZ ;  /* 0x000000bc05117890 */ /* 0x000fc4000fffe0ff */
[----:B------:R-:W0:Y:S01]  /*8080*/  LDC R127, c[0x0][0x3d8] ;  /* 0x0000f600ff7f7b82 */ /* 0x000e220000000800 */
[----:B------:R-:W2:Y:S04]  /*8090*/  LDL.LU.64 R96, [R1+0x488] ;  /* 0x0004880001607983 */ /* 0x000ea80000300a00 */
[----:B------:R-:W2:Y:S04]  /*80a0*/  LDL.LU R197, [R1+0x484] ;  /* 0x0004840001c57983 */ /* 0x000ea80000300800 */
[----:B------:R-:W3:Y:S04]  /*80b0*/  @P2 LDG.E.U16 R85, desc[UR10][R202.64] ;  /* 0x0000000aca552981 */ /* 0x000ee8000c1e1500 */
[----:B------:R-:W3:Y:S04]  /*80c0*/  @P2 LDG.E.U16 R84, desc[UR10][R200.64] ;  /* 0x0000000ac8542981 */ /* 0x000ee8000c1e1500 */
[----:B------:R-:W3:Y:S04]  /*80d0*/  @P2 LDG.E.U16 R65, desc[UR10][R160.64] ;  /* 0x0000000aa0412981 */ /* 0x000ee8000c1e1500 */
[----:B------:R-:W3:Y:S04]  /*80e0*/  @P2 LDG.E.U16 R64, desc[UR10][R148.64] ;  /* 0x0000000a94402981 */ /* 0x000ee8000c1e1500 */
[----:B------:R-:W3:Y:S04]  /*80f0*/  @P2 LDG.E.U16 R46, desc[UR10][R134.64] ;  /* 0x0000000a862e2981 */ /* 0x000ee8000c1e1500 */
[----:B------:R0:W3:Y:S04]  /*8100*/  @P2 LDG.E.U16 R44, desc[UR10][R120.64] ;  /* 0x0000000a782c2981 */ /* 0x0000e8000c1e1500 */
[----:B------:R-:W3:Y:S04]  /*8110*/  @P2 LDG.E.U16 R27, desc[UR10][R158.64] ;  /* 0x0000000a9e1b2981 */ /* 0x000ee8000c1e1500 */
[----:B------:R-:W3:Y:S04]  /*8120*/  @P2 LDG.E.U16 R26, desc[UR10][R146.64] ;  /* 0x0000000a921a2981 */ /* 0x000ee8000c1e1500 */
[----:B------:R-:W3:Y:S04]  /*8130*/  @P2 LDG.E.U16 R82, desc[UR10][R132.64] ;  /* 0x0000000a84522981 */ /* 0x000ee8000c1e1500 */
[----:B------:R0:W3:Y:S04]  /*8140*/  @P2 LDG.E.U16 R81, desc[UR10][R116.64] ;  /* 0x0000000a74512981 */ /* 0x0000e8000c1e1500 */
[----:B------:R-:W3:Y:S04]  /*8150*/  @P2 LDG.E.U16 R63, desc[UR10][R156.64] ;  /* 0x0000000a9c3f2981 */ /* 0x000ee8000c1e1500 */
        /* <DEDUP_REMOVED lines=36> */
[----:B------:R-:W3:Y:S01]  /*83a0*/  @P2 LDG.E.U16 R50, desc[UR10][R180.64] ;  /* 0x0000000ab4322981 */ /* 0x000ee2000c1e1500 */
[----:B0-----:R-:W-:-:S03]  /*83b0*/  IMAD.WIDE R120, R107, 0x2, R200 ;  /* 0x000000026b787825 */ /* 0x001fc600078e02c8 */
[----:B------:R-:W3:Y:S01]  /*83c0*/  @P2 LDG.E.U16 R49, desc[UR10][R178.64] ;  /* 0x0000000ab2312981 */ /* 0x000ee2000c1e1500 */
[----:B------:R-:W-:-:S03]  /*83d0*/  IMAD.WIDE R116, R105, 0x2, R202 ;  /* 0x0000000269747825 */ /* 0x000fc600078e02ca */
[----:B------:R-:W3:Y:S01]  /*83e0*/  @P2 LDG.E.U16 R32, desc[UR10][R172.64] ;  /* 0x0000000aac202981 */ /* 0x000ee2000c1e1500 */
[----:B------:R-:W-:-:S03]  /*83f0*/  IMAD.WIDE R110, R105, 0x2, R200 ;  /* 0x00000002696e7825 */ /* 0x000fc600078e02c8 */
[----:B------:R-:W3:Y:S01]  /*8400*/  @P2 LDG.E.U16 R31, desc[UR10][R170.64] ;  /* 0x0000000aaa1f2981 */ /* 0x000ee2000c1e1500 */
[----:B------:R-:W-:-:S03]  /*8410*/  IMAD.WIDE R106, R5, 0x2, R202 ;  /* 0x00000002056a7825 */ /* 0x000fc600078e02ca */
[----:B------:R-:W3:Y:S01]  /*8420*/  @P2 LDG.E.U16 R12, desc[UR10][R248.64] ;  /* 0x0000000af80c2981 */ /* 0x000ee2000c1e1500 */
[----:B------:R-:W-:-:S03]  /*8430*/  IMAD.WIDE R104, R5, 0x2, R200 ;  /* 0x0000000205687825 */ /* 0x000fc600078e02c8 */
[----:B------:R-:W3:Y:S04]  /*8440*/  @P2 LDG.E.U16 R11, desc[UR10][R246.64] ;  /* 0x0000000af60b2981 */ /* 0x000ee8000c1e1500 */
[----:B------:R-:W3:Y:S04]  /*8450*/  @P2 LDG.E.U16 R68, desc[UR10][R250.64] ;  /* 0x0000000afa442981 */ /* 0x000ee8000c1e1500 */
[----:B------:R1:W3:Y:S04]  /*8460*/  @P2 LDG.E.U16 R66, desc[UR10][R124.64] ;  /* 0x0000000a7c422981 */ /* 0x0002e8000c1e1500 */
[----:B------:R0:W3:Y:S01]  /*8470*/  @P2 LDG.E.U16 R48, desc[UR10][R122.64] ;  /* 0x0000000a7a302981 */ /* 0x0000e2000c1e1500 */
[----:B------:R-:W-:Y:S01]  /*8480*/  LEA R113, R113, R114, 0x2 ;  /* 0x0000007271717211 */ /* 0x000fe200078e10ff */
[----:B------:R-:W-:-:S02]  /*8490*/  UIADD3 UR9, UPT, UPT, UR5, 0x1c, URZ ;  /* 0x0000001c05097890 */ /* 0x000fc4000fffe0ff */
[----:B------:R0:W-:Y:S01]  /*84a0*/  STL.64 [R1+0x370], R122 ;  /* 0x0003707a01007387 */ /* 0x0001e20000100a00 */
[----:B------:R-:W-:Y:S01]  /*84b0*/  LEA R134, P4, R114, R214, 0x1 ;  /* 0x000000d672867211 */ /* 0x000fe200078808ff */
[----:B-----5:R-:W-:Y:S01]  /*84c0*/  IMAD R13, R13, UR12, RZ ;  /* 0x0000000c0d0d7c24 */ /* 0x020fe2000f8e02ff */
[----:B------:R-:W5:Y:S01]  /*84d0*/  LDC R5, c[0x0][0x3d8] ;  /* 0x0000f600ff057b82 */ /* 0x000f620000000800 */
[----:B------:R-:W3:Y:S04]  /*84e0*/  @P2 LDG.E.U16 R47, desc[UR10][R120.64] ;  /* 0x0000000a782f2981 */ /* 0x000ee8000c1e1500 */
[----:B------:R0:W3:Y:S01]  /*84f0*/  @P2 LDG.E.U16 R30, desc[UR10][R116.64] ;  /* 0x0000000a741e2981 */ /* 0x0000e2000c1e1500 */
[----:B------:R-:W-:Y:S02]  /*8500*/  IMAD R45, R45, UR13, RZ ;  /* 0x0000000d2d2d7c24 */ /* 0x000fe4000f8e02ff */
[----:B-1----:R-:W1:Y:S01]  /*8510*/  LDC R124, c[0x0][0x3d8] ;  /* 0x0000f600ff7c7b82 */ /* 0x002e620000000800 */
[----:B------:R-:W3:Y:S04]  /*8520*/  @P2 LDG.E.U16 R28, desc[UR10][R110.64] ;  /* 0x0000000a6e1c2981 */ /* 0x000ee8000c1e1500 */
[----:B------:R0:W3:Y:S01]  /*8530*/  @P2 LDG.E.U16 R10, desc[UR10][R106.64] ;  /* 0x0000000a6a0a2981 */ /* 0x0000e2000c1e1500 */
[----:B------:R-:W-:-:S02]  /*8540*/  UIADD3 UR18, UPT, UPT, UR5, 0xdc, URZ ;  /* 0x000000dc05127890 */ /* 0x000fc4000fffe0ff */
[----:B------:R-:W1:Y:S01]  /*8550*/  LDC R128, c[0x0][0x3d8] ;  /* 0x0000f600ff807b82 */ /* 0x000e620000000800 */
[----:B------:R1:W3:Y:S04]  /*8560*/  @P2 LDG.E.U16 R9, desc[UR10][R104.64] ;  /* 0x0000000a68092981 */ /* 0x0002e8000c1e1500 */
[----:B------:R-:W-:Y:S01]  /*8570*/  STL.64 [R1+0x368], R120 ;  /* 0x0003687801007387 */ /* 0x000fe20000100a00 */
[----:B------:R-:W-:Y:S01]  /*8580*/  LEA R132, P5, R113, R214, 0x1 ;  /* 0x000000d671847211 */ /* 0x000fe200078a08ff */
[----:B------:R-:W-:Y:S01]  /*8590*/  IMAD R98, R98, UR9, RZ ;  /* 0x0000000962627c24 */ /* 0x000fe2000f8e02ff */
[----:B0-----:R-:W0:Y:S01]  /*85a0*/  LDC R122, c[0x0][0x3d8] ;  /* 0x0000f600ff7a7b82 */ /* 0x001e220000000800 */
[----:B------:R5:W-:Y:S04]  /*85b0*/  STL.64 [R1+0x2f0], R116 ;  /* 0x0002f07401007387 */ /* 0x000be80000100a00 */
[----:B------:R-:W-:Y:S03]  /*85c0*/  STL.64 [R1+0x2e8], R110 ;  /* 0x0002e86e01007387 */ /* 0x000fe60000100a00 */
[----:B------:R-:W0:Y:S01]  /*85d0*/  LDC R123, c[0x0][0x3d8] ;  /* 0x0000f600ff7b7b82 */ /* 0x000e220000000800 */
[----:B------:R5:W-:Y:S01]  /*85e0*/  STL.64 [R1+0x278], R106 ;  /* 0x0002786a01007387 */ /* 0x000be20000100a00 */
[----:B------:R-:W-:-:S02]  /*85f0*/  LEA.HI.X.SX32 R135, R114, R2, 0x1, P4 ;  /* 0x0000000272877211 */ /* 0x000fc400020f0eff */
[----:B------:R-:W-:Y:S02]  /*8600*/  LEA.HI.X.SX32 R133, R113, R2, 0x1, P5 ;  /* 0x0000000271857211 */ /* 0x000fe400028f0eff */
[----:B------:R-:W-:Y:S02]  /*8610*/  LEA R136, P3, R98, R214, 0x1 ;  /* 0x000000d662887211 */ /* 0x000fe400078608ff */
[----:B-----5:R-:W5:Y:S01]  /*8620*/  LDC R116, c[0x0][0x3d8] ;  /* 0x0000f600ff747b82 */ /* 0x020f620000000800 */
[----:B------:R-:W-:Y:S01]  /*8630*/  LEA R107, R4, R113, 0x2 ;  /* 0x00000071046b7211 */ /* 0x000fe200078e10ff */
[----:B------:R1:W-:Y:S01]  /*8640*/  STL.64 [R1+0x270], R104 ;  /* 0x0002706801007387 */ /* 0x0003e20000100a00 */
[----:B------:R-:W-:-:S05]  /*8650*/  LEA.HI.X.SX32 R137, R98, R2, 0x1, P3 ;  /* 0x0000000262897211 */ /* 0x000fca00018f0eff */
[----:B------:R-:W0:Y:S01]  /*8660*/  LDC R110, c[0x0][0x3d8] ;  /* 0x0000f600ff6e7b82 */ /* 0x000e220000000800 */
[----:B------:R-:W-:-:S04]  /*8670*/  LEA R108, R108, R107, 0x2 ;  /* 0x0000006b6c6c7211 */ /* 0x000fc800078e10ff */
[----:B------:R-:W-:Y:S01]  /*8680*/  LEA R106, R119, R108, 0x2 ;  /* 0x0000006c776a7211 */ /* 0x000fe200078e10ff */
[----:B------:R4:W-:Y:S01]  /*8690*/  STL.64 [R1+0x448], R134 ;  /* 0x0004488601007387 */ /* 0x0009e20000100a00 */
[----:B------:R-:W-:Y:S01]  /*86a0*/  LEA R138, P4, R107, R214, 0x1 ;  /* 0x000000d66b8a7211 */ /* 0x000fe200078808ff */
[----:B------:R-:W0:Y:S01]  /*86b0*/  LDC R111, c[0x0][0x3d8] ;  /* 0x0000f600ff6f7b82 */ /* 0x000e220000000800 */
[----:B------:R-:W-:-:S04]  /*86c0*/  LEA R101, R101, R106, 0x2 ;  /* 0x0000006a65657211 */ /* 0x000fc800078e10ff */
[----:B------:R-:W-:-:S03]  /*86d0*/  LEA R102, R102, R101, 0x2 ;  /* 0x0000006566667211 */ /* 0x000fc600078e10ff */
[----:B-1----:R-:W1:Y:S01]  /*86e0*/  LDC R104, c[0x0][0x3d8] ;  /* 0x0000f600ff687b82 */ /* 0x002e620000000800 */
[----:B--2---:R-:W-:-:S04]  /*86f0*/  LEA R97, R97, R102, 0x3 ;  /* 0x0000006661617211 */ /* 0x004fc800078e18ff */
[----:B------:R-:W-:Y:S01]  /*8700*/  LEA R96, R96, R97, 0x2 ;  /* 0x0000006160607211 */ /* 0x000fe200078e10ff */
[----:B------:R2:W-:Y:S01]  /*8710*/  STL.64 [R1+0x250], R132 ;  /* 0x0002508401007387 */ /* 0x0005e20000100a00 */
[----:B----4-:R-:W-:Y:S01]  /*8720*/  LEA R134, P5, R108, R214, 0x1 ;  /* 0x000000d66c867211 */ /* 0x010fe200078a08ff */
[----:B------:R-:W4:Y:S01]  /*8730*/  LDC R105, c[0x0][0x3d8] ;  /* 0x0000f600ff697b82 */ /* 0x000f220000000800 */
[----:B------:R-:W-:Y:S02]  /*8740*/  LEA R92, R92, R96, 0x2 ;  /* 0x000000605c5c7211 */ /* 0x000fe400078e10ff */
[----:B------:R-:W-:Y:S02]  /*8750*/  LEA.HI.X.SX32 R139, R107, R2, 0x1, P4 ;  /* 0x000000026b8b7211 */ /* 0x000fe400020f0eff */
[----:B------:R-:W-:Y:S02]  /*8760*/  LEA R90, R90, R92, 0x2 ;  /* 0x0000005c5a5a7211 */ /* 0x000fe400078e10ff */
[----:B------:R-:W-:Y:S01]  /*8770*/  LEA.HI.X.SX32 R135, R108, R2, 0x1, P5 ;  /* 0x000000026c877211 */ /* 0x000fe200028f0eff */
[----:B------:R-:W0:Y:S01]  /*8780*/  LDC R117, c[0x0][0x3d8] ;  /* 0x0000f600ff757b82 */ /* 0x000e220000000800 */
[C---:B--2---:R-:W-:Y:S01]  /*8790*/  LEA R132, P6, R106.reuse, R214, 0x1 ;  /* 0x000000d66a847211 */ /* 0x044fe200078c08ff */
[----:B------:R2:W-:Y:S03]  /*87a0*/  STL.64 [R1+0x248], R138 ;  /* 0x0002488a01007387 */ /* 0x0005e60000100a00 */
[----:B------:R-:W-:Y:S01]  /*87b0*/  LEA.HI.X.SX32 R133, R106, R2, 0x1, P6 ;  /* 0x000000026a857211 */ /* 0x000fe200030f0eff */
[----:B------:R-:W-:Y:S01]  /*87c0*/  STL.64 [R1+0x240], R134 ;  /* 0x0002408601007387 */ /* 0x000fe20000100a00 */
[----:B------:R-:W-:Y:S01]  /*87d0*/  LEA R91, R91, R90, 0x2 ;  /* 0x0000005a5b5b7211 */ /* 0x000fe200078e10ff */
[----:B------:R-:W0:Y:S02]  /*87e0*/  LDC R119, c[0x0][0x3d8] ;  /* 0x0000f600ff777b82 */ /* 0x000e240000000800 */
[----:B------:R5:W-:Y:S01]  /*87f0*/  STL.64 [R1+0x238], R132 ;  /* 0x0002388401007387 */ /* 0x000be20000100a00 */
[----:B------:R-:W-:-:S02]  /*8800*/  LEA R7, R7, R91, 0x2 ;  /* 0x0000005b07077211 */ /* 0x000fc400078e10ff */
[-C--:B--2---:R-:W-:Y:S02]  /*8810*/  LEA R138, P5, R101, R214.reuse, 0x1 ;  /* 0x000000d6658a7211 */ /* 0x084fe400078a08ff */
[----:B------:R-:W-:Y:S01]  /*8820*/  LEA R35, R35, R7, 0x2 ;  /* 0x0000000723237211 */ /* 0x000fe200078e10ff */
[----:B------:R-:W2:Y:S01]  /*8830*/  LDC R120, c[0x0][0x3d8] ;  /* 0x0000f600ff787b82 */ /* 0x000ea20000000800 */
[----:B-----5:R-:W-:Y:S01]  /*8840*/  LEA R132, P6, R102, R214, 0x1 ;  /* 0x000000d666847211 */ /* 0x020fe200078c08ff */
[----:B------:R-:W-:-:S06]  /*8850*/  IMAD R5, R5, UR16, RZ ;  /* 0x0000001005057c24 */ /* 0x000fcc000f8e02ff */
[----:B------:R-:W5:Y:S01]  /*8860*/  LDC R4, c[0x0][0x3d8] ;  /* 0x0000f600ff047b82 */ /* 0x000f620000000800 */
[-C--:B------:R-:W-:Y:S02]  /*8870*/  LEA.HI.X.SX32 R133, R102, R2.reuse, 0x1, P6 ;  /* 0x0000000266857211 */ /* 0x080fe400030f0eff */
[----:B------:R-:W-:Y:S02]  /*8880*/  LEA R55, R55, R35, 0x3 ;  /* 0x0000002337377211 */ /* 0x000fe400078e18ff */
[----:B------:R-:W-:Y:S01]  /*8890*/  LEA.HI.X.SX32 R139, R101, R2, 0x1, P5 ;  /* 0x00000002658b7211 */ /* 0x000fe200028f0eff */
[----:B------:R1:W-:Y:S01]  /*88a0*/  STL.64 [R1+0x228], R132 ;  /* 0x0002288401007387 */ /* 0x0003e20000100a00 */
[C---:B------:R-:W-:Y:S01]  /*88b0*/  LEA R106, P6, R96.reuse, R214, 0x1 ;  /* 0x000000d6606a7211 */ /* 0x040fe200078c08ff */
[----:B------:R-:W0:Y:S01]  /*88c0*/  LDC R121, c[0x0][0x3d8] ;  /* 0x0000f600ff797b82 */ /* 0x000e220000000800 */
[----:B------:R-:W-:Y:S02]  /*88d0*/  LEA R83, R83, R55, 0x2 ;  /* 0x0000003753537211 */ /* 0x000fe400078e10ff */
[----:B------:R-:W-:-:S05]  /*88e0*/  LEA.HI.X.SX32 R107, R96, R2, 0x1, P6 ;  /* 0x00000002606b7211 */ /* 0x000fca00030f0eff */
[----:B------:R-:W0:Y:S01]  /*88f0*/  LDC R125, c[0x0][0x3d8] ;  /* 0x0000f600ff7d7b82 */ /* 0x000e220000000800 */
[C---:B-1----:R-:W-:Y:S01]  /*8900*/  LEA R132, P5, R97.reuse, R214, 0x1 ;  /* 0x000000d661847211 */ /* 0x042fe200078a08ff */
[----:B------:R-:W-:Y:S03]  /*8910*/  STL.64 [R1+0x230], R138 ;  /* 0x0002308a01007387 */ /* 0x000fe60000100a00 */
[----:B------:R-:W-:Y:S01]  /*8920*/  LEA.HI.X.SX32 R133, R97, R2, 0x1, P5 ;  /* 0x0000000261857211 */ /* 0x000fe200028f0eff */
[----:B------:R1:W-:Y:S01]  /*8930*/  STL.64 [R1+0x220], R136 ;  /* 0x0002208801007387 */ /* 0x0003e20000100a00 */
[----:B------:R-:W-:Y:S01]  /*8940*/  LEA R29, R29, R83, 0x2 ;  /* 0x000000531d1d7211 */ /* 0x000fe200078e10ff */
[----:B------:R-:W0:Y:S02]  /*8950*/  LDC R129, c[0x0][0x3d8] ;  /* 0x0000f600ff817b82 */ /* 0x000e240000000800 */
[----:B------:R2:W-:Y:S01]  /*8960*/  STL.64 [R1+0x218], R132 ;  /* 0x0002188401007387 */ /* 0x0005e20000100a00 */
[----:B------:R-:W-:-:S03]  /*8970*/  LEA R51, R51, R29, 0x2 ;  /* 0x0000001d33337211 */ /* 0x000fc600078e10ff */
[----:B------:R4:W-:Y:S02]  /*8980*/  STL.64 [R1+0x210], R106 ;  /* 0x0002106a01007387 */ /* 0x0009e40000100a00 */
[----:B------:R-:W0:Y:S01]  /*8990*/  LDC R130, c[0x0][0x3d8] ;  /* 0x0000f600ff827b82 */ /* 0x000e220000000800 */
[-C--:B-1----:R-:W-:Y:S02]  /*89a0*/  LEA R136, P3, R92, R214.reuse, 0x1 ;  /* 0x000000d65c887211 */ /* 0x082fe400078608ff */
[----:B--2---:R-:W-:Y:S02]  /*89b0*/  LEA R132, P5, R90, R214, 0x1 ;  /* 0x000000d65a847211 */ /* 0x004fe400078a08ff */
[----:B------:R-:W-:Y:S02]  /*89c0*/  LEA.HI.X.SX32 R137, R92, R2, 0x1, P3 ;  /* 0x000000025c897211 */ /* 0x000fe400018f0eff */
[----:B----4-:R-:W-:Y:S02]  /*89d0*/  LEA R106, P6, R91, R214, 0x1 ;  /* 0x000000d65b6a7211 */ /* 0x010fe400078c08ff */
[----:B------:R-:W-:-:S02]  /*89e0*/  LEA.HI.X.SX32 R133, R90, R2, 0x1, P5 ;  /* 0x000000025a857211 */ /* 0x000fc400028f0eff */
[----:B------:R-:W-:Y:S02]  /*89f0*/  LEA R77, R77, R51, 0x2 ;  /* 0x000000334d4d7211 */ /* 0x000fe400078e10ff */
[----:B------:R-:W-:Y:S01]  /*8a00*/  LEA.HI.X.SX32 R107, R91, R2, 0x1, P6 ;  /* 0x000000025b6b7211 */ /* 0x000fe200030f0eff */
[----:B------:R-:W-:Y:S01]  /*8a10*/  STL.64 [R1+0x208], R136 ;  /* 0x0002088801007387 */ /* 0x000fe20000100a00 */
[----:B------:R-:W-:-:S03]  /*8a20*/  LEA R8, R8, R77, 0x2 ;  /* 0x0000004d08087211 */ /* 0x000fc600078e10ff */
[----:B------:R1:W-:Y:S01]  /*8a30*/  STL.64 [R1+0x200], R132 ;  /* 0x0002008401007387 */ /* 0x0003e20000100a00 */
[----:B------:R-:W-:-:S03]  /*8a40*/  LEA R71, R71, R8, 0x2 ;  /* 0x0000000847477211 */ /* 0x000fc600078e10ff */
[----:B------:R2:W-:Y:S01]  /*8a50*/  STL.64 [R1+0x1f8], R106 ;  /* 0x0001f86a01007387 */ /* 0x0005e20000100a00 */
[----:B------:R-:W-:Y:S02]  /*8a60*/  LEA R67, R67, R71, 0x3 ;  /* 0x0000004743437211 */ /* 0x000fe400078e18ff */
[-C--:B-1----:R-:W-:Y:S02]  /*8a70*/  LEA R132, P5, R7, R214.reuse, 0x1 ;  /* 0x000000d607847211 */ /* 0x082fe400078a08ff */
[----:B--2---:R-:W-:Y:S02]  /*8a80*/  LEA R106, P6, R35, R214, 0x1 ;  /* 0x000000d6236a7211 */ /* 0x004fe400078c08ff */
[-C--:B------:R-:W-:Y:S02]  /*8a90*/  LEA.HI.X.SX32 R133, R7, R2.reuse, 0x1, P5 ;  /* 0x0000000207857211 */ /* 0x080fe400028f0eff */
[----:B------:R-:W-:Y:S02]  /*8aa0*/  LEA.HI.X.SX32 R107, R35, R2, 0x1, P6 ;  /* 0x00000002236b7211 */ /* 0x000fe400030f0eff */
[----:B------:R-:W-:Y:S01]  /*8ab0*/  LEA R134, P4, R13, R214, 0x1 ;  /* 0x000000d60d867211 */ /* 0x000fe200078808ff */
[----:B------:R1:W-:Y:S01]  /*8ac0*/  STL.64 [R1+0x1f0], R132 ;  /* 0x0001f08401007387 */ /* 0x0003e20000100a00 */
[----:B------:R-:W-:-:S03]  /*8ad0*/  LEA R23, R23, R67, 0x2 ;  /* 0x0000004317177211 */ /* 0x000fc600078e10ff */
[----:B------:R2:W-:Y:S01]  /*8ae0*/  STL.64 [R1+0x1e8], R106 ;  /* 0x0001e86a01007387 */ /* 0x0005e20000100a00 */
[----:B------:R-:W-:Y:S02]  /*8af0*/  LEA.HI.X.SX32 R135, R13, R2, 0x1, P4 ;  /* 0x000000020d877211 */ /* 0x000fe400020f0eff */
[----:B------:R-:W-:Y:S02]  /*8b00*/  LEA R19, R19, R23, 0x2 ;  /* 0x0000001713137211 */ /* 0x000fe400078e10ff */
[-C--:B-1----:R-:W-:Y:S02]  /*8b10*/  LEA R132, P5, R55, R214.reuse, 0x1 ;  /* 0x000000d637847211 */ /* 0x082fe400078a08ff */
[----:B--2---:R-:W-:Y:S02]  /*8b20*/  LEA R106, P6, R83, R214, 0x1 ;  /* 0x000000d6536a7211 */ /* 0x004fe400078c08ff */
[-C--:B------:R-:W-:Y:S02]  /*8b30*/  LEA.HI.X.SX32 R133, R55, R2.reuse, 0x1, P5 ;  /* 0x0000000237857211 */ /* 0x080fe400028f0eff */
[----:B------:R-:W-:Y:S01]  /*8b40*/  LEA.HI.X.SX32 R107, R83, R2, 0x1, P6 ;  /* 0x00000002536b7211 */ /* 0x000fe200030f0eff */
[----:B------:R1:W-:Y:S01]  /*8b50*/  STL.64 [R1+0x1e0], R134 ;  /* 0x0001e08601007387 */ /* 0x0003e20000100a00 */
[----:B------:R-:W-:-:S03]  /*8b60*/  LEA R61, R61, R19, 0x2 ;  /* 0x000000133d3d7211 */ /* 0x000fc600078e10ff */
[----:B------:R2:W-:Y:S01]  /*8b70*/  STL.64 [R1+0x1d8], R132 ;  /* 0x0001d88401007387 */ /* 0x0005e20000100a00 */
[----:B------:R-:W-:-:S03]  /*8b80*/  LEA R7, R87, R61, 0x2 ;  /* 0x0000003d57077211 */ /* 0x000fc600078e10ff */
[----:B------:R4:W-:Y:S01]  /*8b90*/  STL.64 [R1+0x1d0], R106 ;  /* 0x0001d06a01007387 */ /* 0x0009e20000100a00 */
[-C--:B-1----:R-:W-:Y:S02]  /*8ba0*/  LEA R134, P4, R29, R214.reuse, 0x1 ;  /* 0x000000d61d867211 */ /* 0x082fe400078808ff */
[----:B--2---:R-:W-:Y:S02]  /*8bb0*/  LEA R132, P5, R51, R214, 0x1 ;  /* 0x000000d633847211 */ /* 0x004fe400078a08ff */
[----:B------:R-:W-:Y:S02]  /*8bc0*/  LEA.HI.X.SX32 R135, R29, R2, 0x1, P4 ;  /* 0x000000021d877211 */ /* 0x000fe400020f0eff */
[----:B----4-:R-:W-:Y:S02]  /*8bd0*/  LEA R106, P6, R77, R214, 0x1 ;  /* 0x000000d64d6a7211 */ /* 0x010fe400078c08ff */
[-C--:B------:R-:W-:Y:S02]  /*8be0*/  LEA.HI.X.SX32 R133, R51, R2.reuse, 0x1, P5 ;  /* 0x0000000233857211 */ /* 0x080fe400028f0eff */
[----:B------:R-:W-:Y:S01]  /*8bf0*/  LEA.HI.X.SX32 R107, R77, R2, 0x1, P6 ;  /* 0x000000024d6b7211 */ /* 0x000fe200030f0eff */
[----:B------:R1:W-:Y:S01]  /*8c00*/  STL.64 [R1+0x1c8], R134 ;  /* 0x0001c88601007387 */ /* 0x0003e20000100a00 */
[----:B------:R-:W-:-:S03]  /*8c10*/  LEA R35, R88, R7, 0x2 ;  /* 0x0000000758237211 */ /* 0x000fc600078e10ff */
[----:B------:R-:W-:Y:S01]  /*8c20*/  STL.64 [R1+0x1c0], R132 ;  /* 0x0001c08401007387 */ /* 0x000fe20000100a00 */
[----:B------:R-:W-:-:S03]  /*8c30*/  LEA R55, R89, R35, 0x2 ;  /* 0x0000002359377211 */ /* 0x000fc600078e10ff */
[----:B------:R2:W-:Y:S01]  /*8c40*/  STL.64 [R1+0x1b8], R106 ;  /* 0x0001b86a01007387 */ /* 0x0005e20000100a00 */
[C---:B-1----:R-:W-:Y:S02]  /*8c50*/  LEA R134, P5, R8.reuse, R214, 0x1 ;  /* 0x000000d608867211 */ /* 0x042fe400078a08ff */
[----:B------:R-:W-:Y:S02]  /*8c60*/  LEA R13, R93, R55, 0x3 ;  /* 0x000000375d0d7211 */ /* 0x000fe400078e18ff */
[----:B------:R-:W-:Y:S02]  /*8c70*/  LEA.HI.X.SX32 R135, R8, R2, 0x1, P5 ;  /* 0x0000000208877211 */ /* 0x000fe400028f0eff */
[----:B--2---:R-:W-:-:S04]  /*8c80*/  LEA R106, P6, R71, R214, 0x1 ;  /* 0x000000d6476a7211 */ /* 0x004fc800078c08ff */
[----:B------:R-:W-:Y:S01]  /*8c90*/  LEA.HI.X.SX32 R107, R71, R2, 0x1, P6 ;  /* 0x00000002476b7211 */ /* 0x000fe200030f0eff */
[----:B------:R1:W-:Y:S01]  /*8ca0*/  STL.64 [R1+0x1b0], R134 ;  /* 0x0001b08601007387 */ /* 0x0003e20000100a00 */
[C---:B------:R-:W-:Y:S02]  /*8cb0*/  LEA R136, P3, R45.reuse, R214, 0x1 ;  /* 0x000000d62d887211 */ /* 0x040fe400078608ff */
[----:B------:R-:W-:Y:S01]  /*8cc0*/  LEA R51, R94, R13, 0x2 ;  /* 0x0000000d5e337211 */ /* 0x000fe200078e10ff */
[----:B------:R2:W-:Y:S01]  /*8cd0*/  STL.64 [R1+0x1a8], R106 ;  /* 0x0001a86a01007387 */ /* 0x0005e20000100a00 */
[----:B------:R-:W-:Y:S02]  /*8ce0*/  LEA.HI.X.SX32 R137, R45, R2, 0x1, P3 ;  /* 0x000000022d897211 */ /* 0x000fe400018f0eff */
[----:B------:R-:W-:Y:S02]  /*8cf0*/  LEA R29, R95, R51, 0x2 ;  /* 0x000000335f1d7211 */ /* 0x000fe400078e10ff */
[----:B-1----:R-:W-:-:S02]  /*8d00*/  LEA R134, P5, R67, R214, 0x1 ;  /* 0x000000d643867211 */ /* 0x002fc400078a08ff */
[----:B--2---:R-:W-:Y:S02]  /*8d10*/  LEA R106, P6, R23, R214, 0x1 ;  /* 0x000000d6176a7211 */ /* 0x004fe400078c08ff */
[-C--:B------:R-:W-:Y:S02]  /*8d20*/  LEA.HI.X.SX32 R135, R67, R2.reuse, 0x1, P5 ;  /* 0x0000000243877211 */ /* 0x080fe400028f0eff */
[----:B------:R-:W-:Y:S01]  /*8d30*/  LEA.HI.X.SX32 R107, R23, R2, 0x1, P6 ;  /* 0x00000002176b7211 */ /* 0x000fe200030f0eff */
[----:B------:R-:W-:Y:S01]  /*8d40*/  STL.64 [R1+0x1a0], R136 ;  /* 0x0001a08801007387 */ /* 0x000fe20000100a00 */
[----:B------:R-:W-:-:S03]  /*8d50*/  LEA R8, R99, R29, 0x2 ;  /* 0x0000001d63087211 */ /* 0x000fc600078e10ff */
[----:B------:R1:W-:Y:S01]  /*8d60*/  STL.64 [R1+0x198], R134 ;  /* 0x0001988601007387 */ /* 0x0003e20000100a00 */
[----:B------:R-:W-:-:S03]  /*8d70*/  LEA R45, R100, R8, 0x2 ;  /* 0x00000008642d7211 */ /* 0x000fc600078e10ff */
[----:B------:R2:W-:Y:S01]  /*8d80*/  STL.64 [R1+0x190], R106 ;  /* 0x0001906a01007387 */ /* 0x0005e20000100a00 */
[-C--:B------:R-:W-:Y:S02]  /*8d90*/  LEA R100, P6, R7, R214.reuse, 0x1 ;  /* 0x000000d607647211 */ /* 0x080fe400078c08ff */
[-C--:B-1----:R-:W-:Y:S02]  /*8da0*/  LEA R134, P3, R19, R214.reuse, 0x1 ;  /* 0x000000d613867211 */ /* 0x082fe400078608ff */
[----:B--2---:R-:W-:Y:S02]  /*8db0*/  LEA R106, P5, R61, R214, 0x1 ;  /* 0x000000d63d6a7211 */ /* 0x004fe400078a08ff */
[-C--:B------:R-:W-:Y:S02]  /*8dc0*/  LEA.HI.X.SX32 R135, R19, R2.reuse, 0x1, P3 ;  /* 0x0000000213877211 */ /* 0x080fe400018f0eff */
[-C--:B------:R-:W-:Y:S02]  /*8dd0*/  LEA.HI.X.SX32 R107, R61, R2.reuse, 0x1, P5 ;  /* 0x000000023d6b7211 */ /* 0x080fe400028f0eff */
[----:B------:R-:W-:Y:S01]  /*8de0*/  LEA.HI.X.SX32 R101, R7, R2, 0x1, P6 ;  /* 0x0000000207657211 */ /* 0x000fe200030f0eff */
[----:B------:R-:W-:Y:S01]  /*8df0*/  STL.64 [R1+0x188], R134 ;  /* 0x0001888601007387 */ /* 0x000fe20000100a00 */
[----:B------:R-:W-:-:S03]  /*8e00*/  LEA R102, P5, R35, R214, 0x1 ;  /* 0x000000d623667211 */ /* 0x000fc600078a08ff */
[----:B------:R-:W-:Y:S01]  /*8e10*/  STL.64 [R1+0x180], R106 ;  /* 0x0001806a01007387 */ /* 0x000fe20000100a00 */
[----:B------:R-:W-:-:S03]  /*8e20*/  LEA R23, R103, R45, 0x2 ;  /* 0x0000002d67177211 */ /* 0x000fc600078e10ff */
[----:B------:R1:W-:Y:S01]  /*8e30*/  STL.64 [R1+0x178], R100 ;  /* 0x0001786401007387 */ /* 0x0003e20000100a00 */
[----:B------:R-:W-:Y:S02]  /*8e40*/  LEA.HI.X.SX32 R103, R35, R2, 0x1, P5 ;  /* 0x0000000223677211 */ /* 0x000fe400028f0eff */
[-C--:B------:R-:W-:Y:S02]  /*8e50*/  LEA R132, P4, R3, R214.reuse, 0x1 ;  /* 0x000000d603847211 */ /* 0x080fe400078808ff */
[----:B-1----:R-:W-:-:S04]  /*8e60*/  LEA R100, P6, R55, R214, 0x1 ;  /* 0x000000d637647211 */ /* 0x002fc800078c08ff */
[----:B------:R-:W-:Y:S01]  /*8e70*/  LEA.HI.X.SX32 R101, R55, R2, 0x1, P6 ;  /* 0x0000000237657211 */ /* 0x000fe200030f0eff */
[----:B------:R1:W-:Y:S01]  /*8e80*/  STL.64 [R1+0x170], R102 ;  /* 0x0001706601007387 */ /* 0x0003e20000100a00 */
[----:B------:R-:W-:-:S03]  /*8e90*/  LEA R19, R104, R23, 0x2 ;  /* 0x0000001768137211 */ /* 0x000fc600078e10ff */
[----:B------:R2:W-:Y:S01]  /*8ea0*/  STL.64 [R1+0x168], R100 ;  /* 0x0001686401007387 */ /* 0x0005e20000100a00 */
[----:B------:R-:W-:Y:S02]  /*8eb0*/  LEA.HI.X.SX32 R133, R3, R2, 0x1, P4 ;  /* 0x0000000203857211 */ /* 0x000fe400020f0eff */
[-C--:B-1----:R-:W-:Y:S02]  /*8ec0*/  LEA R102, P5, R13, R214.reuse, 0x1 ;  /* 0x000000d60d667211 */ /* 0x082fe400078a08ff */
[----:B--2---:R-:W-:Y:S02]  /*8ed0*/  LEA R100, P6, R51, R214, 0x1 ;  /* 0x000000d633647211 */ /* 0x004fe400078c08ff */
[-C--:B------:R-:W-:Y:S02]  /*8ee0*/  LEA.HI.X.SX32 R103, R13, R2.reuse, 0x1, P5 ;  /* 0x000000020d677211 */ /* 0x080fe400028f0eff */
[----:B------:R-:W-:Y:S02]  /*8ef0*/  LEA.HI.X.SX32 R101, R51, R2, 0x1, P6 ;  /* 0x0000000233657211 */ /* 0x000fe400030f0eff */
[----:B------:R-:W-:Y:S01]  /*8f00*/  LEA R7, R105, R19, 0x3 ;  /* 0x0000001369077211 */ /* 0x000fe200078e18ff */
[----:B------:R-:W-:Y:S01]  /*8f10*/  STL.64 [R1+0x160], R132 ;  /* 0x0001608401007387 */ /* 0x000fe20000100a00 */
[----:B------:R-:W-:-:S02]  /*8f20*/  LEA R104, P4, R29, R214, 0x1 ;  /* 0x000000d61d687211 */ /* 0x000fc400078808ff */
[----:B---3--:R-:W-:Y:S01]  /*8f30*/  LEA R35, R109, R7, 0x2 ;  /* 0x000000076d237211 */ /* 0x008fe200078e10ff */
[----:B------:R1:W-:Y:S01]  /*8f40*/  STL.64 [R1+0x158], R102 ;  /* 0x0001586601007387 */ /* 0x0003e20000100a00 */
[----:B------:R-:W-:-:S03]  /*8f50*/  LEA.HI.X.SX32 R105, R29, R2, 0x1, P4 ;  /* 0x000000021d697211 */ /* 0x000fc600020f0eff */
[----:B------:R2:W-:Y:S01]  /*8f60*/  STL.64 [R1+0x150], R100 ;  /* 0x0001506401007387 */ /* 0x0005e20000100a00 */
[----:B0-----:R-:W-:Y:S02]  /*8f70*/  LEA R3, R110, R35, 0x2 ;  /* 0x000000236e037211 */ /* 0x001fe400078e10ff */
[CC--:B-1----:R-:W-:Y:S02]  /*8f80*/  LEA R102, P5, R8.reuse, R214.reuse, 0x1 ;  /* 0x000000d608667211 */ /* 0x0c2fe400078a08ff */
[C---:B--2---:R-:W-:Y:S02]  /*8f90*/  LEA R100, P6, R45.reuse, R214, 0x1 ;  /* 0x000000d62d647211 */ /* 0x044fe400078c08ff */
[-C--:B------:R-:W-:Y:S02]  /*8fa0*/  LEA.HI.X.SX32 R103, R8, R2.reuse, 0x1, P5 ;  /* 0x0000000208677211 */ /* 0x080fe400028f0eff */
[----:B------:R-:W-:Y:S01]  /*8fb0*/  LEA.HI.X.SX32 R101, R45, R2, 0x1, P6 ;  /* 0x000000022d657211 */ /* 0x000fe200030f0eff */
[----:B------:R-:W-:Y:S01]  /*8fc0*/  STL.64 [R1+0x148], R104 ;  /* 0x0001486801007387 */ /* 0x000fe20000100a00 */
[----:B------:R-:W-:-:S03]  /*8fd0*/  LEA R13, R111, R3, 0x2 ;  /* 0x000000036f0d7211 */ /* 0x000fc600078e10ff */
[----:B------:R0:W-:Y:S01]  /*8fe0*/  STL.64 [R1+0x140], R102 ;  /* 0x0001406601007387 */ /* 0x0001e20000100a00 */
[----:B------:R-:W-:-:S03]  /*8ff0*/  LEA R29, R112, R13, 0x2 ;  /* 0x0000000d701d7211 */ /* 0x000fc600078e10ff */
[----:B------:R1:W-:Y:S01]  /*9000*/  STL.64 [R1+0x138], R100 ;  /* 0x0001386401007387 */ /* 0x0003e20000100a00 */
[----:B------:R-:W-:Y:S02]  /*9010*/  LEA R8, R115, R29, 0x2 ;  /* 0x0000001d73087211 */ /* 0x000fe400078e10ff */
[-C--:B0-----:R-:W-:Y:S02]  /*9020*/  LEA R102, P5, R23, R214.reuse, 0x1 ;  /* 0x000000d617667211 */ /* 0x081fe400078a08ff */
[----:B-1----:R-:W-:Y:S02]  /*9030*/  LEA R100, P6, R19, R214, 0x1 ;  /* 0x000000d613647211 */ /* 0x002fe400078c08ff */
        /* <DEDUP_REMOVED lines=8> */
[-C--:B0-----:R-:W-:Y:S02]  /*90c0*/  LEA R102, P5, R7, R214.reuse, 0x1 ;  /* 0x000000d607667211 */ /* 0x081fe400078a08ff */
[----:B-1----:R-:W-:Y:S02]  /*90d0*/  LEA R100, P6, R35, R214, 0x1 ;  /* 0x000000d623647211 */ /* 0x002fe400078c08ff */
[-C--:B------:R-:W-:Y:S02]  /*90e0*/  LEA.HI.X.SX32 R103, R7, R2.reuse, 0x1, P5 ;  /* 0x0000000207677211 */ /* 0x080fe400028f0eff */
[----:B------:R-:W-:Y:S01]  /*90f0*/  LEA.HI.X.SX32 R101, R35, R2, 0x1, P6 ;  /* 0x0000000223657211 */ /* 0x000fe200030f0eff */
[----:B------:R-:W-:Y:S01]  /*9100*/  STL.64 [R1+0x120], R106 ;  /* 0x0001206a01007387 */ /* 0x000fe20000100a00 */
[----:B------:R-:W-:-:S03]  /*9110*/  LEA R5, R118, R19, 0x2 ;  /* 0x0000001376057211 */ /* 0x000fc600078e10ff */
[----:B------:R0:W-:Y:S01]  /*9120*/  STL.64 [R1+0x118], R102 ;  /* 0x0001186601007387 */ /* 0x0001e20000100a00 */
[----:B------:R-:W-:-:S03]  /*9130*/  LEA R7, R119, R5, 0x2 ;  /* 0x0000000577077211 */ /* 0x000fc600078e10ff */
[----:B------:R1:W-:Y:S01]  /*9140*/  STL.64 [R1+0x110], R100 ;  /* 0x0001106401007387 */ /* 0x0003e20000100a00 */
[-C--:B------:R-:W-:Y:S01]  /*9150*/  LEA R250, P6, R29, R214.reuse, 0x1 ;  /* 0x000000d61dfa7211 */ /* 0x080fe200078c08ff */
[----:B-----5:R-:W-:Y:S01]  /*9160*/  IMAD R4, R4, UR17, RZ ;  /* 0x0000001104047c24 */ /* 0x020fe2000f8e02ff */
[-C--:B0-----:R-:W-:Y:S02]  /*9170*/  LEA R102, P3, R3, R214.reuse, 0x1 ;  /* 0x000000d603667211 */ /* 0x081fe400078608ff */
[----:B-1----:R-:W-:-:S04]  /*9180*/  LEA R100, P5, R13, R214, 0x1 ;  /* 0x000000d60d647211 */ /* 0x002fc800078a08ff */
[-C--:B------:R-:W-:Y:S02]  /*9190*/  LEA.HI.X.SX32 R101, R13, R2.reuse, 0x1, P5 ;  /* 0x000000020d657211 */ /* 0x080fe400028f0eff */
[----:B------:R-:W-:Y:S02]  /*91a0*/  LEA R13, R120, R7, 0x2 ;  /* 0x00000007780d7211 */ /* 0x000fe400078e10ff */
[----:B------:R-:W-:Y:S02]  /*91b0*/  LEA.HI.X.SX32 R103, R3, R2, 0x1, P3 ;  /* 0x0000000203677211 */ /* 0x000fe400018f0eff */
[----:B------:R-:W-:Y:S02]  /*91c0*/  LEA R248, P5, R8, R214, 0x1 ;  /* 0x000000d608f87211 */ /* 0x000fe400078a08ff */
[----:B------:R-:W-:Y:S02]  /*91d0*/  LEA R3, R121, R13, 0x2 ;  /* 0x0000000d79037211 */ /* 0x000fe400078e10ff */
[----:B------:R-:W-:-:S02]  /*91e0*/  LEA.HI.X.SX32 R251, R29, R2, 0x1, P6 ;  /* 0x000000021dfb7211 */ /* 0x000fc400030f0eff */
[CC--:B------:R-:W-:Y:S02]  /*91f0*/  LEA R246, P6, R23.reuse, R214.reuse, 0x1 ;  /* 0x000000d617f67211 */ /* 0x0c0fe400078c08ff */
[----:B------:R-:W-:Y:S02]  /*9200*/  LEA R244, P4, R4, R214, 0x1 ;  /* 0x000000d604f47211 */ /* 0x000fe400078808ff */
[-C--:B------:R-:W-:Y:S02]  /*9210*/  LEA.HI.X.SX32 R249, R8, R2.reuse, 0x1, P5 ;  /* 0x0000000208f97211 */ /* 0x080fe400028f0eff */
[----:B------:R-:W-:Y:S02]  /*9220*/  LEA R8, R122, R3, 0x2 ;  /* 0x000000037a087211 */ /* 0x000fe400078e10ff */
[----:B------:R-:W-:Y:S02]  /*9230*/  LEA.HI.X.SX32 R247, R23, R2, 0x1, P6 ;  /* 0x0000000217f77211 */ /* 0x000fe400030f0eff */
[----:B------:R-:W-:-:S02]  /*9240*/  LEA R242, P5, R19, R214, 0x1 ;  /* 0x000000d613f27211 */ /* 0x000fc400078a08ff */
[----:B------:R-:W-:Y:S02]  /*9250*/  LEA R240, P6, R5, R214, 0x1 ;  /* 0x000000d605f07211 */ /* 0x000fe400078c08ff */
[----:B------:R-:W-:Y:S02]  /*9260*/  LEA.HI.X.SX32 R245, R4, R2, 0x1, P4 ;  /* 0x0000000204f57211 */ /* 0x000fe400020f0eff */
[----:B------:R-:W-:Y:S01]  /*9270*/  LEA R4, R123, R8, 0x2 ;  /* 0x000000087b047211 */ /* 0x000fe200078e10ff */
[----:B------:R-:W-:Y:S01]  /*9280*/  IMAD R6, R6, UR18, RZ ;  /* 0x0000001206067c24 */ /* 0x000fe2000f8e02ff */
[-C--:B------:R-:W-:Y:S02]  /*9290*/  LEA.HI.X.SX32 R243, R19, R2.reuse, 0x1, P5 ;  /* 0x0000000213f37211 */ /* 0x080fe400028f0eff */
[----:B------:R-:W-:Y:S02]  /*92a0*/  LEA.HI.X.SX32 R241, R5, R2, 0x1, P6 ;  /* 0x0000000205f17211 */ /* 0x000fe400030f0eff */
[----:B------:R-:W-:-:S02]  /*92b0*/  LEA R238, P5, R7, R214, 0x1 ;  /* 0x000000d607ee7211 */ /* 0x000fc400078a08ff */
[----:B------:R-:W-:Y:S02]  /*92c0*/  LEA R5, R124, R4, 0x3 ;  /* 0x000000047c057211 */ /* 0x000fe400078e18ff */
[----:B------:R-:W-:Y:S02]  /*92d0*/  LEA R228, P3, R6, R214, 0x1 ;  /* 0x000000d606e47211 */ /* 0x000fe400078608ff */
[----:B------:R-:W-:Y:S02]  /*92e0*/  LEA.HI.X.SX32 R239, R7, R2, 0x1, P5 ;  /* 0x0000000207ef7211 */ /* 0x000fe400028f0eff */
[----:B------:R-:W-:Y:S02]  /*92f0*/  LEA R7, R125, R5, 0x2 ;  /* 0x000000057d077211 */ /* 0x000fe400078e10ff */
[-C--:B------:R-:W-:Y:S02]  /*9300*/  LEA R236, P6, R13, R214.reuse, 0x1 ;  /* 0x000000d60dec7211 */ /* 0x080fe400078c08ff */
[----:B------:R-:W-:-:S02]  /*9310*/  LEA R234, P5, R3, R214, 0x1 ;  /* 0x000000d603ea7211 */ /* 0x000fc400078a08ff */
[----:B------:R-:W-:Y:S02]  /*9320*/  LEA.HI.X.SX32 R229, R6, R2, 0x1, P3 ;  /* 0x0000000206e57211 */ /* 0x000fe400018f0eff */
[----:B------:R-:W-:Y:S01]  /*9330*/  LEA R6, R126, R7, 0x2 ;  /* 0x000000077e067211 */ /* 0x000fe200078e10ff */
[----:B------:R-:W-:-:S04]  /*9340*/  @!UP0 UIADD3 UR12, UPT, UPT, -UR14, 0x100000, URZ ;  /* 0x001000000e0c8890 */ /* 0x000fc8000fffe1ff */
[----:B------:R-:W-:Y:S02]  /*9350*/  @!UP0 USHF.L.U32 UR13, UR12, 0xb, URZ ;  /* 0x0000000b0c0d8899 */ /* 0x000fe400080006ff */
[----:B------:R-:W-:Y:S01]  /*9360*/  @!UP0 USHF.L.U32 UR12, UR12, 0x1, URZ ;  /* 0x000000010c0c8899 */ /* 0x000fe200080006ff */
[----:B------:R-:W-:Y:S02]  /*9370*/  LEA.HI.X.SX32 R237, R13, R2, 0x1, P6 ;  /* 0x000000020ded7211 */ /* 0x000fe400030f0eff */
[----:B------:R-:W-:Y:S02]  /*9380*/  LEA R232, P6, R8, R214, 0x1 ;  /* 0x000000d608e87211 */ /* 0x000fe400078c08ff */
[----:B------:R-:W-:Y:S02]  /*9390*/  LEA.HI.X.SX32 R235, R3, R2, 0x1, P5 ;  /* 0x0000000203eb7211 */ /* 0x000fe400028f0eff */
[----:B------:R-:W-:Y:S02]  /*93a0*/  LEA R3, R127, R6, 0x2 ;  /* 0x000000067f037211 */ /* 0x000fe400078e10ff */
[----:B------:R-:W-:Y:S01]  /*93b0*/  LEA R198, R0, R197, 0x6 ;  /* 0x000000c500c67211 */ /* 0x000fe200078e30ff */
[----:B------:R-:W-:Y:S01]  /*93c0*/  STL.64 [R1+0x108], R102 ;  /* 0x0001086601007387 */ /* 0x000fe20000100a00 */
[----:B------:R-:W-:Y:S01]  /*93d0*/  LEA.HI.X.SX32 R233, R8, R2, 0x1, P6 ;  /* 0x0000000208e97211 */ /* 0x000fe200030f0eff */
[----:B------:R-:W-:Y:S01]  /*93e0*/  VOTEU.ALL UP1, P1 ;  /* 0x0000000000ff7886 */ /* 0x000fe20000820000 */
[-C--:B------:R-:W-:Y:S01]  /*93f0*/  LEA R230, P3, R4, R214.reuse, 0x1 ;  /* 0x000000d604e67211 */ /* 0x080fe200078608ff */
[----:B------:R-:W-:Y:S01]  /*9400*/  UIADD3 UR19, UPT, UPT, UR5, 0xfc, URZ ;  /* 0x000000fc05137890 */ /* 0x000fe2000fffe0ff */
[----:B------:R0:W-:Y:S01]  /*9410*/  STL.64 [R1+0x100], R100 ;  /* 0x0001006401007387 */ /* 0x0001e20000100a00 */
[----:B------:R-:W-:Y:S01]  /*9420*/  LEA R8, R128, R3, 0x2 ;  /* 0x0000000380087211 */ /* 0x000fe200078e10ff */
[----:B------:R1:W2:Y:S01]  /*9430*/  @!UP1 SYNCS.EXCH.64 URZ, [UR6+0x1c008], UR12 ;  /* 0x01c0080c06ff95b2 */ /* 0x0002a20008000100 */
[----:B------:R-:W-:-:S02]  /*9440*/  LEA R226, P5, R5, R214, 0x1 ;  /* 0x000000d605e27211 */ /* 0x000fc400078a08ff */
[----:B------:R-:W-:Y:S01]  /*9450*/  LEA.HI.X.SX32 R231, R4, R2, 0x1, P3 ;  /* 0x0000000204e77211 */ /* 0x000fe200018f0eff */
[----:B------:R-:W-:Y:S01]  /*9460*/  STS.U16 [R198+UR6+0x10000], R85 ;  /* 0x01000055c6007988 */ /* 0x000fe20008000406 */
[----:B------:R-:W-:Y:S02]  /*9470*/  LEA R4, R129, R8, 0x2 ;  /* 0x0000000881047211 */ /* 0x000fe400078e10ff */
[----:B0-----:R-:W-:Y:S01]  /*9480*/  LOP3.LUT R100, R198, 0x10, RZ, 0x3c, !PT ;  /* 0x00000010c6647812 */ /* 0x001fe200078e3cff */
[----:B------:R-:W-:Y:S01]  /*9490*/  STS.U16 [R198+UR6+0x12000], R84 ;  /* 0x01200054c6007988 */ /* 0x000fe20008000406 */
[----:B------:R-:W-:Y:S01]  /*94a0*/  LEA.HI.X.SX32 R227, R5, R2, 0x1, P5 ;  /* 0x0000000205e37211 */ /* 0x000fe200028f0eff */
[----:B------:R-:W-:Y:S01]  /*94b0*/  IMAD R86, R86, UR19, RZ ;  /* 0x0000001356567c24 */ /* 0x000fe2000f8e02ff */
[-C--:B------:R-:W-:Y:S01]  /*94c0*/  LEA R224, P3, R7, R214.reuse, 0x1 ;  /* 0x000000d607e07211 */ /* 0x080fe200078608ff */
[----:B------:R-:W-:Y:S01]  /*94d0*/  STS.U16 [R198+UR6+0x10400], R65 ;  /* 0x01040041c6007988 */ /* 0x000fe20008000406 */
[-C--:B------:R-:W-:Y:S01]  /*94e0*/  LEA R222, P5, R6, R214.reuse, 0x1 ;  /* 0x000000d606de7211 */ /* 0x080fe200078a08ff */
[----:B-1----:R-:W0:Y:S02]  /*94f0*/  LDCU UR12, c[0x0][0x3a8] ;  /* 0x00007500ff0c77ac */ /* 0x002e240008000800 */
[----:B------:R-:W-:Y:S01]  /*9500*/  STS.U16 [R198+UR6+0x12400], R64 ;  /* 0x01240040c6007988 */ /* 0x000fe20008000406 */
[----:B------:R-:W-:-:S03]  /*9510*/  LEA R220, P6, R3, R214, 0x1 ;  /* 0x000000d603dc7211 */ /* 0x000fc600078c08ff */
[----:B------:R-:W-:Y:S01]  /*9520*/  STS.U16 [R198+UR6+0x10800], R46 ;  /* 0x0108002ec6007988 */ /* 0x000fe20008000406 */
[----:B------:R-:W-:-:S03]  /*9530*/  LEA R5, R130, R4, 0x2 ;  /* 0x0000000482057211 */ /* 0x000fc600078e10ff */
[----:B------:R-:W-:Y:S04]  /*9540*/  STS.U16 [R198+UR6+0x12800], R44 ;  /* 0x0128002cc6007988 */ /* 0x000fe80008000406 */
[----:B------:R-:W-:Y:S04]  /*9550*/  STS.U16 [R198+UR6+0x10c00], R27 ;  /* 0x010c001bc6007988 */ /* 0x000fe80008000406 */
[----:B------:R-:W-:Y:S01]  /*9560*/  STS.U16 [R198+UR6+0x12c00], R26 ;  /* 0x012c001ac6007988 */ /* 0x000fe20008000406 */
[----:B------:R-:W-:-:S03]  /*9570*/  LOP3.LUT R35, R198, 0x20, RZ, 0x3c, !PT ;  /* 0x00000020c6237812 */ /* 0x000fc600078e3cff */
[----:B------:R-:W-:Y:S01]  /*9580*/  STS.U16 [R100+UR6+0x10080], R82 ;  /* 0x0100805264007988 */ /* 0x000fe20008000406 */
[----:B------:R-:W-:-:S03]  /*9590*/  LEA.HI.X.SX32 R225, R7, R2, 0x1, P3 ;  /* 0x0000000207e17211 */ /* 0x000fc600018f0eff */
[----:B------:R-:W-:Y:S01]  /*95a0*/  STS.U16 [R100+UR6+0x12080], R81 ;  /* 0x0120805164007988 */ /* 0x000fe20008000406 */
[----:B------:R-:W-:-:S03]  /*95b0*/  LEA.HI.X.SX32 R223, R6, R2, 0x1, P5 ;  /* 0x0000000206df7211 */ /* 0x000fc600028f0eff */
[----:B------:R-:W-:Y:S01]  /*95c0*/  STS.U16 [R100+UR6+0x10480], R63 ;  /* 0x0104803f64007988 */ /* 0x000fe20008000406 */
[----:B------:R-:W-:-:S03]  /*95d0*/  LEA R212, P4, R86, R214, 0x1 ;  /* 0x000000d656d47211 */ /* 0x000fc600078808ff */
[----:B------:R-:W-:Y:S01]  /*95e0*/  STS.U16 [R100+UR6+0x12480], R62 ;  /* 0x0124803e64007988 */ /* 0x000fe20008000406 */
[----:B------:R-:W-:Y:S02]  /*95f0*/  LEA.HI.X.SX32 R221, R3, R2, 0x1, P6 ;  /* 0x0000000203dd7211 */ /* 0x000fe400030f0eff */
[-C--:B------:R-:W-:Y:S01]  /*9600*/  LEA R218, P3, R8, R214.reuse, 0x1 ;  /* 0x000000d608da7211 */ /* 0x080fe200078608ff */
[----:B------:R-:W-:Y:S01]  /*9610*/  STS.U16 [R100+UR6+0x10880], R43 ;  /* 0x0108802b64007988 */ /* 0x000fe20008000406 */
[-C--:B------:R-:W-:Y:S02]  /*9620*/  LEA R216, P5, R4, R214.reuse, 0x1 ;  /* 0x000000d604d87211 */ /* 0x080fe400078a08ff */
[----:B------:R-:W-:Y:S01]  /*9630*/  LEA R214, P6, R5, R214, 0x1 ;  /* 0x000000d605d67211 */ /* 0x000fe200078c08ff */
[----:B------:R-:W-:Y:S04]  /*9640*/  STS.U16 [R100+UR6+0x12880], R42 ;  /* 0x0128802a64007988 */ /* 0x000fe80008000406 */
[----:B------:R-:W-:Y:S01]  /*9650*/  STS.U16 [R100+UR6+0x10c80], R25 ;  /* 0x010c801964007988 */ /* 0x000fe20008000406 */
[----:B------:R-:W-:-:S03]  /*9660*/  LEA.HI.X.SX32 R219, R8, R2, 0x1, P3 ;  /* 0x0000000208db7211 */ /* 0x000fc600018f0eff */
[----:B------:R-:W-:Y:S01]  /*9670*/  STS.U16 [R100+UR6+0x12c80], R24 ;  /* 0x012c801864007988 */ /* 0x000fe20008000406 */
[----:B------:R-:W-:-:S03]  /*9680*/  LEA.HI.X.SX32 R217, R4, R2, 0x1, P5 ;  /* 0x0000000204d97211 */ /* 0x000fc600028f0eff */
[----:B------:R-:W-:Y:S01]  /*9690*/  STS.U16 [R35+UR6+0x10100], R80 ;  /* 0x0101005023007988 */ /* 0x000fe20008000406 */
[-C--:B------:R-:W-:Y:S02]  /*96a0*/  LEA.HI.X.SX32 R215, R5, R2.reuse, 0x1, P6 ;  /* 0x0000000205d77211 */ /* 0x080fe400030f0eff */
[----:B------:R-:W-:Y:S01]  /*96b0*/  LEA.HI.X.SX32 R213, R86, R2, 0x1, P4 ;  /* 0x0000000256d57211 */ /* 0x000fe200020f0eff */
[----:B------:R-:W-:Y:S01]  /*96c0*/  STS.U16 [R35+UR6+0x12100], R79 ;  /* 0x0121004f23007988 */ /* 0x000fe20008000406 */
[----:B------:R-:W-:-:S03]  /*96d0*/  LOP3.LUT R2, R198, 0x30, RZ, 0x3c, !PT ;  /* 0x00000030c6027812 */ /* 0x000fc600078e3cff */
[----:B------:R-:W-:Y:S04]  /*96e0*/  STS.U16 [R35+UR6+0x10500], R60 ;  /* 0x0105003c23007988 */ /* 0x000fe80008000406 */
[----:B------:R-:W-:Y:S04]  /*96f0*/  STS.U16 [R35+UR6+0x12500], R59 ;  /* 0x0125003b23007988 */ /* 0x000fe80008000406 */
[----:B------:R-:W-:Y:S04]  /*9700*/  STS.U16 [R35+UR6+0x10900], R41 ;  /* 0x0109002923007988 */ /* 0x000fe80008000406 */
[----:B------:R-:W-:Y:S04]  /*9710*/  STS.U16 [R35+UR6+0x12900], R40 ;  /* 0x0129002823007988 */ /* 0x000fe80008000406 */
[----:B------:R-:W-:Y:S04]  /*9720*/  STS.U16 [R35+UR6+0x10d00], R22 ;  /* 0x010d001623007988 */ /* 0x000fe80008000406 */
[----:B------:R-:W-:Y:S01]  /*9730*/  STS.U16 [R35+UR6+0x12d00], R21 ;  /* 0x012d001523007988 */ /* 0x000fe20008000406 */
[----:B------:R-:W-:-:S03]  /*9740*/  LOP3.LUT R4, R198, 0x40, RZ, 0x3c, !PT ;  /* 0x00000040c6047812 */ /* 0x000fc600078e3cff */
        /* <DEDUP_REMOVED lines=9> */
[----:B------:R-:W-:Y:S01]  /*97e0*/  STS.U16 [R4+UR6+0x12200], R74 ;  /* 0x0122004a04007988 */ /* 0x000fe20008000406 */
[----:B-1----:R-:W-:-:S03]  /*97f0*/  LOP3.LUT R2, R198, 0x50, RZ, 0x3c, !PT ;  /* 0x00000050c6027812 */ /* 0x002fc600078e3cff */
        /* <DEDUP_REMOVED lines=18> */
[----:B------:R-:W-:Y:S01]  /*9920*/  STS.U16 [R4+UR6+0x10700], R50 ;  /* 0x0107003204007988 */ /* 0x000fe20008000406 */
[----:B------:R-:W-:-:S04]  /*9930*/  @!UP0 UIADD3 UR14, UPT, UPT, -UR14, 0x100000, URZ ;  /* 0x001000000e0e8890 */ /* 0x000fc8000fffe1ff */
[----:B------:R-:W-:Y:S02]  /*9940*/  @!UP0 USHF.L.U32 UR15, UR14, 0xb, URZ ;  /* 0x0000000b0e0f8899 */ /* 0x000fe400080006ff */
[----:B------:R-:W-:Y:S01]  /*9950*/  @!UP0 USHF.L.U32 UR14, UR14, 0x1, URZ ;  /* 0x000000010e0e8899 */ /* 0x000fe200080006ff */
[----:B------:R-:W-:Y:S01]  /*9960*/  STS.U16 [R4+UR6+0x12700], R49 ;  /* 0x0127003104007988 */ /* 0x000fe20008000406 */
[----:B------:R-:W-:-:S03]  /*9970*/  ISETP.EQ.U32.AND P3, PT, RZ, UR5, P2 ;  /* 0x00000005ff007c0c */ /* 0x000fc60009762070 */
[----:B------:R-:W-:Y:S04]  /*9980*/  STS.U16 [R4+UR6+0x10b00], R32 ;  /* 0x010b002004007988 */ /* 0x000fe80008000406 */
[----:B------:R-:W-:Y:S04]  /*9990*/  STS.U16 [R4+UR6+0x12b00], R31 ;  /* 0x012b001f04007988 */ /* 0x000fe80008000406 */
[----:B------:R-:W-:Y:S04]  /*99a0*/  STS.U16 [R4+UR6+0x10f00], R12 ;  /* 0x010f000c04007988 */ /* 0x000fe80008000406 */
[----:B------:R-:W-:Y:S04]  /*99b0*/  STS.U16 [R4+UR6+0x12f00], R11 ;  /* 0x012f000b04007988 */ /* 0x000fe80008000406 */
[----:B------:R-:W-:Y:S04]  /*99c0*/  STS.U16 [R2+UR6+0x10380], R68 ;  /* 0x0103804402007988 */ /* 0x000fe80008000406 */
[----:B------:R-:W-:Y:S01]  /*99d0*/  STS.U16 [R2+UR6+0x12380], R66 ;  /* 0x0123804202007988 */ /* 0x000fe20008000406 */
[----:B------:R-:W-:-:S03]  /*99e0*/  VOTEU.ALL UP1, P1 ;  /* 0x0000000000ff7886 */ /* 0x000fc60000820000 */
[----:B------:R-:W-:Y:S04]  /*99f0*/  STS.U16 [R2+UR6+0x10780], R48 ;  /* 0x0107803002007988 */ /* 0x000fe80008000406 */
[----:B------:R-:W-:Y:S04]  /*9a00*/  STS.U16 [R2+UR6+0x12780], R47 ;  /* 0x0127802f02007988 */ /* 0x000fe80008000406 */
[----:B------:R-:W-:Y:S04]  /*9a10*/  STS.U16 [R2+UR6+0x10b80], R30 ;  /* 0x010b801e02007988 */ /* 0x000fe80008000406 */
[----:B------:R-:W-:Y:S04]  /*9a20*/  STS.U16 [R2+UR6+0x12b80], R28 ;  /* 0x012b801c02007988 */ /* 0x000fe80008000406 */
[----:B------:R-:W-:Y:S04]  /*9a30*/  STS.U16 [R2+UR6+0x10f80], R10 ;  /* 0x010f800a02007988 */ /* 0x000fe80008000406 */
[----:B------:R1:W-:Y:S01]  /*9a40*/  STS.U16 [R2+UR6+0x12f80], R9 ;  /* 0x012f800902007988 */ /* 0x0003e20008000406 */
[----:B------:R-:W-:Y:S01]  /*9a50*/  UIADD3 UR9, UPT, UPT, UR7, 0x100, URZ ;  /* 0x0000010007097890 */ /* 0x000fe2000fffe0ff */
[----:B--2---:R2:W-:Y:S06]  /*9a60*/  MEMBAR.ALL.CTA ;  /* 0x0000000000007992 */ /* 0x0045ec0000008000 */
[----:B--2---:R-:W-:Y:S04]  /*9a70*/  FENCE.VIEW.ASYNC.S ;  /* 0x00000000000073c6 */ /* 0x004fe80000000000 */
[----:B------:R-:W2:Y:S02]  /*9a80*/  FENCE.VIEW.ASYNC.S ;  /* 0x00000000000073c6 */ /* 0x000ea40000000000 */
[----:B--2---:R2:W3:Y:S01]  /*9a90*/  @!UP1 SYNCS.EXCH.64 URZ, [UR6+0x14000], UR14 ;  /* 0x0140000e06ff95b2 */ /* 0x0044e20008000100 */
[----:B-1----:R-:W-:-:S02]  /*9aa0*/  MOV R2, UR6 ;  /* 0x0000000600027c02 */ /* 0x002fc40008000f00 */
[----:B------:R-:W-:Y:S02]  /*9ab0*/  PRMT R63, RZ, 0x7610, R63 ;  /* 0x00007610ff3f7816 */ /* 0x000fe4000000003f */
[----:B------:R-:W-:Y:S01]  /*9ac0*/  PRMT R62, RZ, 0x7610, R62 ;  /* 0x00007610ff3e7816 */ /* 0x000fe2000000003e */
[----:B------:R1:W-:Y:S01]  /*9ad0*/  STL [R1+0x480], R2 ;  /* 0x0004800201007387 */ /* 0x0003e20000100800 */
[----:B------:R-:W-:Y:S02]  /*9ae0*/  PRMT R61, RZ, 0x7610, R61 ;  /* 0x00007610ff3d7816 */ /* 0x000fe4000000003d */
[----:B------:R-:W-:Y:S02]  /*9af0*/  PRMT R60, RZ, 0x7610, R60 ;  /* 0x00007610ff3c7816 */ /* 0x000fe4000000003c */
[----:B------:R-:W-:Y:S02]  /*9b00*/  PRMT R59, RZ, 0x7610, R59 ;  /* 0x00007610ff3b7816 */ /* 0x000fe4000000003b */
[----:B------:R-:W-:-:S02]  /*9b10*/  PRMT R58, RZ, 0x7610, R58 ;  /* 0x00007610ff3a7816 */ /* 0x000fc4000000003a */
[----:B------:R-:W-:Y:S02]  /*9b20*/  PRMT R57, RZ, 0x7610, R57 ;  /* 0x00007610ff397816 */ /* 0x000fe40000000039 */
[----:B------:R-:W-:Y:S02]  /*9b30*/  PRMT R56, RZ, 0x7610, R56 ;  /* 0x00007610ff387816 */ /* 0x000fe40000000038 */
        /* <DEDUP_REMOVED lines=56> */
[----:B-1----:R-:W-:Y:S01]  /*9ec0*/  IADD3 R2, PT, PT, R2, 0x14000, RZ ;  /* 0x0001400002027810 */ /* 0x002fe20007ffe0ff */
[----:B---3--:R-:W-:Y:S06]  /*9ed0*/  BAR.SYNC.DEFER_BLOCKING 0x0 ;  /* 0x0000000000007b1d */ /* 0x008fec0000010000 */
[----:B0-2---:R-:W-:Y:S05]  /*9ee0*/  @!P3 BRA `(.L_x_6) ;  /* 0x000000040078b947 */ /* 0x005fea0003800000 */
[----:B------:R-:W-:Y:S01]  /*9ef0*/  USHF.R.U32.HI UR70, URZ, 0x4, UR6 ;  /* 0x00000004ff467899 */ /* 0x000fe20008011606 */
[----:B------:R-:W-:Y:S01]  /*9f00*/  MOV R3, RZ ;  /* 0x000000ff00037202 */ /* 0x000fe20000000f00 */
[----:B------:R-:W-:Y:S02]  /*9f10*/  UIADD3 UR16, UPT, UPT, UR6, 0x10000, URZ ;  /* 0x0001000006107890 */ /* 0x000fe4000fffe0ff */
[----:B------:R-:W-:Y:S02]  /*9f20*/  USGXT.U32 UR70, UR70, 0xe ;  /* 0x0000000e4646789a */ /* 0x000fe40008000000 */
[----:B------:R-:W-:Y:S02]  /*9f30*/  USHF.R.U32.HI UR16, URZ, 0x4, UR16 ;  /* 0x00000004ff107899 */ /* 0x000fe40008011610 */
[----:B------:R-:W-:Y:S02]  /*9f40*/  UIADD3 UR72, UP1, UPT, UR70, 0x8000080, URZ ;  /* 0x0800008046487890 */ /* 0x000fe4000ff3e0ff */
[----:B------:R-:W-:Y:S01]  /*9f50*/  USGXT.U32 UR68, UR16, 0xe ;  /* 0x0000000e1044789a */ /* 0x000fe20008000000 */
[----:B------:R-:W-:Y:S01]  /*9f60*/  UMOV UR14, URZ ;  /* 0x000000ff000e7c82 */ /* 0x000fe20008000000 */
[----:B------:R-:W-:Y:S01]  /*9f70*/  UMOV UR15, URZ ;  /* 0x000000ff000f7c82 */ /* 0x000fe20008000000 */
[----:B------:R-:W-:-:S02]  /*9f80*/  UIADD3.X UR73, UPT, UPT, UR14, 0x40004040, URZ, UP1, !UPT ;  /* 0x400040400e497890 */ /* 0x000fc40008ffe4ff */
[----:B------:R-:W-:Y:S01]  /*9f90*/  UIADD3 UR20, UP1, UPT, UR68, 0x2, URZ ;  /* 0x0000000244147890 */ /* 0x000fe2000ff3e0ff */
[----:B------:R-:W-:-:S03]  /*9fa0*/  ELECT P4, URZ, PT ;  /* 0x0000000000ff782f */ /* 0x000fc60003880000 */
[----:B------:R-:W-:Y:S02]  /*9fb0*/  UIADD3.X UR21, UPT, UPT, UR15, 0x40004040, URZ, UP1, !UPT ;  /* 0x400040400f157890 */ /* 0x000fe40008ffe4ff */
[----:B------:R-:W-:Y:S02]  /*9fc0*/  ULOP3.LUT UR70, UR70, 0x8000000, URZ, 0xfc, !UPT ;  /* 0x0800000046467892 */ /* 0x000fe4000f8efcff */
[----:B------:R-:W-:Y:S02]  /*9fd0*/  UIADD3.64 UR76, UPT, UPT, UR72, 0x80, URZ ;  /* 0x00000080484c7897 */ /* 0x000fe4000fffe0ff */
[----:B------:R-:W-:Y:S02]  /*9fe0*/  UIADD3.64 UR14, UPT, UPT, UR20, 0x2, URZ ;  /* 0x00000002140e7897 */ /* 0x000fe4000fffe0ff */
[----:B------:R-:W-:Y:S02]  /*9ff0*/  UIADD3.64 UR62, UPT, UPT, UR72, 0x100, URZ ;  /* 0x00000100483e7897 */ /* 0x000fe4000fffe0ff */
[----:B------:R-:W-:Y:S01]  /*a000*/  UIADD3.64 UR64, UPT, UPT, UR20, 0x4, URZ ;  /* 0x0000000414407897 */ /* 0x000fe2000fffe0ff */
[----:B------:R-:W-:Y:S01]  /*a010*/  @P4 MOV R4, R2 ;  /* 0x0000000200044202 */ /* 0x000fe20000000f00 */
[----:B------:R-:W-:-:S02]  /*a020*/  UIADD3.64 UR58, UPT, UPT, UR72, 0x180, URZ ;  /* 0x00000180483a7897 */ /* 0x000fc4000fffe0ff */
[----:B------:R-:W-:Y:S01]  /*a030*/  UIADD3.64 UR56, UPT, UPT, UR20, 0xfe, URZ ;  /* 0x000000fe14387897 */ /* 0x000fe2000fffe0ff */
[----:B------:R-:W-:Y:S01]  /*a040*/  @P4 R2UR UR13, R4 ;  /* 0x00000000040d42ca */ /* 0x000fe200000e0000 */
[----:B------:R-:W-:Y:S01]  /*a050*/  UMOV UR66, 0x0 ;  /* 0x0000000000427882 */ /* 0x000fe20000000000 */
[----:B------:R-:W-:Y:S01]  /*a060*/  UMOV UR67, 0x8088490 ;  /* 0x0808849000437882 */ /* 0x000fe20000000000 */
[----:B------:R-:W-:Y:S01]  /*a070*/  UIADD3.64 UR48, UPT, UPT, UR72, 0x200, URZ ;  /* 0x0000020048307897 */ /* 0x000fe2000fffe0ff */
[----:B------:R-:W-:Y:S01]  /*a080*/  UMOV UR71, 0x40004040 ;  /* 0x4000404000477882 */ /* 0x000fe20000000000 */
[----:B------:R-:W-:Y:S01]  /*a090*/  UMOV UR69, 0x40004040 ;  /* 0x4000404000457882 */ /* 0x000fe20000000000 */
[----:B------:R-:W-:Y:S01]  /*a0a0*/  UIADD3.64 UR42, UPT, UPT, UR20, 0x100, URZ ;  /* 0x00000100142a7897 */ /* 0x000fe2000fffe0ff */
[----:B------:R0:W-:Y:S01]  /*a0b0*/  UTCHMMA gdesc[UR70], gdesc[UR68], tmem[UR9], tmem[UR66], idesc[UR67], !UPT ;  /* 0x00ff4244460075ea */ /* 0x0001e2000f800009 */
[----:B------:R-:W-:Y:S01]  /*a0c0*/  UMOV UR18, 0x0 ;  /* 0x0000000000127882 */ /* 0x000fe20000000000 */
[----:B------:R-:W-:Y:S01]  /*a0d0*/  UMOV UR19, 0x8088490 ;  /* 0x0808849000137882 */ /* 0x000fe20000000000 */
[----:B------:R-:W-:Y:S01]  /*a0e0*/  UMOV UR74, 0x0 ;  /* 0x00000000004a7882 */ /* 0x000fe20000000000 */
[----:B------:R-:W-:Y:S01]  /*a0f0*/  UMOV UR75, 0x8088490 ;  /* 0x08088490004b7882 */ /* 0x000fe20000000000 */
[----:B------:R-:W-:Y:S01]  /*a100*/  UMOV UR60, 0x0 ;  /* 0x00000000003c7882 */ /* 0x000fe20000000000 */
[----:B------:R-:W-:Y:S01]  /*a110*/  UMOV UR61, 0x8088490 ;  /* 0x08088490003d7882 */ /* 0x000fe20000000000 */
[----:B------:R-:W-:Y:S01]  /*a120*/  UTCHMMA gdesc[UR72], gdesc[UR20], tmem[UR9], tmem[UR18], idesc[UR19], UPT ;  /* 0x00ff1214480075ea */ /* 0x000fe2000b800009 */
[----:B------:R-:W-:Y:S01]  /*a130*/  UMOV UR52, 0x0 ;  /* 0x0000000000347882 */ /* 0x000fe20000000000 */
[----:B------:R-:W-:Y:S01]  /*a140*/  UMOV UR53, 0x8088490 ;  /* 0x0808849000357882 */ /* 0x000fe20000000000 */
[----:B------:R-:W-:Y:S01]  /*a150*/  UIADD3.64 UR30, UPT, UPT, UR72, 0x280, URZ ;  /* 0x00000280481e7897 */ /* 0x000fe2000fffe0ff */
[----:B------:R-:W-:Y:S01]  /*a160*/  UTCHMMA gdesc[UR76], gdesc[UR14], tmem[UR9], tmem[UR74], idesc[UR75], UPT ;  /* 0x00ff4a0e4c0075ea */ /* 0x000fe2000b800009 */
[----:B0-----:R-:W-:Y:S01]  /*a170*/  UIADD3.64 UR66, UPT, UPT, UR20, 0x102, URZ ;  /* 0x0000010214427897 */ /* 0x001fe2000fffe0ff */
[----:B------:R-:W-:Y:S01]  /*a180*/  UTCHMMA gdesc[UR62], gdesc[UR64], tmem[UR9], tmem[UR60], idesc[UR61], UPT ;  /* 0x00ff3c403e0075ea */ /* 0x000fe2000b800009 */
[----:B------:R-:W-:Y:S01]  /*a190*/  UIADD3.64 UR54, UPT, UPT, UR72, 0x300, URZ ;  /* 0x0000030048367897 */ /* 0x000fe2000fffe0ff */
[----:B------:R0:W-:Y:S01]  /*a1a0*/  UTCHMMA gdesc[UR58], gdesc[UR56], tmem[UR9], tmem[UR52], idesc[UR53], UPT ;  /* 0x00ff34383a0075ea */ /* 0x0001e2000b800009 */
[----:B------:R-:W-:-:S02]  /*a1b0*/  UIADD3.64 UR70, UPT, UPT, UR20, 0x104, URZ ;  /* 0x0000010414467897 */ /* 0x000fc4000fffe0ff */
[----:B------:R-:W-:Y:S02]  /*a1c0*/  UIADD3.64 UR50, UPT, UPT, UR72, 0x380, URZ ;  /* 0x0000038048327897 */ /* 0x000fe4000fffe0ff */
[----:B------:R-:W-:Y:S01]  /*a1d0*/  UIADD3.64 UR68, UPT, UPT, UR20, 0x1fe, URZ ;  /* 0x000001fe14447897 */ /* 0x000fe2000fffe0ff */
[----:B------:R-:W-:Y:S01]  /*a1e0*/  UMOV UR36, 0x0 ;  /* 0x0000000000247882 */ /* 0x000fe20000000000 */
[----:B------:R-:W-:Y:S01]  /*a1f0*/  UMOV UR37, 0x8088490 ;  /* 0x0808849000257882 */ /* 0x000fe20000000000 */
[----:B------:R-:W-:Y:S01]  /*a200*/  UIADD3.64 UR46, UPT, UPT, UR72, 0x400, URZ ;  /* 0x00000400482e7897 */ /* 0x000fe2000fffe0ff */
[----:B------:R1:W-:Y:S01]  /*a210*/  UTCHMMA gdesc[UR48], gdesc[UR42], tmem[UR9], tmem[UR36], idesc[UR37], UPT ;  /* 0x00ff242a300075ea */ /* 0x0003e2000b800009 */
[----:B0-----:R-:W-:Y:S02]  /*a220*/  UIADD3.64 UR52, UPT, UPT, UR20, 0x200, URZ ;  /* 0x0000020014347897 */ /* 0x001fe4000fffe0ff */
[----:B------:R-:W-:Y:S02]  /*a230*/  UIADD3.64 UR40, UPT, UPT, UR72, 0x480, URZ ;  /* 0x0000048048287897 */ /* 0x000fe4000fffe0ff */
[----:B------:R-:W-:-:S02]  /*a240*/  UIADD3.64 UR34, UPT, UPT, UR72, 0x500, URZ ;  /* 0x0000050048227897 */ /* 0x000fc4000fffe0ff */
[----:B------:R-:W-:Y:S02]  /*a250*/  UIADD3.64 UR28, UPT, UPT, UR72, 0x580, URZ ;  /* 0x00000580481c7897 */ /* 0x000fe4000fffe0ff */
[----:B------:R-:W-:Y:S02]  /*a260*/  UIADD3.64 UR24, UPT, UPT, UR72, 0x600, URZ ;  /* 0x0000060048187897 */ /* 0x000fe4000fffe0ff */
[----:B------:R-:W-:Y:S02]  /*a270*/  UIADD3.64 UR18, UPT, UPT, UR72, 0x680, URZ ;  /* 0x0000068048127897 */ /* 0x000fe4000fffe0ff */
[----:B------:R-:W-:Y:S02]  /*a280*/  UIADD3.64 UR14, UPT, UPT, UR72, 0x700, URZ ;  /* 0x00000700480e7897 */ /* 0x000fe4000fffe0ff */
[----:B------:R-:W-:Y:S02]  /*a290*/  UIADD3.64 UR74, UPT, UPT, UR20, 0x202, URZ ;  /* 0x00000202144a7897 */ /* 0x000fe4000fffe0ff */
[----:B------:R-:W-:-:S02]  /*a2a0*/  UIADD3.64 UR72, UPT, UPT, UR20, 0x204, URZ ;  /* 0x0000020414487897 */ /* 0x000fc4000fffe0ff */
[----:B-1----:R-:W-:Y:S01]  /*a2b0*/  UIADD3.64 UR36, UPT, UPT, UR20, 0x2fe, URZ ;  /* 0x000002fe14247897 */ /* 0x002fe2000fffe0ff */
[----:B------:R-:W-:Y:S01]  /*a2c0*/  UMOV UR64, 0x0 ;  /* 0x0000000000407882 */ /* 0x000fe20000000000 */
[----:B------:R-:W-:Y:S01]  /*a2d0*/  UMOV UR65, 0x8088490 ;  /* 0x0808849000417882 */ /* 0x000fe20000000000 */
[----:B------:R-:W-:Y:S01]  /*a2e0*/  UIADD3.64 UR76, UPT, UPT, UR20, 0x300, URZ ;  /* 0x00000300144c7897 */ /* 0x000fe2000fffe0ff */
[----:B------:R0:W-:Y:S01]  /*a2f0*/  UTCHMMA gdesc[UR30], gdesc[UR66], tmem[UR9], tmem[UR64], idesc[UR65], UPT ;  /* 0x00ff40421e0075ea */ /* 0x0001e2000b800009 */
[----:B------:R-:W-:Y:S01]  /*a300*/  UIADD3.64 UR60, UPT, UPT, UR20, 0x302, URZ ;  /* 0x00000302143c7897 */ /* 0x000fe2000fffe0ff */
[----:B------:R-:W-:Y:S01]  /*a310*/  UMOV UR58, 0x0 ;  /* 0x00000000003a7882 */ /* 0x000fe20000000000 */
[----:B------:R-:W-:Y:S01]  /*a320*/  UMOV UR59, 0x8088490 ;  /* 0x08088490003b7882 */ /* 0x000fe20000000000 */
[----:B------:R-:W-:Y:S01]  /*a330*/  UIADD3.64 UR20, UPT, UPT, UR20, 0x304, URZ ;  /* 0x0000030414147897 */ /* 0x000fe2000fffe0ff */
[----:B------:R0:W-:Y:S01]  /*a340*/  UTCHMMA gdesc[UR54], gdesc[UR70], tmem[UR9], tmem[UR58], idesc[UR59], UPT ;  /* 0x00ff3a46360075ea */ /* 0x0001e2000b800009 */
[----:B------:R-:W-:Y:S01]  /*a350*/  UMOV UR56, 0x0 ;  /* 0x0000000000387882 */ /* 0x000fe20000000000 */
[----:B------:R-:W-:Y:S01]  /*a360*/  UMOV UR57, 0x8088490 ;  /* 0x0808849000397882 */ /* 0x000fe20000000000 */
[----:B------:R-:W-:Y:S01]  /*a370*/  UMOV UR62, 0x0 ;  /* 0x00000000003e7882 */ /* 0x000fe20000000000 */
[----:B------:R-:W-:Y:S01]  /*a380*/  UMOV UR63, 0x8088490 ;  /* 0x08088490003f7882 */ /* 0x000fe20000000000 */
[----:B------:R0:W-:Y:S01]  /*a390*/  UTCHMMA gdesc[UR50], gdesc[UR68], tmem[UR9], tmem[UR56], idesc[UR57], UPT ;  /* 0x00ff3844320075ea */ /* 0x0001e2000b800009 */
        /* <DEDUP_REMOVED lines=15> */
[----:B------:R0:W-:Y:S01]  /*a490*/  UTCHMMA gdesc[UR18], gdesc[UR60], tmem[UR9], tmem[UR22], idesc[UR23], UPT ;  /* 0x00ff163c120075ea */ /* 0x0001e2000b800009 */
[----:B------:R0:W-:Y:S01]  /*a4a0*/  UTCHMMA gdesc[UR14], gdesc[UR20], tmem[UR9], tmem[UR16], idesc[UR17], UPT ;  /* 0x00ff10140e0075ea */ /* 0x0001e2000b800009 */
[----:B------:R0:W-:Y:S01]  /*a4b0*/  UTCBAR [UR13], URZ ;  /* 0x000000ff0d0073e9 */ /* 0x0001e200080000ff */
[----:B------:R-:W-:Y:S01]  /*a4c0*/  NOP ;  /* 0x0000000000007918 */ /* 0x000fe20000000000 */
.L_x_6:
[----:B------:R-:W-:Y:S05]  /*a4d0*/  @!P2 BRA `(.L_x_7) ;  /* 0x000000000008a947 */ /* 0x000fea0003800000 */
[----:B------:R-:W1:Y:S02]  /*a4e0*/  SYNCS.PHASECHK.TRANS64.TRYWAIT P4, [UR6+0x14000], RZ ;  /* 0x014000ffff0075a7 */ /* 0x000e640008081106 */
[----:B-1----:R-:W-:Y:S05]  /*a4f0*/  @!P4 BRA `(.L_x_8) ;  /* 0x00000128006cc947 */ /* 0x002fea0003800000 */
.L_x_7:
[----:B------:R-:W2:Y:S04]  /*a500*/  LDL.64 R100, [R1+0x198] ;  /* 0x0001980001647983 */ /* 0x000ea80000100a00 */
[----:B------:R-:W3:Y:S04]  /*a510*/  LDL.64 R102, [R1+0x1a8] ;  /* 0x0001a80001667983 */ /* 0x000ee80000100a00 */
[----:B------:R-:W4:Y:S04]  /*a520*/  LDL.64 R104, [R1+0x1b8] ;  /* 0x0001b80001687983 */ /* 0x000f280000100a00 */
        /* <DEDUP_REMOVED lines=9> */
[----:B------:R-:W4:Y:S01]  /*a5c0*/  LDL.64 R108, [R1+0x1d8] ;  /* 0x0001d800016c7983 */ /* 0x000f220000100a00 */
[----:B------:R-:W-:Y:S06]  /*a5d0*/  BAR.SYNC.DEFER_BLOCKING 0x0 ;  /* 0x0000000000007b1d */ /* 0x000fec0000010000 */
[----:B------:R-:W1:Y:S01]  /*a5e0*/  LDTM.x32 R4, tmem[UR8+0x100] ;  /* 0x00010008000479ee */ /* 0x000e6200082c0000 */
[----:B------:R-:W4:Y:S04]  /*a5f0*/  LDL.64 R160, [R1+0x188] ;  /* 0x0001880001a07983 */ /* 0x000f280000100a00 */
[----:B------:R-:W4:Y:S04]  /*a600*/  LDL.64 R158, [R1+0x178] ;  /* 0x00017800019e7983 */ /* 0x000f280000100a00 */
[----:B------:R-:W4:Y:S04]  /*a610*/  LDL.64 R156, [R1+0x168] ;  /* 0x00016800019c7983 */ /* 0x000f280000100a00 */
[----:B------:R-:W4:Y:S01]  /*a620*/  LDL.64 R154, [R1+0x158] ;  /* 0x00015800019a7983 */ /* 0x000f220000100a00 */
[----:B------:R-:W0:Y:S01]  /*a630*/  @!P1 SYNCS.CCTL.IV [UR6+0x14000] ;  /* 0x01400000ff0099b1 */ /* 0x000e220008000006 */
[----:B------:R-:W-:-:S02]  /*a640*/  NOP ;  /* 0x0000000000007918 */ /* 0x000fc40000000000 */
        /* <DEDUP_REMOVED lines=14> */
[----:B-1----:R-:W-:Y:S01]  /*a730*/  FMUL R196, R6, UR12 ;  /* 0x0000000c06c47c20 */ /* 0x002fe20008400000 */
[----:B------:R-:W-:-:S02]  /*a740*/  ISETP.NE.U32.AND P4, PT, R0, RZ, PT ;  /* 0x000000ff0000720c */ /* 0x000fc40003f85070 */
[----:B------:R-:W5:Y:S04]  /*a750*/  @P2 LDG.E.U16 R76, desc[UR10][R244.64] ;  /* 0x0000000af44c2981 */ /* 0x000f68000c1e1500 */
        /* <DEDUP_REMOVED lines=19> */
[----:B--2---:R-:W5:Y:S04]  /*a890*/  @P2 LDG.E.U16 R51, desc[UR10][R100.64] ;  /* 0x0000000a64332981 */ /* 0x004f68000c1e1500 */
[----:B---3--:R-:W5:Y:S04]  /*a8a0*/  @P2 LDG.E.U16 R52, desc[UR10][R102.64] ;  /* 0x0000000a66342981 */ /* 0x008f68000c1e1500 */
[----:B----4-:R-:W5:Y:S04]  /*a8b0*/  @P2 LDG.E.U16 R53, desc[UR10][R104.64] ;  /* 0x0000000a68352981 */ /* 0x010f68000c1e1500 */
[----:B------:R-:W2:Y:S04]  /*a8c0*/  LDL.64 R100, [R1+0x100] ;  /* 0x0001000001647983 */ /* 0x000ea80000100a00 */
[----:B------:R-:W3:Y:S04]  /*a8d0*/  LDL.64 R102, [R1+0x110] ;  /* 0x0001100001667983 */ /* 0x000ee80000100a00 */
[----:B------:R-:W4:Y:S04]  /*a8e0*/  LDL.64 R104, [R1+0x120] ;  /* 0x0001200001687983 */ /* 0x000f280000100a00 */
[----:B------:R-:W5:Y:S04]  /*a8f0*/  @P2 LDG.E.U16 R54, desc[UR10][R106.64] ;  /* 0x0000000a6a362981 */ /* 0x000f68000c1e1500 */
[----:B------:R-:W5:Y:S04]  /*a900*/  @P2 LDG.E.U16 R63, desc[UR10][R124.64] ;  /* 0x0000000a7c3f2981 */ /* 0x000f68000c1e1500 */
[----:B------:R-:W5:Y:S04]  /*a910*/  @P2 LDG.E.U16 R62, desc[UR10][R122.64] ;  /* 0x0000000a7a3e2981 */ /* 0x000f68000c1e1500 */
[----:B------:R-:W4:Y:S04]  /*a920*/  LDL.64 R106, [R1+0x130] ;  /* 0x00013000016a7983 */ /* 0x000f280000100a00 */
[----:B------:R-:W5:Y:S04]  /*a930*/  @P2 LDG.E.U16 R61, desc[UR10][R120.64] ;  /* 0x0000000a783d2981 */ /* 0x000f68000c1e1500 */
[----:B------:R-:W5:Y:S04]  /*a940*/  @P2 LDG.E.U16 R60, desc[UR10][R118.64] ;  /* 0x0000000a763c2981 */ /* 0x000f68000c1e1500 */
[----:B------:R-:W5:Y:S04]  /*a950*/  @P2 LDG.E.U16 R59, desc[UR10][R116.64] ;  /* 0x0000000a743b2981 */ /* 0x000f68000c1e1500 */
[----:B------:R-:W5:Y:S04]  /*a960*/  @P2 LDG.E.U16 R58, desc[UR10][R114.64] ;  /* 0x0000000a723a2981 */ /* 0x000f68000c1e1500 */
[----:B------:R-:W5:Y:S04]  /*a970*/  @P2 LDG.E.U16 R57, desc[UR10][R112.64] ;  /* 0x0000000a70392981 */ /* 0x000f68000c1e1500 */
[----:B------:R-:W5:Y:S04]  /*a980*/  @P2 LDG.E.U16 R56, desc[UR10][R110.64] ;  /* 0x0000000a6e382981 */ /* 0x000f68000c1e1500 */
[----:B------:R-:W5:Y:S04]  /*a990*/  @P2 LDG.E.U16 R55, desc[UR10][R108.64] ;  /* 0x0000000a6c372981 */ /* 0x000f68000c1e1500 */
        /* <DEDUP_REMOVED lines=27> */
[----:B--2---:R1:W5:Y:S04]  /*ab50*/  @P2 LDG.E.U16 R78, desc[UR10][R100.64] ;  /* 0x0000000a644e2981 */ /* 0x004368000c1e1500 */
[----:B---3--:R2:W5:Y:S04]  /*ab60*/  @P2 LDG.E.U16 R79, desc[UR10][R102.64] ;  /* 0x0000000a664f2981 */ /* 0x008568000c1e1500 */
[----:B----4-:R3:W5:Y:S01]  /*ab70*/  @P2 LDG.E.U16 R80, desc[UR10][R104.64] ;  /* 0x0000000a68502981 */ /* 0x010762000c1e1500 */
[----:B-1----:R-:W-:Y:S01]  /*ab80*/  FMUL R101, R4, UR12 ;  /* 0x0000000c04657c20 */ /* 0x002fe20008400000 */
[----:B------:R-:W-:Y:S01]  /*ab90*/  FMUL R100, R5, UR12 ;  /* 0x0000000c05647c20 */ /* 0x000fe20008400000 */
[----:B--2---:R-:W-:Y:S01]  /*aba0*/  FMUL R103, R7, UR12 ;  /* 0x0000000c07677c20 */ /* 0x004fe20008400000 */
[----:B------:R-:W-:-:S03]  /*abb0*/  FMUL R102, R8, UR12 ;  /* 0x0000000c08667c20 */ /* 0x000fc60008400000 */
[----:B------:R-:W-:Y:S01]  /*abc0*/  FMNMX3 R196, R101, R100, R196, !PT ;  /* 0x0000006465c47276 */ /* 0x000fe200078000c4 */
[----:B------:R-:W-:Y:S01]  /*abd0*/  FMUL R101, R9, UR12 ;  /* 0x0000000c09657c20 */ /* 0x000fe20008400000 */
[----:B------:R-:W-:Y:S02]  /*abe0*/  FMUL R100, R10, UR12 ;  /* 0x0000000c0a647c20 */ /* 0x000fe40008400000 */
[----:B------:R-:W-:Y:S01]  /*abf0*/  FMNMX3 R196, R196, R103, R102, !PT ;  /* 0x00000067c4c47276 */ /* 0x000fe20007800066 */
[----:B------:R-:W-:Y:S01]  /*ac00*/  FMUL R103, R11, UR12 ;  /* 0x0000000c0b677c20 */ /* 0x000fe20008400000 */
[----:B------:R-:W-:Y:S02]  /*ac10*/  FMUL R102, R12, UR12 ;  /* 0x0000000c0c667c20 */ /* 0x000fe40008400000 */
[----:B------:R-:W-:Y:S01]  /*ac20*/  FMNMX3 R196, R196, R101, R100, !PT ;  /* 0x00000065c4c47276 */ /* 0x000fe20007800064 */
[----:B------:R-:W-:Y:S01]  /*ac30*/  FMUL R101, R13, UR12 ;  /* 0x0000000c0d657c20 */ /* 0x000fe20008400000 */
[----:B------:R-:W-:Y:S01]  /*ac40*/  FMUL R100, R14, UR12 ;  /* 0x0000000c0e647c20 */ /* 0x000fe20008400000 */
[----:B------:R1:W5:Y:S01]  /*ac50*/  @P2 LDG.E.U16 R81, desc[UR10][R106.64] ;  /* 0x0000000a6a512981 */ /* 0x000362000c1e1500 */
[----:B------:R-:W-:Y:S01]  /*ac60*/  FMNMX3 R196, R196, R103, R102, !PT ;  /* 0x00000067c4c47276 */ /* 0x000fe20007800066 */
[----:B------:R-:W-:Y:S01]  /*ac70*/  FMUL R103, R15, UR12 ;  /* 0x0000000c0f677c20 */ /* 0x000fe20008400000 */
[----:B------:R-:W-:-:S02]  /*ac80*/  FMUL R102, R16, UR12 ;  /* 0x0000000c10667c20 */ /* 0x000fc40008400000 */
        /* <DEDUP_REMOVED lines=20> */
[----:B------:R-:W-:Y:S01]  /*add0*/  FMUL R100, R30, UR12 ;  /* 0x0000000c1e647c20 */ /* 0x000fe20008400000 */
[----:B------:R2:W5:Y:S01]  /*ade0*/  @P2 LDG.E.U16 R90, desc[UR10][R124.64] ;  /* 0x0000000a7c5a2981 */ /* 0x000562000c1e1500 */
[----:B------:R-:W-:Y:S01]  /*adf0*/  FMNMX3 R196, R196, R103, R102, !PT ;  /* 0x00000067c4c47276 */ /* 0x000fe20007800066 */
[----:B---3--:R-:W-:Y:S01]  /*ae00*/  FMUL R104, R31, UR12 ;  /* 0x0000000c1f687c20 */ /* 0x008fe20008400000 */
[----:B------:R-:W-:Y:S01]  /*ae10*/  FMUL R103, R32, UR12 ;  /* 0x0000000c20677c20 */ /* 0x000fe20008400000 */
[----:B------:R2:W5:Y:S01]  /*ae20*/  @P2 LDG.E.U16 R89, desc[UR10][R122.64] ;  /* 0x0000000a7a592981 */ /* 0x000562000c1e1500 */
[----:B------:R-:W-:Y:S01]  /*ae30*/  FMNMX3 R196, R196, R101, R100, !PT ;  /* 0x00000065c4c47276 */ /* 0x000fe20007800064 */
[----:B------:R-:W-:Y:S01]  /*ae40*/  FMUL R102, R33, UR12 ;  /* 0x0000000c21667c20 */ /* 0x000fe20008400000 */
[----:B------:R-:W-:Y:S01]  /*ae50*/  FMUL R101, R34, UR12 ;  /* 0x0000000c22657c20 */ /* 0x000fe20008400000 */
[----:B------:R2:W5:Y:S01]  /*ae60*/  @P2 LDG.E.U16 R88, desc[UR10][R120.64] ;  /* 0x0000000a78582981 */ /* 0x000562000c1e1500 */
[----:B------:R-:W-:Y:S01]  /*ae70*/  FMNMX3 R196, R196, R104, R103, !PT ;  /* 0x00000068c4c47276 */ /* 0x000fe20007800067 */
[----:B------:R-:W-:-:S02]  /*ae80*/  FMUL R100, R35, UR12 ;  /* 0x0000000c23647c20 */ /* 0x000fc40008400000 */
[----:B------:R2:W5:Y:S01]  /*ae90*/  @P2 LDG.E.U16 R87, desc[UR10][R118.64] ;  /* 0x0000000a76572981 */ /* 0x000562000c1e1500 */
[----:B------:R-:W-:-:S03]  /*aea0*/  FMNMX3 R196, R196, R102, R101, !PT ;  /* 0x00000066c4c47276 */ /* 0x000fc60007800065 */
[----:B------:R2:W5:Y:S01]  /*aeb0*/  @P2 LDG.E.U16 R86, desc[UR10][R116.64] ;  /* 0x0000000a74562981 */ /* 0x000562000c1e1500 */
[----:B------:R-:W-:-:S03]  /*aec0*/  FMNMX3 R196, R196, -INF , R100, !PT ;  /* 0xff800000c4c47876 */ /* 0x000fc60007800064 */
[----:B------:R2:W5:Y:S02]  /*aed0*/  @P2 LDG.E.U16 R85, desc[UR10][R114.64] ;  /* 0x0000000a72552981 */ /* 0x000564000c1e1500 */
[--C-:B------:R-:W-:Y:S01]  /*aee0*/  FFMA R4, R4, UR12, -R196.reuse ;  /* 0x0000000c04047c23 */ /* 0x100fe200080008c4 */
[--C-:B------:R-:W-:Y:S01]  /*aef0*/  FFMA R5, R5, UR12, -R196.reuse ;  /* 0x0000000c05057c23 */ /* 0x100fe200080008c4 */
[--C-:B------:R-:W-:Y:S01]  /*af00*/  FFMA R6, R6, UR12, -R196.reuse ;  /* 0x0000000c06067c23 */ /* 0x100fe200080008c4 */
[----:B------:R2:W5:Y:S01]  /*af10*/  @P2 LDG.E.U16 R84, desc[UR10][R112.64] ;  /* 0x0000000a70542981 */ /* 0x000562000c1e1500 */
[----:B------:R-:W-:Y:S01]  /*af20*/  FMUL R4, R4, 1.4426950216293334961 ;  /* 0x3fb8aa3b04047820 */ /* 0x000fe20000400000 */
[----:B------:R-:W-:Y:S01]  /*af30*/  FMUL R5, R5, 1.4426950216293334961 ;  /* 0x3fb8aa3b05057820 */ /* 0x000fe20000400000 */
[--C-:B------:R-:W-:Y:S01]  /*af40*/  FFMA R7, R7, UR12, -R196.reuse ;  /* 0x0000000c07077c23 */ /* 0x100fe200080008c4 */
[----:B------:R-:W-:Y:S01]  /*af50*/  FMUL R6, R6, 1.4426950216293334961 ;  /* 0x3fb8aa3b06067820 */ /* 0x000fe20000400000 */
[----:B-1----:R-:W-:Y:S01]  /*af60*/  MUFU.EX2 R107, R4 ;  /* 0x00000004006b7308 */ /* 0x002fe20000000800 */
[--C-:B------:R-:W-:Y:S01]  /*af70*/  FFMA R8, R8, UR12, -R196.reuse ;  /* 0x0000000c08087c23 */ /* 0x100fe200080008c4 */
[----:B------:R-:W-:Y:S01]  /*af80*/  FFMA R9, R9, UR12, -R196 ;  /* 0x0000000c09097c23 */ /* 0x000fe200080008c4 */
[----:B------:R2:W5:Y:S04]  /*af90*/  @P2 LDG.E.U16 R83, desc[UR10][R110.64] ;  /* 0x0000000a6e532981 */ /* 0x000568000c1e1500 */
[----:B------:R2:W5:Y:S01]  /*afa0*/  @P2 LDG.E.U16 R82, desc[UR10][R108.64] ;  /* 0x0000000a6c522981 */ /* 0x000562000c1e1500 */
[----:B------:R1:W3:Y:S01]  /*afb0*/  MUFU.EX2 R106, R5 ;  /* 0x00000005006a7308 */ /* 0x0002e20000000800 */
[----:B------:R-:W-:Y:S01]  /*afc0*/  FMUL R8, R8, 1.4426950216293334961 ;  /* 0x3fb8aa3b08087820 */ /* 0x000fe20000400000 */
[----:B-1----:R-:W-:-:S06]  /*afd0*/  FMUL R5, R7, 1.4426950216293334961 ;  /* 0x3fb8aa3b07057820 */ /* 0x002fcc0000400000 */
[----:B------:R1:W4:Y:S01]  /*afe0*/  MUFU.EX2 R105, R6 ;  /* 0x0000000600697308 */ /* 0x0003220000000800 */
[--C-:B------:R-:W-:Y:S01]  /*aff0*/  FFMA R10, R10, UR12, -R196.reuse ;  /* 0x0000000c0a0a7c23 */ /* 0x100fe200080008c4 */
[----:B------:R-:W-:-:S06]  /*b000*/  FFMA R11, R11, UR12, -R196 ;  /* 0x0000000c0b0b7c23 */ /* 0x000fcc00080008c4 */
[----:B------:R-:W0:Y:S01]  /*b010*/  MUFU.EX2 R5, R5 ;  /* 0x0000000500057308 */ /* 0x000e220000000800 */
[----:B-1----:R-:W-:Y:S01]  /*b020*/  FMUL R6, R9, 1.4426950216293334961 ;  /* 0x3fb8aa3b09067820 */ /* 0x002fe20000400000 */
[----:B------:R-:W-:Y:S01]  /*b030*/  FMUL R10, R10, 1.4426950216293334961 ;  /* 0x3fb8aa3b0a0a7820 */ /* 0x000fe20000400000 */
[----:B---3--:R-:W-:-:S05]  /*b040*/  FADD R4, R107, R106 ;  /* 0x0000006a6b047221 */ /* 0x008fca0000000000 */
[----:B------:R1:W3:Y:S01]  /*b050*/  MUFU.EX2 R104, R8 ;  /* 0x0000000800687308 */ /* 0x0002e20000000800 */
[----:B------:R-:W-:Y:S01]  /*b060*/  FMUL R7, R11, 1.4426950216293334961 ;  /* 0x3fb8aa3b0b077820 */ /* 0x000fe20000400000 */
[----:B------:R-:W-:Y:S01]  /*b070*/  FFMA R12, R12, UR12, -R196 ;  /* 0x0000000c0c0c7c23 */ /* 0x000fe200080008c4 */
[----:B----4-:R-:W-:-:S05]  /*b080*/  FADD R4, R105, R4 ;  /* 0x0000000469047221 */ /* 0x010fca0000000000 */
[----:B------:R-:W4:Y:S01]  /*b090*/  MUFU.EX2 R6, R6 ;  /* 0x0000000600067308 */ /* 0x000f220000000800 */
[----:B------:R-:W-:Y:S01]  /*b0a0*/  FFMA R13, R13, UR12, -R196 ;  /* 0x0000000c0d0d7c23 */ /* 0x000fe200080008c4 */
[----:B------:R-:W-:Y:S01]  /*b0b0*/  FMUL R12, R12, 1.4426950216293334961 ;  /* 0x3fb8aa3b0c0c7820 */ /* 0x000fe20000400000 */
[----:B0-----:R-:W-:-:S05]  /*b0c0*/  FADD R4, R5, R4 ;  /* 0x0000000405047221 */ /* 0x001fca0000000000 */
[----:B------:R-:W0:Y:S01]  /*b0d0*/  MUFU.EX2 R103, R10 ;  /* 0x0000000a00677308 */ /* 0x000e220000000800 */
[----:B-1----:R-:W-:Y:S01]  /*b0e0*/  FMUL R8, R13, 1.4426950216293334961 ;  /* 0x3fb8aa3b0d087820 */ /* 0x002fe20000400000 */
[----:B------:R-:W-:Y:S01]  /*b0f0*/  FFMA R14, R14, UR12, -R196 ;  /* 0x0000000c0e0e7c23 */ /* 0x000fe200080008c4 */
[----:B---3--:R-:W-:-:S05]  /*b100*/  FADD R4, R104, R4 ;  /* 0x0000000468047221 */ /* 0x008fca0000000000 */
[----:B------:R-:W1:Y:S01]  /*b110*/  MUFU.EX2 R7, R7 ;  /* 0x0000000700077308 */ /* 0x000e620000000800 */
[----:B------:R-:W-:Y:S01]  /*b120*/  FFMA R15, R15, UR12, -R196 ;  /* 0x0000000c0f0f7c23 */ /* 0x000fe200080008c4 */
[----:B------:R-:W-:Y:S01]  /*b130*/  FMUL R14, R14, 1.4426950216293334961 ;  /* 0x3fb8aa3b0e0e7820 */ /* 0x000fe20000400000 */
[----:B----4-:R-:W-:-:S05]  /*b140*/  FADD R4, R6, R4 ;  /* 0x0000000406047221 */ /* 0x010fca0000000000 */
[----:B------:R-:W3:Y:S01]  /*b150*/  MUFU.EX2 R102, R12 ;  /* 0x0000000c00667308 */ /* 0x000ee20000000800 */
[----:B------:R-:W-:Y:S01]  /*b160*/  FMUL R9, R15, 1.4426950216293334961 ;  /* 0x3fb8aa3b0f097820 */ /* 0x000fe20000400000 */
[----:B------:R-:W-:Y:S01]  /*b170*/  FFMA R16, R16, UR12, -R196 ;  /* 0x0000000c10107c23 */ /* 0x000fe200080008c4 */
[----:B0-----:R-:W-:-:S05]  /*b180*/  FADD R4, R103, R4 ;  /* 0x0000000467047221 */ /* 0x001fca0000000000 */
[----:B------:R-:W0:Y:S01]  /*b190*/  MUFU.EX2 R8, R8 ;  /* 0x0000000800087308 */ /* 0x000e220000000800 */
[----:B------:R-:W-:Y:S01]  /*b1a0*/  FFMA R17, R17, UR12, -R196 ;  /* 0x0000000c11117c23 */ /* 0x000fe200080008c4 */
[----:B------:R-:W-:Y:S01]  /*b1b0*/  FMUL R16, R16, 1.4426950216293334961 ;  /* 0x3fb8aa3b10107820 */ /* 0x000fe20000400000 */
[----:B-1----:R-:W-:-:S05]  /*b1c0*/  FADD R4, R7, R4 ;  /* 0x0000000407047221 */ /* 0x002fca0000000000 */
[----:B------:R-:W1:Y:S01]  /*b1d0*/  MUFU.EX2 R101, R14 ;  /* 0x0000000e00657308 */ /* 0x000e620000000800 */
[----:B------:R-:W-:Y:S01]  /*b1e0*/  FMUL R10, R17, 1.4426950216293334961 ;  /* 0x3fb8aa3b110a7820 */ /* 0x000fe20000400000 */
[----:B------:R-:W-:Y:S01]  /*b1f0*/  FFMA R18, R18, UR12, -R196 ;  /* 0x0000000c12127c23 */ /* 0x000fe200080008c4 */
[----:B---3--:R-:W-:-:S05]  /*b200*/  FADD R4, R102, R4 ;  /* 0x0000000466047221 */ /* 0x008fca0000000000 */
[----:B------:R-:W3:Y:S01]  /*b210*/  MUFU.EX2 R9, R9 ;  /* 0x0000000900097308 */ /* 0x000ee20000000800 */
[----:B------:R-:W-:Y:S01]  /*b220*/  FMUL R18, R18, 1.4426950216293334961 ;  /* 0x3fb8aa3b12127820 */ /* 0x000fe20000400000 */
[----:B------:R-:W-:Y:S01]  /*b230*/  FFMA R19, R19, UR12, -R196 ;  /* 0x0000000c13137c23 */ /* 0x000fe200080008c4 */
[----:B0-----:R-:W-:-:S05]  /*b240*/  FADD R4, R8, R4 ;  /* 0x0000000408047221 */ /* 0x001fca0000000000 */
[----:B------:R-:W0:Y:S01]  /*b250*/  MUFU.EX2 R100, R16 ;  /* 0x0000001000647308 */ /* 0x000e220000000800 */
[----:B------:R-:W-:Y:S01]  /*b260*/  FMUL R11, R19, 1.4426950216293334961 ;  /* 0x3fb8aa3b130b7820 */ /* 0x000fe20000400000 */
[----:B------:R-:W-:Y:S01]  /*b270*/  FFMA R20, R20, UR12, -R196 ;  /* 0x0000000c14147c23 */ /* 0x000fe200080008c4 */
        /* <DEDUP_REMOVED lines=19> */
[--C-:B------:R-:W-:Y:S01]  /*b3b0*/  FFMA R25, R25, UR12, -R196.reuse ;  /* 0x0000000c19197c23 */ /* 0x100fe200080008c4 */
[--C-:B------:R-:W-:Y:S01]  /*b3c0*/  FFMA R26, R26, UR12, -R196.reuse ;  /* 0x0000000c1a1a7c23 */ /* 0x100fe200080008c4 */
[----:B------:R-:W-:-:S04]  /*b3d0*/  FFMA R27, R27, UR12, -R196 ;  /* 0x0000000c1b1b7c23 */ /* 0x000fc800080008c4 */
[----:B------:R-:W4:Y:S01]  /*b3e0*/  MUFU.EX2 R16, R16 ;  /* 0x0000001000107308 */ /* 0x000f220000000800 */
[--C-:B------:R-:W-:Y:S01]  /*b3f0*/  FFMA R28, R28, UR12, -R196.reuse ;  /* 0x0000000c1c1c7c23 */ /* 0x100fe200080008c4 */
[--C-:B------:R-:W-:Y:S01]  /*b400*/  FFMA R29, R29, UR12, -R196.reuse ;  /* 0x0000000c1d1d7c23 */ /* 0x100fe200080008c4 */
[--C-:B------:R-:W-:Y:S01]  /*b410*/  FFMA R30, R30, UR12, -R196.reuse ;  /* 0x0000000c1e1e7c23 */ /* 0x100fe200080008c4 */
[--C-:B------:R-:W-:Y:S01]  /*b420*/  FFMA R31, R31, UR12, -R196.reuse ;  /* 0x0000000c1f1f7c23 */ /* 0x100fe200080008c4 */
[--C-:B------:R-:W-:Y:S01]  /*b430*/  FFMA R32, R32, UR12, -R196.reuse ;  /* 0x0000000c20207c23 */ /* 0x100fe200080008c4 */
[--C-:B------:R-:W-:Y:S01]  /*b440*/  FFMA R33, R33, UR12, -R196.reuse ;  /* 0x0000000c21217c23 */ /* 0x100fe200080008c4 */
[----:B------:R-:W-:Y:S01]  /*b450*/  FFMA R34, R34, UR12, -R196 ;  /* 0x0000000c22227c23 */ /* 0x000fe200080008c4 */
[----:B------:R-:W2:Y:S01]  /*b460*/  MUFU.EX2 R13, R13 ;  /* 0x0000000d000d7308 */ /* 0x000ea20000000800 */
[----:B0-----:R-:W-:Y:S01]  /*b470*/  FADD R0, R11, R4 ;  /* 0x000000040b007221 */ /* 0x001fe20000000000 */
[----:B------:R-:W-:Y:S01]  /*b480*/  FMUL R14, R25, 1.4426950216293334961 ;  /* 0x3fb8aa3b190e7820 */ /* 0x000fe20000400000 */
[----:B------:R-:W-:Y:S01]  /*b490*/  FFMA R35, R35, UR12, -R196 ;  /* 0x0000000c23237c23 */ /* 0x000fe200080008c4 */
[----:B------:R-:W-:Y:S01]  /*b4a0*/  FMUL R21, R26, 1.4426950216293334961 ;  /* 0x3fb8aa3b1a157820 */ /* 0x000fe20000400000 */
[----:B------:R-:W-:Y:S01]  /*b4b0*/  FMUL R20, R27, 1.4426950216293334961 ;  /* 0x3fb8aa3b1b147820 */ /* 0x000fe20000400000 */
[----:B------:R-:W-:Y:S01]  /*b4c0*/  FMUL R28, R28, 1.4426950216293334961 ;  /* 0x3fb8aa3b1c1c7820 */ /* 0x000fe20000400000 */
[----:B------:R-:W-:Y:S01]  /*b4d0*/  FMUL R27, R29, 1.4426950216293334961 ;  /* 0x3fb8aa3b1d1b7820 */ /* 0x000fe20000400000 */
[----:B------:R-:W0:Y:S01]  /*b4e0*/  MUFU.EX2 R15, R15 ;  /* 0x0000000f000f7308 */ /* 0x000e220000000800 */
[----:B------:R-:W-:Y:S01]  /*b4f0*/  FMUL R26, R30, 1.4426950216293334961 ;  /* 0x3fb8aa3b1e1a7820 */ /* 0x000fe20000400000 */
[----:B------:R-:W-:Y:S01]  /*b500*/  FMUL R25, R31, 1.4426950216293334961 ;  /* 0x3fb8aa3b1f197820 */ /* 0x000fe20000400000 */
[----:B------:R-:W-:Y:S01]  /*b510*/  FMUL R24, R32, 1.4426950216293334961 ;  /* 0x3fb8aa3b20187820 */ /* 0x000fe20000400000 */
[----:B------:R-:W-:Y:S01]  /*b520*/  FMUL R23, R33, 1.4426950216293334961 ;  /* 0x3fb8aa3b21177820 */ /* 0x000fe20000400000 */
[----:B------:R-:W-:Y:S01]  /*b530*/  FMUL R22, R34, 1.4426950216293334961 ;  /* 0x3fb8aa3b22167820 */ /* 0x000fe20000400000 */
[----:B-1----:R-:W-:Y:S01]  /*b540*/  FADD R0, R17, R0 ;  /* 0x0000000011007221 */ /* 0x002fe20000000000 */
[----:B------:R-:W-:Y:S01]  /*b550*/  FMUL R35, R35, 1.4426950216293334961 ;  /* 0x3fb8aa3b23237820 */ /* 0x000fe20000400000 */
[----:B------:R-:W1:Y:S02]  /*b560*/  MUFU.EX2 R14, R14 ;  /* 0x0000000e000e7308 */ /* 0x000e640000000800 */
[----:B---3--:R-:W-:-:S06]  /*b570*/  FADD R0, R12, R0 ;  /* 0x000000000c007221 */ /* 0x008fcc0000000000 */
[----:B------:R-:W-:Y:S01]  /*b580*/  MUFU.EX2 R21, R21 ;  /* 0x0000001500157308 */ /* 0x000fe20000000800 */
[----:B----4-:R-:W-:-:S07]  /*b590*/  FADD R0, R16, R0 ;  /* 0x0000000010007221 */ /* 0x010fce0000000000 */
[----:B------:R-:W3:Y:S01]  /*b5a0*/  MUFU.EX2 R20, R20 ;  /* 0x0000001400147308 */ /* 0x000ee20000000800 */
[----:B--2---:R-:W-:-:S07]  /*b5b0*/  FADD R0, R13, R0 ;  /* 0x000000000d007221 */ /* 0x004fce0000000000 */
[----:B------:R-:W-:Y:S08]  /*b5c0*/  MUFU.EX2 R28, R28 ;  /* 0x0000001c001c7308 */ /* 0x000ff00000000800 */
[----:B------:R-:W2:Y:S08]  /*b5d0*/  MUFU.EX2 R27, R27 ;  /* 0x0000001b001b7308 */ /* 0x000eb00000000800 */
[----:B------:R-:W-:Y:S08]  /*b5e0*/  MUFU.EX2 R26, R26 ;  /* 0x0000001a001a7308 */ /* 0x000ff00000000800 */
[----:B------:R-:W4:Y:S08]  /*b5f0*/  MUFU.EX2 R25, R25 ;  /* 0x0000001900197308 */ /* 0x000f300000000800 */
[----:B------:R-:W-:Y:S08]  /*b600*/  MUFU.EX2 R24, R24 ;  /* 0x0000001800187308 */ /* 0x000ff00000000800 */
[----:B------:R-:W0:Y:S08]  /*b610*/  MUFU.EX2 R23, R23 ;  /* 0x0000001700177308 */ /* 0x000e300000000800 */
[----:B------:R-:W-:Y:S08]  /*b620*/  MUFU.EX2 R22, R22 ;  /* 0x0000001600167308 */ /* 0x000ff00000000800 */
[----:B------:R-:W2:Y:S01]  /*b630*/  MUFU.EX2 R199, R35 ;  /* 0x0000002300c77308 */ /* 0x000ea20000000800 */
[----:B0-----:R-:W-:Y:S01]  /*b640*/  FADD R0, R15, R0 ;  /* 0x000000000f007221 */ /* 0x001fe20000000000 */
[----:B------:R-:W-:-:S02]  /*b650*/  SEL R4, RZ, 0x90, !P4 ;  /* 0x00000090ff047807 */ /* 0x000fc40006000000 */
[----:B------:R-:W-:Y:S01]  /*b660*/  F2FP.BF16.F32.PACK_AB R11, R11, R18 ;  /* 0x000000120b0b723e */ /* 0x000fe200000010ff */
[----:B-1----:R-:W-:Y:S01]  /*b670*/  FADD R0, R14, R0 ;  /* 0x000000000e007221 */ /* 0x002fe20000000000 */
[----:B------:R-:W-:Y:S02]  /*b680*/  LOP3.LUT R197, R4, R197, RZ, 0x3c, !PT ;  /* 0x000000c504c57212 */ /* 0x000fe400078e3cff */
[----:B------:R-:W-:Y:S02]  /*b690*/  F2FP.BF16.F32.PACK_AB R12, R12, R17 ;  /* 0x000000110c0c723e */ /* 0x000fe400000010ff */
[----:B------:R-:W-:Y:S02]  /*b6a0*/  F2FP.BF16.F32.PACK_AB R13, R13, R16 ;  /* 0x000000100d0d723e */ /* 0x000fe400000010ff */
[----:B------:R-:W-:Y:S02]  /*b6b0*/  F2FP.BF16.F32.PACK_AB R14, R14, R15 ;  /* 0x0000000f0e0e723e */ /* 0x000fe400000010ff */
[----:B------:R-:W-:-:S02]  /*b6c0*/  F2FP.BF16.F32.PACK_AB R4, R106, R107 ;  /* 0x0000006b6a04723e */ /* 0x000fc400000010ff */
[----:B------:R-:W-:Y:S02]  /*b6d0*/  F2FP.BF16.F32.PACK_AB R5, R5, R105 ;  /* 0x000000690505723e */ /* 0x000fe400000010ff */
[----:B------:R-:W-:Y:S02]  /*b6e0*/  F2FP.BF16.F32.PACK_AB R6, R6, R104 ;  /* 0x000000680606723e */ /* 0x000fe400000010ff */
[----:B------:R-:W-:Y:S02]  /*b6f0*/  F2FP.BF16.F32.PACK_AB R7, R7, R103 ;  /* 0x000000670707723e */ /* 0x000fe400000010ff */
[----:B------:R-:W-:Y:S02]  /*b700*/  F2FP.BF16.F32.PACK_AB R8, R8, R102 ;  /* 0x000000660808723e */ /* 0x000fe400000010ff */
[----:B------:R-:W-:Y:S02]  /*b710*/  F2FP.BF16.F32.PACK_AB R9, R9, R101 ;  /* 0x000000650909723e */ /* 0x000fe400000010ff */
[----:B------:R-:W-:-:S02]  /*b720*/  F2FP.BF16.F32.PACK_AB R10, R10, R100 ;  /* 0x000000640a0a723e */ /* 0x000fc400000010ff */
[----:B---3--:R-:W-:Y:S02]  /*b730*/  F2FP.BF16.F32.PACK_AB R15, R20, R21 ;  /* 0x00000015140f723e */ /* 0x008fe400000010ff */
[----:B--2---:R-:W-:Y:S02]  /*b740*/  F2FP.BF16.F32.PACK_AB R16, R27, R28 ;  /* 0x0000001c1b10723e */ /* 0x004fe400000010ff */
[----:B----4-:R-:W-:Y:S02]  /*b750*/  F2FP.BF16.F32.PACK_AB R17, R25, R26 ;  /* 0x0000001a1911723e */ /* 0x010fe400000010ff */
[----:B------:R-:W-:Y:S02]  /*b760*/  F2FP.BF16.F32.PACK_AB R18, R23, R24 ;  /* 0x000000181712723e */ /* 0x000fe400000010ff */
[----:B------:R-:W-:Y:S01]  /*b770*/  F2FP.BF16.F32.PACK_AB R19, R199, R22 ;  /* 0x00000016c713723e */ /* 0x000fe200000010ff */
[----:B------:R-:W-:Y:S06]  /*b780*/  @!P2 BRA `(.L_x_9) ;  /* 0x000000000004a947 */ /* 0x000fec0003800000 */
[----:B------:R0:W-:Y:S02]  /*b790*/  STTM.x16 tmem[UR8+0x120], R4 ;  /* 0x00012004000079ed */ /* 0x0001e40008240008 */
.L_x_9:
[----:B0-----:R-:W-:Y:S01]  /*b7a0*/  LOP3.LUT R4, R197, 0x20, RZ, 0x3c, !PT ;  /* 0x00000020c5047812 */ /* 0x001fe200078e3cff */
[----:B-----5:R-:W-:Y:S01]  /*b7b0*/  STS.U16 [R197+UR6+0x10000], R63 ;  /* 0x0100003fc5007988 */ /* 0x020fe20008000406 */
[----:B------:R-:W-:Y:S01]  /*b7c0*/  FADD R21, R21, R0 ;  /* 0x0000000015157221 */ /* 0x000fe20000000000 */
[----:B------:R-:W-:Y:S02]  /*b7d0*/  FADD R0, -R196, -INF ;  /* 0xff800000c4007421 */ /* 0x000fe40000000100 */
[----:B------:R-:W-:Y:S01]  /*b7e0*/  STS.U16 [R197+UR6+0x10200], R62 ;  /* 0x0102003ec5007988 */ /* 0x000fe20008000406 */
[----:B------:R-:W-:Y:S01]  /*b7f0*/  FADD R20, R20, R21 ;  /* 0x0000001514147221 */ /* 0x000fe20000000000 */
[----:B------:R-:W-:Y:S02]  /*b800*/  FMUL R0, R0, 1.4426950216293334961 ;  /* 0x3fb8aa3b00007820 */ /* 0x000fe40000400000 */
[----:B------:R-:W-:Y:S01]  /*b810*/  STS.U16 [R197+UR6+0x10400], R61 ;  /* 0x0104003dc5007988 */ /* 0x000fe20008000406 */
[----:B------:R-:W-:-:S03]  /*b820*/  FADD R28, R28, R20 ;  /* 0x000000141c1c7221 */ /* 0x000fc60000000000 */
[----:B------:R-:W-:Y:S01]  /*b830*/  STS.U16 [R197+UR6+0x10600], R60 ;  /* 0x0106003cc5007988 */ /* 0x000fe20008000406 */
[----:B------:R-:W-:Y:S01]  /*b840*/  FADD R27, R27, R28 ;  /* 0x0000001c1b1b7221 */ /* 0x000fe20000000000 */
[----:B------:R-:W0:Y:S02]  /*b850*/  MUFU.EX2 R0, R0 ;  /* 0x0000000000007308 */ /* 0x000e240000000800 */
[----:B------:R-:W-:Y:S01]  /*b860*/  STS.U16 [R197+UR6+0x10800], R59 ;  /* 0x0108003bc5007988 */ /* 0x000fe20008000406 */
[----:B------:R-:W-:-:S03]  /*b870*/  FADD R26, R26, R27 ;  /* 0x0000001b1a1a7221 */ /* 0x000fc60000000000 */
        /* <DEDUP_REMOVED lines=62> */
[----:B------:R2:W-:Y:S01]  /*bc60*/  STS.U16 [R4+UR6+0x13f00], R64 ;  /* 0x013f004004007988 */ /* 0x0005e20008000406 */
[----:B------:R-:W3:Y:S02]  /*bc70*/  FENCE.VIEW.ASYNC.T ;  /* 0x00000000000073c6 */ /* 0x000ee40000000200 */
[----:B---3--:R-:W-:Y:S06]  /*bc80*/  BAR.SYNC.DEFER_BLOCKING 0x0 ;  /* 0x0000000000007b1d */ /* 0x008fec0000010000 */
[----:B-1----:R-:W0:Y:S01]  /*bc90*/  LDTM.x64 R68, tmem[UR8] ;  /* 0x00000008004479ee */ /* 0x002e220008340000 */
[----:B--2---:R-:W-:Y:S01]  /*bca0*/  LDTM.x64 R4, tmem[UR8+0x40] ;  /* 0x00004008000479ee */ /* 0x004fe20008340000 */
[----:B------:R-:W1:Y:S01]  /*bcb0*/  LDTM.x64 R132, tmem[UR8+0x80] ;  /* 0x00008008008479ee */ /* 0x000e620008340000 */
[C---:B0-----:R-:W-:Y:S01]  /*bcc0*/  FMUL R68, R0.reuse, R68 ;  /* 0x0000004400447220 */ /* 0x041fe20000400000 */
[C---:B------:R-:W-:Y:S01]  /*bcd0*/  FMUL R69, R0.reuse, R69 ;  /* 0x0000004500457220 */ /* 0x040fe20000400000 */
[----:B-1----:R-:W-:Y:S01]  /*bce0*/  STL.64 [R1], R132 ;  /* 0x0000008401007387 */ /* 0x002fe20000100a00 */
[C---:B------:R-:W-:Y:S01]  /*bcf0*/  FMUL R70, R0.reuse, R70 ;  /* 0x0000004600467220 */ /* 0x040fe20000400000 */
[C---:B------:R-:W-:Y:S01]  /*bd00*/  FMUL R71, R0.reuse, R71 ;  /* 0x0000004700477220 */ /* 0x040fe20000400000 */
[C---:B------:R-:W-:Y:S01]  /*bd10*/  FMUL R72, R0.reuse, R72 ;  /* 0x0000004800487220 */ /* 0x040fe20000400000 */
[----:B------:R-:W-:Y:S01]  /*bd20*/  STL.64 [R1+0x8], R134 ;  /* 0x0000088601007387 */ /* 0x000fe20000100a00 */
        /* <DEDUP_REMOVED lines=119> */
[----:B------:R0:W-:Y:S01]  /*c4a0*/  STL.64 [R1+0xf8], R194 ;  /* 0x0000f8c201007387 */ /* 0x0001e20000100a00 */
[C---:B------:R-:W-:Y:S01]  /*c4b0*/  FMUL R35, R0.reuse, R35 ;  /* 0x0000002300237220 */ /* 0x040fe20000400000 */
        /* <DEDUP_REMOVED lines=10> */
[----:B0-----:R-:W0:Y:S01]  /*c560*/  LDTM.x64 R132, tmem[UR8+0xc0] ;  /* 0x0000c008008479ee */ /* 0x001e220008340000 */
[----:B------:R-:W-:Y:S01]  /*c570*/  NOP ;  /* 0x0000000000007918 */ /* 0x000fe20000000000 */
        /* <DEDUP_REMOVED lines=21> */
[----:B------:R-:W-:Y:S01]  /*c6d0*/  FMUL R67, R0, R67 ;  /* 0x0000004300437220 */ /* 0x000fe20000400000 */
[----:B0-----:R-:W-:Y:S06]  /*c6e0*/  @!P2 BRA `(.L_x_10) ;  /* 0x000000000008a947 */ /* 0x001fec0003800000 */
[----:B------:R0:W-:Y:S01]  /*c6f0*/  STTM.x64 tmem[UR8], R68 ;  /* 0x00000044000079ed */ /* 0x0001e20008340008 */
[----:B------:R0:W-:Y:S02]  /*c700*/  STTM.x64 tmem[UR8+0x40], R4 ;  /* 0x00004004000079ed */ /* 0x0001e40008340008 */
.L_x_10:
[----:B0-----:R-:W2:Y:S01]  /*c710*/  LDL.LU R66, [R1+0x4] ;  /* 0x0000040001427983 */ /* 0x001ea20000300800 */
[----:B------:R-:W0:Y:S03]  /*c720*/  LDCU UR45, c[0x0][0x3c4] ;  /* 0x00007880ff2d77ac */ /* 0x000e260008000800 */
[----:B------:R-:W3:Y:S04]  /*c730*/  LDL.LU R65, [R1+0x8] ;  /* 0x0000080001417983 */ /* 0x000ee80000300800 */
[----:B------:R-:W4:Y:S04]  /*c740*/  LDL.LU R64, [R1+0xc] ;  /* 0x00000c0001407983 */ /* 0x000f280000300800 */
[----:B------:R-:W5:Y:S04]  /*c750*/  LDL.LU R63, [R1+0x10] ;  /* 0x00001000013f7983 */ /* 0x000f680000300800 */
[----:B------:R-:W5:Y:S04]  /*c760*/  LDL.LU R62, [R1+0x14] ;  /* 0x00001400013e7983 */ /* 0x000f680000300800 */
[----:B------:R-:W5:Y:S04]  /*c770*/  LDL.LU R61, [R1+0x18] ;  /* 0x00001800013d7983 */ /* 0x000f680000300800 */
[----:B------:R-:W5:Y:S04]  /*c780*/  LDL.LU R67, [R1] ;  /* 0x0000000001437983 */ /* 0x000f680000300800 */
[----:B------:R-:W5:Y:S04]  /*c790*/  LDL.LU R60, [R1+0x1c] ;  /* 0x00001c00013c7983 */ /* 0x000f680000300800 */
        /* <DEDUP_REMOVED lines=55> */
[----:B------:R-:W5:Y:S01]  /*cb10*/  LDL.LU R4, [R1+0xfc] ;  /* 0x0000fc0001047983 */ /* 0x000f620000300800 */
[C---:B--2---:R-:W-:Y:S01]  /*cb20*/  FMUL R69, R0.reuse, R66 ;  /* 0x0000004200457220 */ /* 0x044fe20000400000 */
[C---:B------:R-:W-:Y:S01]  /*cb30*/  FMUL R66, R0.reuse, R194 ;  /* 0x000000c200427220 */ /* 0x040fe20000400000 */
[C---:B---3--:R-:W-:Y:S01]  /*cb40*/  FMUL R70, R0.reuse, R65 ;  /* 0x0000004100467220 */ /* 0x048fe20000400000 */
[C---:B------:R-:W-:Y:S01]  /*cb50*/  FMUL R65, R0.reuse, R193 ;  /* 0x000000c100417220 */ /* 0x040fe20000400000 */
[C---:B----4-:R-:W-:Y:S01]  /*cb60*/  FMUL R71, R0.reuse, R64 ;  /* 0x0000004000477220 */ /* 0x050fe20000400000 */
[C---:B------:R-:W-:Y:S01]  /*cb70*/  FMUL R64, R0.reuse, R192 ;  /* 0x000000c000407220 */ /* 0x040fe20000400000 */
[C---:B-----5:R-:W-:Y:S01]  /*cb80*/  FMUL R72, R0.reuse, R63 ;  /* 0x0000003f00487220 */ /* 0x060fe20000400000 */
        /* <DEDUP_REMOVED lines=122> */
[----:B------:R0:W-:Y:S01]  /*d330*/  STTM.x64 tmem[UR8+0x80], R68 ;  /* 0x00008044000079ed */ /* 0x0001e20008340008 */
[----:B------:R-:W-:Y:S05]  /*d340*/  @!P2 BRA `(.L_x_11) ;  /* 0x000000000004a947 */ /* 0x000fea0003800000 */
[----:B------:R1:W-:Y:S02]  /*d350*/  STTM.x64 tmem[UR8+0xc0], R4 ;  /* 0x0000c004000079ed */ /* 0x0003e40008340008 */
.L_x_11:
[----:B------:R-:W2:Y:S02]  /*d360*/  FENCE.VIEW.ASYNC.T ;  /* 0x00000000000073c6 */ /* 0x000ea40000000200 */
[----:B--2---:R-:W-:Y:S01]  /*d370*/  BAR.SYNC.DEFER_BLOCKING 0x0 ;  /* 0x0000000000007b1d */ /* 0x004fe20000010000 */
[----:B------:R-:W-:Y:S01]  /*d380*/  UIADD3 UR12, UPT, UPT, UR7, 0x120, URZ ;  /* 0x00000120070c7890 */ /* 0x000fe2000fffe0ff */
[----:B-1----:R-:W-:Y:S01]  /*d390*/  IADD3 R4, PT, PT, R205, -0x20, RZ ;  /* 0xffffffe0cd047810 */ /* 0x002fe20007ffe0ff */
[----:B------:R-:W-:-:S03]  /*d3a0*/  HFMA2 R6, -RZ, RZ, 0, 0 ;  /* 0x00000000ff067431 */ /* 0x000fc600000001ff */
[----:B------:R-:W-:Y:S01]  /*d3b0*/  ISETP.GE.AND P4, PT, R4, 0x1, PT ;  /* 0x000000010400780c */ /* 0x000fe20003f86270 */
[----:B------:R-:W-:Y:S01]  /*d3c0*/  FADD R4, R199, R204 ;  /* 0x000000ccc7047221 */ /* 0x000fe20000000000 */
[----:B------:R-:W-:-:S03]  /*d3d0*/  MOV R5, UR12 ;  /* 0x0000000c00057c02 */ /* 0x000fc60008000f00 */
[----:B------:R-:W-:Y:S02]  /*d3e0*/  FADD R4, R0, R4 ;  /* 0x0000000400047221 */ /* 0x000fe40000000000 */
[----:B------:R1:W-:Y:S01]  /*d3f0*/  STL [R1+0x450], R5 ;  /* 0x0004500501007387 */ /* 0x0003e20000100800 */
[----:B------:R2:W-:Y:S06]  /*d400*/  MEMBAR.ALL.CTA ;  /* 0x0000000000007992 */ /* 0x0005ec0000008000 */
[----:B--2---:R-:W2:Y:S02]  /*d410*/  FENCE.VIEW.ASYNC.S ;  /* 0x00000000000073c6 */ /* 0x004ea40000000000 */
[----:B--2---:R-:W-:Y:S06]  /*d420*/  BAR.SYNC.DEFER_BLOCKING 0x0 ;  /* 0x0000000000007b1d */ /* 0x004fec0000010000 */
[----:B-1----:R-:W-:Y:S05]  /*d430*/  @!P3 BRA `(.L_x_12) ;  /* 0x000000000054b947 */ /* 0x002fea0003800000 */
[----:B------:R-:W-:Y:S01]  /*d440*/  UIADD3 UR12, UPT, UPT, UR6, 0x10000, URZ ;  /* 0x00010000060c7890 */ /* 0x000fe2000fffe0ff */
[----:B------:R-:W-:Y:S01]  /*d450*/  R2UR UR19, R5 ;  /* 0x00000000051372ca */ /* 0x000fe200000e0000 */
[----:B------:R-:W-:Y:S01]  /*d460*/  UMOV UR16, 0xfffffffe ;  /* 0xfffffffe00107882 */ /* 0x000fe20000000000 */
[----:B------:R-:W-:Y:S01]  /*d470*/  UMOV UR17, 0x7fffbfdf ;  /* 0x7fffbfdf00117882 */ /* 0x000fe20000000000 */
[----:B------:R-:W-:Y:S01]  /*d480*/  USHF.R.U32.HI UR12, URZ, 0x4, UR12 ;  /* 0x00000004ff0c7899 */ /* 0x000fe2000801160c */
[----:B------:R-:W-:Y:S01]  /*d490*/  UMOV UR15, URZ ;  /* 0x000000ff000f7c82 */ /* 0x000fe20008000000 */
[----:B------:R-:W-:Y:S02]  /*d4a0*/  UIADD3 UR18, UPT, UPT, UR7, 0x128, URZ ;  /* 0x0000012807127890 */ /* 0x000fe4000fffe0ff */
[----:B------:R-:W-:Y:S01]  /*d4b0*/  USGXT.U32 UR14, UR12, 0xe ;  /* 0x0000000e0c0e789a */ /* 0x000fe20008000000 */
[----:B------:R-:W-:Y:S01]  /*d4c0*/  UMOV UR20, 0x0 ;  /* 0x0000000000147882 */ /* 0x000fe20000000000 */
[----:B------:R-:W-:-:S02]  /*d4d0*/  UMOV UR21, 0x8400490 ;  /* 0x0840049000157882 */ /* 0x000fc40000000000 */
[----:B------:R-:W-:Y:S01]  /*d4e0*/  UIADD3.64 UR16, UPT, UPT, UR14, -UR16, URZ ;  /* 0x800000100e107297 */ /* 0x000fe2000fffe0ff */
[----:B------:R-:W-:Y:S01]  /*d4f0*/  UMOV UR12, UR4 ;  /* 0x00000004000c7c82 */ /* 0x000fe20008000000 */
[----:B------:R-:W-:Y:S01]  /*d500*/  UMOV UR13, URZ ;  /* 0x000000ff000d7c82 */ /* 0x000fe20008000000 */
[----:B------:R-:W-:Y:S01]  /*d510*/  UMOV UR15, 0x80004020 ;  /* 0x80004020000f7882 */ /* 0x000fe20000000000 */
[----:B------:R-:W-:Y:S01]  /*d520*/  UMOV UR22, 0x0 ;  /* 0x0000000000167882 */ /* 0x000fe20000000000 */
[----:B------:R-:W-:Y:S01]  /*d530*/  UMOV UR23, 0x8400490 ;  /* 0x0840049000177882 */ /* 0x000fe20000000000 */
[----:B------:R-:W-:Y:S01]  /*d540*/  UMOV UR12, UR12 ;  /* 0x0000000c000c7c82 */ /* 0x000fe20008000000 */
[----:B------:R1:W-:Y:S02]  /*d550*/  UTCHMMA tmem[UR19], gdesc[UR14], tmem[UR7], tmem[UR20], idesc[UR21], UPT ;  /* 0x00ff140e130079ea */ /* 0x0003e4000b800007 */
[----:B------:R1:W-:Y:S01]  /*d560*/  UTCHMMA tmem[UR18], gdesc[UR16], tmem[UR7], tmem[UR22], idesc[UR23], UPT ;  /* 0x00ff1610120079ea */ /* 0x0003e2000b800007 */
[----:B------:R1:W-:Y:S01]  /*d570*/  UTCBAR [UR12], URZ ;  /* 0x000000ff0c0073e9 */ /* 0x0003e200080000ff */
[----:B------:R-:W-:Y:S01]  /*d580*/  NOP ;  /* 0x0000000000007918 */ /* 0x000fe20000000000 */
.L_x_12:
[----:B------:R-:W-:Y:S02]  /*d590*/  FSEL R196, R196, -INF , P2 ;  /* 0xff800000c4c47808 */ /* 0x000fe40001000000 */
[----:B------:R-:W-:Y:S01]  /*d5a0*/  FSEL R208, R4, 1, P2 ;  /* 0x3f80000004d07808 */ /* 0x000fe20001000000 */
[----:B------:R-:W-:Y:S06]  /*d5b0*/  @!P4 BRA `(.L_x_13) ;  /* 0x000000580048c947 */ /* 0x000fec0003800000 */
[----:B------:R-:W2:Y:S01]  /*d5c0*/  LDL R5, [R1+0x480] ;  /* 0x0004800001057983 */ /* 0x000ea20000100800 */
[----:B------:R-:W-:Y:S01]  /*d5d0*/  SHF.R.U32.HI R252, RZ, 0x4, R2 ;  /* 0x00000004fffc7819 */ /* 0x000fe20000011602 */
[----:B------:R-:W-:Y:S01]  /*d5e0*/  USHF.L.U32 UR72, UR44, 0x5, URZ ;  /* 0x000000052c487899 */ /* 0x000fe200080006ff */
[----:B------:R-:W-:Y:S01]  /*d5f0*/  MOV R211, UR6 ;  /* 0x0000000600d37c02 */ /* 0x000fe20008000f00 */
[----:B------:R-:W-:Y:S01]  /*d600*/  USHF.L.U32 UR73, UR45, 0x5, URZ ;  /* 0x000000052d497899 */ /* 0x000fe200080006ff */
[----:B------:R-:W-:Y:S01]  /*d610*/  SGXT.U32 R252, R252, 0xe ;  /* 0x0000000efcfc781a */ /* 0x000fe20000000000 */
[----:B------:R-:W-:Y:S01]  /*d620*/  HFMA2 R204, -RZ, RZ, 0, 5.9604644775390625e-08 ;  /* 0x00000001ffcc7431 */ /* 0x000fe200000001ff */
[----:B------:R-:W-:Y:S01]  /*d630*/  SHF.R.U32.HI R211, RZ, 0x4, R211 ;  /* 0x00000004ffd37819 */ /* 0x000fe200000116d3 */
[----:B------:R-:W-:Y:S01]  /*d640*/  HFMA2 R209, -RZ, RZ, 0, 0 ;  /* 0x00000000ffd17431 */ /* 0x000fe200000001ff */
[----:B------:R-:W-:Y:S01]  /*d650*/  IADD3 R0, P2, PT, R252, 0x2, RZ ;  /* 0x00000002fc007810 */ /* 0x000fe20007f5e0ff */
[----:B------:R-:W-:Y:S01]  /*d660*/  UMOV UR48, 0xfffffffe ;  /* 0xfffffffe00307882 */ /* 0x000fe20000000000 */
[----:B------:R-:W-:Y:S01]  /*d670*/  SGXT.U32 R211, R211, 0xe ;  /* 0x0000000ed3d3781a */ /* 0x000fe20000000000 */
[----:B------:R-:W-:Y:S01]  /*d680*/  UMOV UR49, 0x7fffbfdf ;  /* 0x7fffbfdf00317882 */ /* 0x000fe20000000000 */
[----:B-1----:R-:W-:Y:S01]  /*d690*/  R2UR UR12, R0 ;  /* 0x00000000000c72ca */ /* 0x002fe200000e0000 */
[----:B------:R-:W-:Y:S01]  /*d6a0*/  UISETP.NE.U32.AND UP1, UPT, UR5, URZ, UPT ;  /* 0x000000ff0500728c */ /* 0x000fe2000bf25070 */
[----:B------:R-:W-:-:S02]  /*d6b0*/  MOV R0, RZ ;  /* 0x000000ff00007202 */ /* 0x000fc40000000f00 */
[----:B------:R-:W-:Y:S02]  /*d6c0*/  MOV R207, RZ ;  /* 0x000000ff00cf7202 */ /* 0x000fe40000000f00 */
[----:B------:R-:W-:Y:S02]  /*d6d0*/  IADD3.X R0, PT, PT, R0, 0x40004040, RZ, P2, !PT ;  /* 0x4000404000007810 */ /* 0x000fe400017fe4ff */
[----:B------:R-:W-:Y:S02]  /*d6e0*/  IADD3 R2, P2, PT, R211, 0x8000080, RZ ;  /* 0x08000080d3027810 */ /* 0x000fe40007f5e0ff */
[----:B------:R-:W-:Y:S02]  /*d6f0*/  R2UR UR13, R0 ;  /* 0x00000000000d72ca */ /* 0x000fe400000e0000 */
[C---:B------:R-:W-:Y:S02]  /*d700*/  IADD3 R0, P3, PT, R2.reuse, 0x80, RZ ;  /* 0x0000008002007810 */ /* 0x040fe40007f7e0ff */
[----:B------:R-:W-:-:S02]  /*d710*/  R2UR UR40, R2 ;  /* 0x00000000022872ca */ /* 0x000fc400000e0000 */
[----:B------:R-:W-:Y:S02]  /*d720*/  R2UR UR14, R0 ;  /* 0x00000000000e72ca */ /* 0x000fe400000e0000 */
[----:B------:R-:W-:Y:S02]  /*d730*/  IADD3 R0, P4, PT, R2, 0x100, RZ ;  /* 0x0000010002007810 */ /* 0x000fe40007f9e0ff */
[----:B------:R-:W-:Y:S02]  /*d740*/  R2UR UR47, R207 ;  /* 0x00000000cf2f72ca */ /* 0x000fe400000e0000 */
[----:B------:R-:W-:Y:S01]  /*d750*/  R2UR UR16, R0 ;  /* 0x00000000001072ca */ /* 0x000fe200000e0000 */
[----:B------:R-:W-:Y:S01]  /*d760*/  UIADD3.64 UR76, UPT, UPT, UR12, 0x2, URZ ;  /* 0x000000020c4c7897 */ /* 0x000fe2000fffe0ff */
[----:B------:R-:W-:Y:S01]  /*d770*/  IADD3 R0, P5, PT, R2, 0x180, RZ ;  /* 0x0000018002007810 */ /* 0x000fe20007fbe0ff */
[----:B------:R-:W-:Y:S01]  /*d780*/  UIADD3.64 UR50, UPT, UPT, UR12, 0x100, URZ ;  /* 0x000001000c327897 */ /* 0x000fe2000fffe0ff */
[----:B------:R-:W-:Y:S01]  /*d790*/  MOV R37, R196 ;  /* 0x000000c400257202 */ /* 0x000fe20000000f00 */
[----:B------:R-:W-:Y:S01]  /*d7a0*/  UIADD3.64 UR52, UPT, UPT, UR12, 0x102, URZ ;  /* 0x000001020c347897 */ /* 0x000fe2000fffe0ff */
[----:B------:R-:W-:Y:S01]  /*d7b0*/  R2UR UR18, R0 ;  /* 0x00000000001272ca */ /* 0x000fe200000e0000 */
[----:B------:R-:W-:Y:S01]  /*d7c0*/  UIADD3.64 UR54, UPT, UPT, UR12, 0x104, URZ ;  /* 0x000001040c367897 */ /* 0x000fe2000fffe0ff */
[----:B------:R-:W-:Y:S01]  /*d7d0*/  IADD3 R0, P6, PT, R2, 0x200, RZ ;  /* 0x0000020002007810 */ /* 0x000fe20007fde0ff */
[----:B------:R-:W-:Y:S01]  /*d7e0*/  UIADD3.64 UR56, UPT, UPT, UR12, 0x1fe, URZ ;  /* 0x000001fe0c387897 */ /* 0x000fe2000fffe0ff */
[----:B------:R-:W-:Y:S01]  /*d7f0*/  LOP3.LUT R211, R211, 0x8000000, RZ, 0xfc, !PT ;  /* 0x08000000d3d37812 */ /* 0x000fe200078efcff */
[----:B------:R-:W-:Y:S01]  /*d800*/  UIADD3.64 UR58, UPT, UPT, UR12, 0x200, URZ ;  /* 0x000002000c3a7897 */ /* 0x000fe2000fffe0ff */
[----:B------:R-:W-:Y:S01]  /*d810*/  R2UR UR20, R0 ;  /* 0x00000000001472ca */ /* 0x000fe200000e0000 */
[----:B------:R-:W-:Y:S01]  /*d820*/  HFMA2 R0, -RZ, RZ, 0, 0 ;  /* 0x00000000ff007431 */ /* 0x000fe200000001ff */
[----:B------:R-:W-:Y:S01]  /*d830*/  MOV R199, RZ ;  /* 0x000000ff00c77202 */ /* 0x000fe20000000f00 */
[----:B------:R-:W-:-:S02]  /*d840*/  UIADD3.64 UR60, UPT, UPT, UR12, 0x202, URZ ;  /* 0x000002020c3c7897 */ /* 0x000fc4000fffe0ff */
[----:B------:R-:W-:Y:S02]  /*d850*/  UIADD3.64 UR62, UPT, UPT, UR12, 0x204, URZ ;  /* 0x000002040c3e7897 */ /* 0x000fe4000fffe0ff */
[----:B------:R-:W-:Y:S02]  /*d860*/  UIADD3.64 UR64, UPT, UPT, UR12, 0x2fe, URZ ;  /* 0x000002fe0c407897 */ /* 0x000fe4000fffe0ff */
[----:B------:R-:W-:Y:S01]  /*d870*/  UIADD3.64 UR66, UPT, UPT, UR12, 0x300, URZ ;  /* 0x000003000c427897 */ /* 0x000fe2000fffe0ff */
[----:B------:R-:W-:Y:S01]  /*d880*/  IADD3.X R0, PT, PT, R0, 0x40004040, RZ, P2, !PT ;  /* 0x4000404000007810 */ /* 0x000fe200017fe4ff */
[----:B------:R-:W-:Y:S01]  /*d890*/  UIADD3.64 UR68, UPT, UPT, UR12, 0x302, URZ ;  /* 0x000003020c447897 */ /* 0x000fe2000fffe0ff */
[----:B------:R-:W-:Y:S01]  /*d8a0*/  IADD3 R3, P2, PT, R2, 0x280, RZ ;  /* 0x0000028002037810 */ /* 0x000fe20007f5e0ff */
[----:B------:R-:W-:Y:S01]  /*d8b0*/  UIADD3.64 UR70, UPT, UPT, UR12, 0x304, URZ ;  /* 0x000003040c467897 */ /* 0x000fe2000fffe0ff */
[----:B------:R-:W-:Y:S02]  /*d8c0*/  IADD3.X R4, PT, PT, R0, RZ, RZ, P3, !PT ;  /* 0x000000ff00047210 */ /* 0x000fe40001ffe4ff */
[----:B------:R-:W-:-:S02]  /*d8d0*/  R2UR UR22, R3 ;  /* 0x00000000031672ca */ /* 0x000fc400000e0000 */
[----:B------:R-:W-:Y:S02]  /*d8e0*/  IADD3 R3, P3, PT, R2, 0x300, RZ ;  /* 0x0000030002037810 */ /* 0x000fe40007f7e0ff */
[----:B------:R-:W-:Y:S02]  /*d8f0*/  R2UR UR15, R4 ;  /* 0x00000000040f72ca */ /* 0x000fe400000e0000 */
[----:B------:R-:W-:Y:S02]  /*d900*/  R2UR UR24, R3 ;  /* 0x00000000031872ca */ /* 0x000fe400000e0000 */
[----:B------:R-:W-:Y:S02]  /*d910*/  IADD3.X R4, PT, PT, R0, RZ, RZ, P4, !PT ;  /* 0x000000ff00047210 */ /* 0x000fe400027fe4ff */
[----:B------:R-:W-:Y:S02]  /*d920*/  IADD3 R3, P4, PT, R2, 0x380, RZ ;  /* 0x0000038002037810 */ /* 0x000fe40007f9e0ff */
[----:B------:R-:W-:-:S02]  /*d930*/  R2UR UR17, R4 ;  /* 0x00000000041172ca */ /* 0x000fc400000e0000 */
[----:B------:R-:W-:Y:S02]  /*d940*/  R2UR UR26, R3 ;  /* 0x00000000031a72ca */ /* 0x000fe400000e0000 */
[----:B------:R-:W-:Y:S02]  /*d950*/  IADD3.X R4, PT, PT, R0, RZ, RZ, P5, !PT ;  /* 0x000000ff00047210 */ /* 0x000fe40002ffe4ff */
[----:B------:R-:W-:Y:S02]  /*d960*/  IADD3 R3, P5, PT, R2, 0x400, RZ ;  /* 0x0000040002037810 */ /* 0x000fe40007fbe0ff */
[----:B------:R-:W-:Y:S02]  /*d970*/  R2UR UR19, R4 ;  /* 0x00000000041372ca */ /* 0x000fe400000e0000 */
[----:B------:R-:W-:Y:S02]  /*d980*/  R2UR UR28, R3 ;  /* 0x00000000031c72ca */ /* 0x000fe400000e0000 */
[----:B------:R-:W-:-:S02]  /*d990*/  IADD3.X R4, PT, PT, R0, RZ, RZ, P6, !PT ;  /* 0x000000ff00047210 */ /* 0x000fc400037fe4ff */
        /* <DEDUP_REMOVED lines=21> */
[C---:B------:R-:W-:Y:S02]  /*daf0*/  IADD3.X R2, PT, PT, R0.reuse, RZ, RZ, P2, !PT ;  /* 0x000000ff00027210 */ /* 0x040fe400017fe4ff */
[----:B------:R-:W-:Y:S02]  /*db00*/  R2UR UR41, R0 ;  /* 0x00000000002972ca */ /* 0x000fe400000e0000 */
[----:B------:R-:W-:-:S02]  /*db10*/  R2UR UR33, R2 ;  /* 0x00000000022172ca */ /* 0x000fc400000e0000 */
[----:B------:R-:W-:Y:S02]  /*db20*/  IADD3.X R2, PT, PT, R0, RZ, RZ, P3, !PT ;  /* 0x000000ff00027210 */ /* 0x000fe40001ffe4ff */
[----:B------:R-:W-:Y:S02]  /*db30*/  R2UR UR31, R4 ;  /* 0x00000000041f72ca */ /* 0x000fe400000e0000 */
[----:B------:R-:W-:Y:S02]  /*db40*/  R2UR UR35, R2 ;  /* 0x00000000022372ca */ /* 0x000fe400000e0000 */
[----:B------:R-:W-:Y:S02]  /*db50*/  IADD3.X R2, PT, PT, R0, RZ, RZ, P4, !PT ;  /* 0x000000ff00027210 */ /* 0x000fe400027fe4ff */
[----:B------:R-:W-:Y:S02]  /*db60*/  R2UR UR42, R3 ;  /* 0x00000000032a72ca */ /* 0x000fe400000e0000 */
[----:B------:R-:W-:-:S02]  /*db70*/  R2UR UR37, R2 ;  /* 0x00000000022572ca */ /* 0x000fc400000e0000 */
[C---:B------:R-:W-:Y:S02]  /*db80*/  IADD3.X R2, PT, PT, R0.reuse, RZ, RZ, P5, !PT ;  /* 0x000000ff00027210 */ /* 0x040fe40002ffe4ff */
[----:B------:R-:W-:Y:S02]  /*db90*/  IADD3.X R0, PT, PT, R0, RZ, RZ, P6, !PT ;  /* 0x000000ff00007210 */ /* 0x000fe400037fe4ff */
[----:B------:R-:W-:Y:S02]  /*dba0*/  R2UR UR39, R2 ;  /* 0x00000000022772ca */ /* 0x000fe400000e0000 */
[----:B------:R-:W-:Y:S02]  /*dbb0*/  R2UR UR43, R0 ;  /* 0x00000000002b72ca */ /* 0x000fe400000e0000 */
[----:B------:R-:W-:Y:S02]  /*dbc0*/  MOV R2, UR72 ;  /* 0x0000004800027c02 */ /* 0x000fe40008000f00 */
[----:B------:R-:W-:-:S02]  /*dbd0*/  MOV R0, UR73 ;  /* 0x0000004900007c02 */ /* 0x000fc40008000f00 */
[----:B------:R-:W-:Y:S01]  /*dbe0*/  MOV R3, UR72 ;  /* 0x0000004800037c02 */ /* 0x000fe20008000f00 */
[----:B------:R1:W-:Y:S04]  /*dbf0*/  STL [R1+0x454], R2 ;  /* 0x0004540201007387 */ /* 0x0003e80000100800 */
[----:B------:R3:W-:Y:S01]  /*dc00*/  STL [R1+0x47c], R0 ;  /* 0x00047c0001007387 */ /* 0x0007e20000100800 */
[----:B-1----:R-:W-:Y:S02]  /*dc10*/  MOV R2, UR73 ;  /* 0x0000004900027c02 */ /* 0x002fe40008000f00 */
[----:B---3--:R-:W-:Y:S02]  /*dc20*/  MOV R0, RZ ;  /* 0x000000ff00007202 */ /* 0x008fe40000000f00 */
[----:B--2---:R-:W-:-:S04]  /*dc30*/  IADD3 R206, PT, PT, R5, 0x18000, RZ ;  /* 0x0001800005ce7810 */ /* 0x004fc80007ffe0ff */
[----:B------:R-:W-:-:S04]  /*dc40*/  SHF.R.U32.HI R206, RZ, 0x4, R206 ;  /* 0x00000004ffce7819 */ /* 0x000fc800000116ce */
[----:B------:R-:W-:-:S04]  /*dc50*/  SGXT.U32 R206, R206, 0xe ;  /* 0x0000000ecece781a */ /* 0x000fc80000000000 */
[----:B------:R-:W-:-:S13]  /*dc60*/  R2UR UR46, R206 ;  /* 0x00000000ce2e72ca */ /* 0x000fda00000e0000 */
[----:B------:R-:W-:Y:S02]  /*dc70*/  UIADD3.64 UR44, UPT, UPT, UR46, -UR48, URZ ;  /* 0x800000302e2c7297 */ /* 0x000fe4000fffe0ff */
[----:B------:R-:W-:Y:S02]  /*dc80*/  UIADD3.64 UR46, UPT, UPT, UR12, 0x4, URZ ;  /* 0x000000040c2e7897 */ /* 0x000fe4000fffe0ff */
[----:B------:R-:W-:-:S12]  /*dc90*/  UIADD3.64 UR48, UPT, UPT, UR12, 0xfe, URZ ;  /* 0x000000fe0c307897 */ /* 0x000fd8000fffe0ff */
.L_x_18:
[----:B------:R-:W2:Y:S04]  /*dca0*/  LDL.64 R10, [R1+0x3e0] ;  /* 0x0003e000010a7983 */ /* 0x000ea80000100a00 */
[----:B------:R-:W3:Y:S04]  /*dcb0*/  LDL.64 R24, [R1+0x2e0] ;  /* 0x0002e00001187983 */ /* 0x000ee80000100a00 */
[----:B------:R-:W4:Y:S04]  /*dcc0*/  LDL.64 R8, [R1+0x3d8] ;  /* 0x0003d80001087983 */ /* 0x000f280000100a00 */
[----:B------:R-:W5:Y:S04]  /*dcd0*/  LDL.64 R16, [R1+0x358] ;  /* 0x0003580001107983 */ /* 0x000f680000100a00 */
[----:B------:R-:W4:Y:S04]  /*dce0*/  LDL.64 R30, [R1+0x3c8] ;  /* 0x0003c800011e7983 */ /* 0x000f280000100a00 */
[----:B------:R-:W5:Y:S04]  /*dcf0*/  LDL.64 R18, [R1+0x360] ;  /* 0x0003600001127983 */ /* 0x000f680000100a00 */
[----:B------:R-:W5:Y:S04]  /*dd00*/  LDL.64 R20, [R1+0x350] ;  /* 0x0003500001147983 */ /* 0x000f680000100a00 */
[----:B------:R-:W5:Y:S04]  /*dd10*/  LDL.64 R12, [R1+0x2d8] ;  /* 0x0002d800010c7983 */ /* 0x000f680000100a00 */
[----:B------:R-:W5:Y:S01]  /*dd20*/  LDL.64 R22, [R1+0x268] ;  /* 0x0002680001167983 */ /* 0x000f620000100a00 */
[----:B------:R-:W-:-:S03]  /*dd30*/  IMAD.WIDE R6, R2, 0x2, R200 ;  /* 0x0000000202067825 */ /* 0x000fc600078e02c8 */
[----:B------:R-:W5:Y:S04]  /*dd40*/  LDL.64 R14, [R1+0x260] ;  /* 0x00026000010e7983 */ /* 0x000f680000100a00 */
[----:B------:R-:W5:Y:S04]  /*dd50*/  LDL.64 R38, [R1+0x348] ;  /* 0x0003480001267983 */ /* 0x000f680000100a00 */
[----:B------:R-:W5:Y:S04]  /*dd60*/  LDL.64 R34, [R1+0x440] ;  /* 0x0004400001227983 */ /* 0x000f680000100a00 */
[----:B------:R-:W5:Y:S04]  /*dd70*/  LDL.64 R46, [R1+0x438] ;  /* 0x00043800012e7983 */ /* 0x000f680000100a00 */
[----:B------:R-:W5:Y:S04]  /*dd80*/  LDL.64 R26, [R1+0x2c8] ;  /* 0x0002c800011a7983 */ /* 0x000f680000100a00 */
[----:B------:R-:W5:Y:S04]  /*dd90*/  LDL.64 R40, [R1+0x3d0] ;  /* 0x0003d00001287983 */ /* 0x000f680000100a00 */
[----:B------:R-:W5:Y:S04]  /*dda0*/  LDG.E.U16 R6, desc[UR10][R6.64] ;  /* 0x0000000a06067981 */ /* 0x000f68000c1e1500 */
[----:B------:R-:W5:Y:S04]  /*ddb0*/  LDL.64 R42, [R1+0x338] ;  /* 0x00033800012a7983 */ /* 0x000f680000100a00 */
[----:B------:R-:W5:Y:S04]  /*ddc0*/  LDL.64 R28, [R1+0x2d0] ;  /* 0x0002d000011c7983 */ /* 0x000f680000100a00 */
[----:B------:R-:W5:Y:S04]  /*ddd0*/  LDL.64 R44, [R1+0x340] ;  /* 0x00034000012c7983 */ /* 0x000f680000100a00 */
[----:B------:R-:W5:Y:S04]  /*dde0*/  LDL.64 R50, [R1+0x2b8] ;  /* 0x0002b80001327983 */ /* 0x000f680000100a00 */
[----:B------:R-:W5:Y:S04]  /*ddf0*/  LDL.64 R32, [R1+0x3b8] ;  /* 0x0003b80001207983 */ /* 0x000f680000100a00 */
[----:B------:R-:W5:Y:S01]  /*de00*/  LDL.64 R54, [R1+0x3a8] ;  /* 0x0003a80001367983 */ /* 0x000f620000100a00 */
[----:B------:R-:W-:-:S03]  /*de10*/  IMAD.WIDE R4, R2, 0x2, R202 ;  /* 0x0000000202047825 */ /* 0x000fc600078e02ca */
[----:B0-----:R-:W5:Y:S04]  /*de20*/  LDL.64 R68, [R1+0x2b0] ;  /* 0x0002b00001447983 */ /* 0x001f680000100a00 */
[----:B------:R-:W5:Y:S04]  /*de30*/  LDG.E.U16 R4, desc[UR10][R4.64] ;  /* 0x0000000a04047981 */ /* 0x000f68000c1e1500 */
[----:B------:R-:W5:Y:S04]  /*de40*/  LDL.64 R48, [R1+0x420] ;  /* 0x0004200001307983 */ /* 0x000f680000100a00 */
        /* <DEDUP_REMOVED lines=18> */
[----:B------:R-:W5:Y:S01]  /*df70*/  LDL.64 R80, [R1+0x2f0] ;  /* 0x0002f00001507983 */ /* 0x000f620000100a00 */
[----:B--2---:R-:W-:-:S05]  /*df80*/  IMAD.WIDE R10, R2, 0x2, R10 ;  /* 0x00000002020a7825 */ /* 0x004fca00078e020a */
[----:B------:R3:W2:Y:S02]  /*df90*/  LDG.E.U16 R7, desc[UR10][R10.64] ;  /* 0x0000000a0a077981 */ /* 0x0006a4000c1e1500 */
[C---:B---3--:R-:W-:Y:S02]  /*dfa0*/  IMAD.WIDE R10, R2.reuse, 0x2, R24 ;  /* 0x00000002020a7825 */ /* 0x048fe400078e0218 */
[----:B------:R-:W3:Y:S02]  /*dfb0*/  LDL.64 R24, [R1+0x3c0] ;  /* 0x0003c00001187983 */ /* 0x000ee40000100a00 */
[C---:B----4-:R-:W-:Y:S02]  /*dfc0*/  IMAD.WIDE R8, R2.reuse, 0x2, R8 ;  /* 0x0000000202087825 */ /* 0x050fe400078e0208 */
[----:B------:R-:W4:Y:S02]  /*dfd0*/  LDG.E.U16 R11, desc[UR10][R10.64] ;  /* 0x0000000a0a0b7981 */ /* 0x000f24000c1e1500 */
[----:B-----5:R-:W-:-:S02]  /*dfe0*/  IMAD.WIDE R16, R2, 0x2, R16 ;  /* 0x0000000202107825 */ /* 0x020fc400078e0210 */
[----:B------:R-:W5:Y:S02]  /*dff0*/  LDG.E.U16 R8, desc[UR10][R8.64] ;  /* 0x0000000a08087981 */ /* 0x000f64000c1e1500 */
[----:B------:R-:W-:-:S04]  /*e000*/  IMAD.WIDE R18, R2, 0x2, R18 ;  /* 0x0000000202127825 */ /* 0x000fc800078e0212 */
[C---:B------:R-:W-:Y:S01]  /*e010*/  IMAD.WIDE R20, R2.reuse, 0x2, R20 ;  /* 0x0000000202147825 */ /* 0x040fe200078e0214 */
[----:B------:R-:W2:Y:S04]  /*e020*/  LDG.E.U16 R5, desc[UR10][R18.64] ;  /* 0x0000000a12057981 */ /* 0x000ea8000c1e1500 */
[----:B------:R0:W2:Y:S01]  /*e030*/  LDG.E.U16 R9, desc[UR10][R16.64] ;  /* 0x0000000a10097981 */ /* 0x0000a2000c1e1500 */
[----:B------:R-:W-:-:S04]  /*e040*/  IMAD.WIDE R12, R2, 0x2, R12 ;  /* 0x00000002020c7825 */ /* 0x000fc800078e020c */
[C---:B------:R-:W-:Y:S02]  /*e050*/  IMAD.WIDE R22, R2.reuse, 0x2, R22 ;  /* 0x0000000202167825 */ /* 0x040fe400078e0216 */
[----:B------:R-:W2:Y:S02]  /*e060*/  LDG.E.U16 R12, desc[UR10][R12.64] ;  /* 0x0000000a0c0c7981 */ /* 0x000ea4000c1e1500 */
[C---:B0-----:R-:W-:Y:S02]  /*e070*/  IMAD.WIDE R16, R2.reuse, 0x2, R30 ;  /* 0x0000000202107825 */ /* 0x041fe400078e021e */
[----:B------:R0:W2:Y:S02]  /*e080*/  LDG.E.U16 R10, desc[UR10][R22.64] ;  /* 0x0000000a160a7981 */ /* 0x0000a4000c1e1500 */
[C---:B------:R-:W-:Y:S02]  /*e090*/  IMAD.WIDE R14, R2.reuse, 0x2, R14 ;  /* 0x00000002020e7825 */ /* 0x040fe400078e020e */
[----:B------:R-:W2:Y:S04]  /*e0a0*/  LDL.64 R30, [R1+0x2c0] ;  /* 0x0002c000011e7983 */ /* 0x000ea80000100a00 */
[----:B------:R-:W4:Y:S01]  /*e0b0*/  LDG.E.U16 R16, desc[UR10][R16.64] ;  /* 0x0000000a10107981 */ /* 0x000f22000c1e1500 */
[----:B------:R-:W-:-:S03]  /*e0c0*/  IMAD.WIDE R18, R2, 0x2, R38 ;  /* 0x0000000202127825 */ /* 0x000fc600078e0226 */
[----:B------:R1:W4:Y:S01]  /*e0d0*/  LDG.E.U16 R13, desc[UR10][R14.64] ;  /* 0x0000000a0e0d7981 */ /* 0x000322000c1e1500 */
[----:B0-----:R-:W-:-:S03]  /*e0e0*/  IMAD.WIDE R22, R2, 0x2, R46 ;  /* 0x0000000202167825 */ /* 0x001fc600078e022e */
[----:B------:R-:W4:Y:S01]  /*e0f0*/  LDL.64 R46, [R1+0x330] ;  /* 0x00033000012e7983 */ /* 0x000f220000100a00 */
[----:B------:R-:W-:-:S03]  /*e100*/  IMAD.WIDE R26, R2, 0x2, R26 ;  /* 0x00000002021a7825 */ /* 0x000fc600078e021a */
[----:B------:R0:W5:Y:S01]  /*e110*/  LDG.E.U16 R17, desc[UR10][R20.64] ;  /* 0x0000000a14117981 */ /* 0x000162000c1e1500 */
[----:B-1----:R-:W-:-:S03]  /*e120*/  IMAD.WIDE R14, R2, 0x2, R40 ;  /* 0x00000002020e7825 */ /* 0x002fc600078e0228 */
[----:B------:R-:W5:Y:S04]  /*e130*/  LDL.64 R40, [R1+0x430] ;  /* 0x0004300001287983 */ /* 0x000f680000100a00 */
[----:B------:R-:W5:Y:S01]  /*e140*/  LDG.E.U16 R18, desc[UR10][R18.64] ;  /* 0x0000000a12127981 */ /* 0x000f62000c1e1500 */
[----:B0-----:R-:W-:-:S03]  /*e150*/  IMAD.WIDE R20, R2, 0x2, R34 ;  /* 0x0000000202147825 */ /* 0x001fc600078e0222 */
[----:B------:R-:W5:Y:S01]  /*e160*/  LDL.64 R34, [R1+0x428] ;  /* 0x0004280001227983 */ /* 0x000f620000100a00 */
[----:B------:R-:W-:-:S03]  /*e170*/  IMAD.WIDE R28, R2, 0x2, R28 ;  /* 0x00000002021c7825 */ /* 0x000fc600078e021c */
[----:B------:R-:W5:Y:S04]  /*e180*/  LDG.E.U16 R22, desc[UR10][R22.64] ;  /* 0x0000000a16167981 */ /* 0x000f68000c1e1500 */
[----:B------:R0:W5:Y:S04]  /*e190*/  LDG.E.U16 R19, desc[UR10][R26.64] ;  /* 0x0000000a1a137981 */ /* 0x000168000c1e1500 */
[----:B------:R-:W5:Y:S01]  /*e1a0*/  LDG.E.U16 R14, desc[UR10][R14.64] ;  /* 0x0000000a0e0e7981 */ /* 0x000f62000c1e1500 */
[----:B------:R-:W-:-:S03]  /*e1b0*/  IMAD.WIDE R32, R2, 0x2, R32 ;  /* 0x0000000202207825 */ /* 0x000fc600078e0220 */
[----:B------:R-:W5:Y:S01]  /*e1c0*/  LDL.64 R38, [R1+0x3b0] ;  /* 0x0003b00001267983 */ /* 0x000f620000100a00 */
[----:B0-----:R-:W-:-:S03]  /*e1d0*/  IMAD.WIDE R26, R2, 0x2, R42 ;  /* 0x00000002021a7825 */ /* 0x001fc600078e022a */
[----:B------:R-:W5:Y:S04]  /*e1e0*/  LDL.64 R42, [R1+0x2a8] ;  /* 0x0002a800012a7983 */ /* 0x000f680000100a00 */
[----:B------:R0:W5:Y:S04]  /*e1f0*/  LDG.E.U16 R15, desc[UR10][R28.64] ;  /* 0x0000000a1c0f7981 */ /* 0x000168000c1e1500 */
[----:B------:R-:W5:Y:S04]  /*e200*/  LDG.E.U16 R21, desc[UR10][R20.64] ;  /* 0x0000000a14157981 */ /* 0x000f68000c1e1500 */
[----:B------:R-:W5:Y:S01]  /*e210*/  LDG.E.U16 R26, desc[UR10][R26.64] ;  /* 0x0000000a1a1a7981 */ /* 0x000f62000c1e1500 */
[----:B0-----:R-:W-:-:S03]  /*e220*/  IMAD.WIDE R28, R2, 0x2, R50 ;  /* 0x00000002021c7825 */ /* 0x001fc600078e0232 */
[----:B------:R-:W5:Y:S04]  /*e230*/  LDL.64 R50, [R1+0x398] ;  /* 0x0003980001327983 */ /* 0x000f680000100a00 */
[----:B------:R0:W5:Y:S04]  /*e240*/  LDG.E.U16 R20, desc[UR10][R32.64] ;  /* 0x0000000a20147981 */ /* 0x000168000c1e1500 */
[----:B------:R-:W5:Y:S01]  /*e250*/  LDG.E.U16 R28, desc[UR10][R28.64] ;  /* 0x0000000a1c1c7981 */ /* 0x000f62000c1e1500 */
[----:B0-----:R-:W-:-:S03]  /*e260*/  IMAD.WIDE R32, R2, 0x2, R54 ;  /* 0x0000000202207825 */ /* 0x001fc600078e0236 */
[----:B------:R-:W5:Y:S04]  /*e270*/  LDL.64 R54, [R1+0x408] ;  /* 0x0004080001367983 */ /* 0x000f680000100a00 */
[----:B------:R-:W5:Y:S01]  /*e280*/  LDG.E.U16 R36, desc[UR10][R32.64] ;  /* 0x0000000a20247981 */ /* 0x000f62000c1e1500 */
[----:B---3--:R-:W-:-:S05]  /*e290*/  IMAD.WIDE R24, R2, 0x2, R24 ;  /* 0x0000000202187825 */ /* 0x008fca00078e0218 */
[----:B------:R0:W3:Y:S02]  /*e2a0*/  LDG.E.U16 R23, desc[UR10][R24.64] ;  /* 0x0000000a18177981 */ /* 0x0000e4000c1e1500 */
[C---:B0-----:R-:W-:Y:S02]  /*e2b0*/  IMAD.WIDE R24, R2.reuse, 0x2, R44 ;  /* 0x0000000202187825 */ /* 0x041fe400078e022c */
[----:B------:R-:W3:Y:S02]  /*e2c0*/  LDL.64 R44, [R1+0x328] ;  /* 0x00032800012c7983 */ /* 0x000ee40000100a00 */
[C---:B------:R-:W-:Y:S02]  /*e2d0*/  IMAD.WIDE R32, R2.reuse, 0x2, R68 ;  /* 0x0000000202207825 */ /* 0x040fe400078e0244 */
[----:B------:R-:W3:Y:S04]  /*e2e0*/  LDG.E.U16 R24, desc[UR10][R24.64] ;  /* 0x0000000a18187981 */ /* 0x000ee8000c1e1500 */
[----:B------:R-:W3:Y:S01]  /*e2f0*/  LDG.E.U16 R33, desc[UR10][R32.64] ;  /* 0x0000000a20217981 */ /* 0x000ee2000c1e1500 */
[----:B------:R-:W-:-:S03]  /*e300*/  IMAD.WIDE R52, R2, 0x2, R52 ;  /* 0x0000000202347825 */ /* 0x000fc600078e0234 */
[----:B------:R-:W3:Y:S04]  /*e310*/  LDL.64 R68, [R1+0x378] ;  /* 0x0003780001447983 */ /* 0x000ee80000100a00 */
[----:B------:R-:W3:Y:S01]  /*e320*/  LDG.E.U16 R52, desc[UR10][R52.64] ;  /* 0x0000000a34347981 */ /* 0x000ee2000c1e1500 */
[----:B--2---:R-:W-:-:S05]  /*e330*/  IMAD.WIDE R30, R2, 0x2, R30 ;  /* 0x00000002021e7825 */ /* 0x004fca00078e021e */
[----:B------:R4:W2:Y:S02]  /*e340*/  LDG.E.U16 R27, desc[UR10][R30.64] ;  /* 0x0000000a1e1b7981 */ /* 0x0008a4000c1e1500 */
[C---:B----4-:R-:W-:Y:S02]  /*e350*/  IMAD.WIDE R30, R2.reuse, 0x2, R46 ;  /* 0x00000002021e7825 */ /* 0x050fe400078e022e */
[----:B------:R-:W4:Y:S02]  /*e360*/  LDL.64 R46, [R1+0x390] ;  /* 0x00039000012e7983 */ /* 0x000f240000100a00 */
[----:B-----5:R-:W-:-:S05]  /*e370*/  IMAD.WIDE R40, R2, 0x2, R40 ;  /* 0x0000000202287825 */ /* 0x020fca00078e0228 */
[----:B------:R0:W5:Y:S01]  /*e380*/  LDG.E.U16 R25, desc[UR10][R40.64] ;  /* 0x0000000a28197981 */ /* 0x000162000c1e1500 */
[----:B------:R-:W-:-:S05]  /*e390*/  IMAD.WIDE R34, R2, 0x2, R34 ;  /* 0x0000000202227825 */ /* 0x000fca00078e0222 */
[----:B------:R-:W2:Y:S01]  /*e3a0*/  LDG.E.U16 R29, desc[UR10][R34.64] ;  /* 0x0000000a221d7981 */ /* 0x000ea2000c1e1500 */
[----:B0-----:R-:W-:-:S03]  /*e3b0*/  IMAD.WIDE R40, R2, 0x2, R66 ;  /* 0x0000000202287825 */ /* 0x001fc600078e0242 */
[----:B------:R-:W2:Y:S04]  /*e3c0*/  LDL.64 R66, [R1+0x300] ;  /* 0x0003000001427983 */ /* 0x000ea80000100a00 */
[----:B------:R0:W2:Y:S01]  /*e3d0*/  LDG.E.U16 R35, desc[UR10][R30.64] ;  /* 0x0000000a1e237981 */ /* 0x0000a2000c1e1500 */
[----:B------:R-:W-:-:S04]  /*e3e0*/  IMAD.WIDE R42, R2, 0x2, R42 ;  /* 0x00000002022a7825 */ /* 0x000fc800078e022a */
[C---:B0-----:R-:W-:Y:S01]  /*e3f0*/  IMAD.WIDE R30, R2.reuse, 0x2, R48 ;  /* 0x00000002021e7825 */ /* 0x041fe200078e0230 */
[----:B------:R0:W2:Y:S04]  /*e400*/  LDG.E.U16 R32, desc[UR10][R42.64] ;  /* 0x0000000a2a207981 */ /* 0x0000a8000c1e1500 */
[----:B------:R-:W2:Y:S04]  /*e410*/  LDL.64 R48, [R1+0x388] ;  /* 0x0003880001307983 */ /* 0x000ea80000100a00 */
[----:B------:R-:W5:Y:S01]  /*e420*/  LDG.E.U16 R31, desc[UR10][R30.64] ;  /* 0x0000000a1e1f7981 */ /* 0x000f62000c1e1500 */
[----:B0-----:R-:W-:-:S03]  /*e430*/  IMAD.WIDE R42, R2, 0x2, R62 ;  /* 0x00000002022a7825 */ /* 0x001fc600078e023e */
[----:B------:R-:W5:Y:S01]  /*e440*/  LDL.64 R62, [R1+0x288] ;  /* 0x00028800013e7983 */ /* 0x000f620000100a00 */
[----:B------:R-:W-:-:S03]  /*e450*/  IMAD.WIDE R50, R2, 0x2, R50 ;  /* 0x0000000202327825 */ /* 0x000fc600078e0232 */
[----:B------:R0:W5:Y:S01]  /*e460*/  LDG.E.U16 R30, desc[UR10][R40.64] ;  /* 0x0000000a281e7981 */ /* 0x000162000c1e1500 */
[----:B------:R-:W-:-:S03]  /*e470*/  IMAD.WIDE R38, R2, 0x2, R38 ;  /* 0x0000000202267825 */ /* 0x000fc600078e0226 */
[----:B------:R-:W5:Y:S04]  /*e480*/  LDG.E.U16 R50, desc[UR10][R50.64] ;  /* 0x0000000a32327981 */ /* 0x000f68000c1e1500 */
[----:B------:R-:W5:Y:S01]  /*e490*/  LDG.E.U16 R38, desc[UR10][R38.64] ;  /* 0x0000000a26267981 */ /* 0x000f62000c1e1500 */
[----:B0-----:R-:W-:-:S03]  /*e4a0*/  IMAD.WIDE R40, R2, 0x2, R60 ;  /* 0x0000000202287825 */ /* 0x001fc600078e023c */
[----:B------:R-:W5:Y:S04]  /*e4b0*/  LDL.64 R60, [R1+0x400] ;  /* 0x00040000013c7983 */ /* 0x000f680000100a00 */
[----:B------:R0:W5:Y:S04]  /*e4c0*/  LDG.E.U16 R53, desc[UR10][R40.64] ;  /* 0x0000000a28357981 */ /* 0x000168000c1e1500 */
[----:B------:R1:W5:Y:S01]  /*e4d0*/  LDG.E.U16 R51, desc[UR10][R42.64] ;  /* 0x0000000a2a337981 */ /* 0x000362000c1e1500 */
[----:B0-----:R-:W-:-:S04]  /*e4e0*/  IMAD.WIDE R40, R2, 0x2, R58 ;  /* 0x0000000202287825 */ /* 0x001fc800078e023a */
[----:B-1----:R-:W-:-:S04]  /*e4f0*/  IMAD.WIDE R42, R2, 0x2, R56 ;  /* 0x00000002022a7825 */ /* 0x002fc800078e0238 */
[----:B---3--:R-:W-:-:S05]  /*e500*/  IMAD.WIDE R44, R2, 0x2, R44 ;  /* 0x00000002022c7825 */ /* 0x008fca00078e022c */
[----:B------:R0:W3:Y:S02]  /*e510*/  LDG.E.U16 R34, desc[UR10][R44.64] ;  /* 0x0000000a2c227981 */ /* 0x0000e4000c1e1500 */
[C---:B0-----:R-:W-:Y:S02]  /*e520*/  IMAD.WIDE R44, R2.reuse, 0x2, R64 ;  /* 0x00000002022c7825 */ /* 0x041fe400078e0240 */
[----:B------:R-:W3:Y:S04]  /*e530*/  LDL.64 R64, [R1+0x2f8] ;  /* 0x0002f80001407983 */ /* 0x000ee80000100a00 */
[----:B------:R0:W3:Y:S02]  /*e540*/  LDG.E.U16 R39, desc[UR10][R44.64] ;  /* 0x0000000a2c277981 */ /* 0x0000e4000c1e1500 */
[----:B0-----:R-:W-:-:S02]  /*e550*/  IMAD.WIDE R44, R2, 0x2, R54 ;  /* 0x00000002022c7825 */ /* 0x001fc400078e0236 */
[----:B------:R0:W3:Y:S04]  /*e560*/  LDG.E.U16 R54, desc[UR10][R40.64] ;  /* 0x0000000a28367981 */ /* 0x0000e8000c1e1500 */
[----:B------:R1:W3:Y:S04]  /*e570*/  LDG.E.U16 R55, desc[UR10][R42.64] ;  /* 0x0000000a2a377981 */ /* 0x0002e8000c1e1500 */
[----:B------:R4:W3:Y:S01]  /*e580*/  LDG.E.U16 R56, desc[UR10][R44.64] ;  /* 0x0000000a2c387981 */ /* 0x0008e2000c1e1500 */
[----:B0-----:R-:W-:-:S03]  /*e590*/  IMAD.WIDE R40, R2, 0x2, R78 ;  /* 0x0000000202287825 */ /* 0x001fc600078e024e */
[----:B------:R-:W3:Y:S01]  /*e5a0*/  LDL.64 R78, [R1+0x2e8] ;  /* 0x0002e800014e7983 */ /* 0x000ee20000100a00 */
[----:B-1----:R-:W-:-:S03]  /*e5b0*/  IMAD.WIDE R42, R2, 0x2, R76 ;  /* 0x00000002022a7825 */ /* 0x002fc600078e024c */
[----:B------:R-:W3:Y:S01]  /*e5c0*/  LDL.64 R76, [R1+0x278] ;  /* 0x00027800014c7983 */ /* 0x000ee20000100a00 */
[----:B----4-:R-:W-:-:S03]  /*e5d0*/  IMAD.WIDE R44, R2, 0x2, R74 ;  /* 0x00000002022c7825 */ /* 0x010fc600078e024a */
[----:B------:R-:W4:Y:S01]  /*e5e0*/  LDL.64 R74, [R1+0x270] ;  /* 0x00027000014a7983 */ /* 0x000f220000100a00 */
[----:B------:R-:W-:-:S03]  /*e5f0*/  IMAD.WIDE R46, R2, 0x2, R46 ;  /* 0x00000002022e7825 */ /* 0x000fc600078e022e */
[----:B------:R0:W4:Y:S04]  /*e600*/  LDG.E.U16 R59, desc[UR10][R40.64] ;  /* 0x0000000a283b7981 */ /* 0x000128000c1e1500 */
[----:B------:R5:W4:Y:S01]  /*e610*/  LDG.E.U16 R57, desc[UR10][R46.64] ;  /* 0x0000000a2e397981 */ /* 0x000b22000c1e1500 */
[----:B0-----:R-:W-:-:S04]  /*e620*/  IMAD.WIDE R40, R2, 0x2, R92 ;  /* 0x0000000202287825 */ /* 0x001fc800078e025c */
[----:B--2---:R-:W-:-:S05]  /*e630*/  IMAD.WIDE R48, R2, 0x2, R48 ;  /* 0x0000000202307825 */ /* 0x004fca00078e0230 */
[----:B------:R0:W2:Y:S01]  /*e640*/  LDG.E.U16 R58, desc[UR10][R48.64] ;  /* 0x0000000a303a7981 */ /* 0x0000a2000c1e1500 */
[----:B-----5:R-:W-:-:S05]  /*e650*/  IMAD.WIDE R46, R2, 0x2, R62 ;  /* 0x00000002022e7825 */ /* 0x020fca00078e023e */
[----:B------:R1:W5:Y:S01]  /*e660*/  LDG.E.U16 R62, desc[UR10][R46.64] ;  /* 0x0000000a2e3e7981 */ /* 0x000362000c1e1500 */
[----:B0-----:R-:W-:-:S03]  /*e670*/  IMAD.WIDE R48, R2, 0x2, R60 ;  /* 0x0000000202307825 */ /* 0x001fc600078e023c */
[----:B------:R0:W2:Y:S01]  /*e680*/  LDG.E.U16 R60, desc[UR10][R42.64] ;  /* 0x0000000a2a3c7981 */ /* 0x0000a2000c1e1500 */
[----:B-1----:R-:W-:-:S03]  /*e690*/  IMAD.WIDE R46, R2, 0x2, R66 ;  /* 0x00000002022e7825 */ /* 0x002fc600078e0242 */
[----:B------:R1:W2:Y:S04]  /*e6a0*/  LDG.E.U16 R61, desc[UR10][R44.64] ;  /* 0x0000000a2c3d7981 */ /* 0x0002a8000c1e1500 */
[----:B------:R-:W2:Y:S01]  /*e6b0*/  LDG.E.U16 R63, desc[UR10][R48.64] ;  /* 0x0000000a303f7981 */ /* 0x000ea2000c1e1500 */
[----:B0-----:R-:W-:-:S03]  /*e6c0*/  IMAD.WIDE R42, R2, 0x2, R90 ;  /* 0x00000002022a7825 */ /* 0x001fc600078e025a */
[----:B------:R0:W2:Y:S01]  /*e6d0*/  LDG.E.U16 R67, desc[UR10][R46.64] ;  /* 0x0000000a2e437981 */ /* 0x0000a2000c1e1500 */
[----:B-1----:R-:W-:-:S05]  /*e6e0*/  IMAD.WIDE R44, R2, 0x2, R68 ;  /* 0x00000002022c7825 */ /* 0x002fca00078e0244 */
[----:B------:R1:W2:Y:S01]  /*e6f0*/  LDG.E.U16 R66, desc[UR10][R44.64] ;  /* 0x0000000a2c427981 */ /* 0x0002a2000c1e1500 */
[----:B0-----:R-:W-:-:S05]  /*e700*/  IMAD.WIDE R46, R2, 0x2, R72 ;  /* 0x00000002022e7825 */ /* 0x001fca00078e0248 */
[----:B------:R-:W2:Y:S01]  /*e710*/  LDG.E.U16 R72, desc[UR10][R46.64] ;  /* 0x0000000a2e487981 */ /* 0x000ea2000c1e1500 */
[----:B-1----:R-:W-:-:S04]  /*e720*/  IMAD.WIDE R44, R2, 0x2, R84 ;  /* 0x00000002022c7825 */ /* 0x002fc800078e0254 */
[C---:B---3--:R-:W-:Y:S02]  /*e730*/  IMAD.WIDE R48, R2.reuse, 0x2, R64 ;  /* 0x0000000202307825 */ /* 0x048fe400078e0240 */
[----:B------:R0:W3:Y:S04]  /*e740*/  LDG.E.U16 R64, desc[UR10][R40.64] ;  /* 0x0000000a28407981 */ /* 0x0000e8000c1e1500 */
[----:B------:R1:W3:Y:S04]  /*e750*/  LDG.E.U16 R65, desc[UR10][R42.64] ;  /* 0x0000000a2a417981 */ /* 0x0002e8000c1e1500 */
[----:B------:R1:W3:Y:S01]  /*e760*/  LDG.E.U16 R68, desc[UR10][R48.64] ;  /* 0x0000000a30447981 */ /* 0x0002e2000c1e1500 */
[----:B0-----:R-:W-:-:S04]  /*e770*/  IMAD.WIDE R40, R2, 0x2, R88 ;  /* 0x0000000202287825 */ /* 0x001fc800078e0258 */
[C---:B-1----:R-:W-:Y:S01]  /*e780*/  IMAD.WIDE R42, R2.reuse, 0x2, R86 ;  /* 0x00000002022a7825 */ /* 0x042fe200078e0256 */
[----:B------:R0:W3:Y:S03]  /*e790*/  LDG.E.U16 R69, desc[UR10][R40.64] ;  /* 0x0000000a28457981 */ /* 0x0000e6000c1e1500 */
[C---:B------:R-:W-:Y:S02]  /*e7a0*/  IMAD.WIDE R48, R2.reuse, 0x2, R70 ;  /* 0x0000000202307825 */ /* 0x040fe400078e0246 */
[----:B------:R1:W3:Y:S04]  /*e7b0*/  LDG.E.U16 R70, desc[UR10][R42.64] ;  /* 0x0000000a2a467981 */ /* 0x0002e8000c1e1500 */
[----:B------:R1:W3:Y:S01]  /*e7c0*/  LDG.E.U16 R71, desc[UR10][R44.64] ;  /* 0x0000000a2c477981 */ /* 0x0002e2000c1e1500 */
[----:B0-----:R-:W-:-:S03]  /*e7d0*/  IMAD.WIDE R40, R2, 0x2, R82 ;  /* 0x0000000202287825 */ /* 0x001fc600078e0252 */
[----:B------:R4:W3:Y:S01]  /*e7e0*/  LDG.E.U16 R73, desc[UR10][R48.64] ;  /* 0x0000000a30497981 */ /* 0x0008e2000c1e1500 */
[----:B-1----:R-:W-:-:S03]  /*e7f0*/  IMAD.WIDE R42, R2, 0x2, R80 ;  /* 0x00000002022a7825 */ /* 0x002fc600078e0250 */
[----:B------:R-:W3:Y:S01]  /*e800*/  LDG.E.U16 R40, desc[UR10][R40.64] ;  /* 0x0000000a28287981 */ /* 0x000ee2000c1e1500 */
[----:B------:R-:W-:-:S03]  /*e810*/  IMAD.WIDE R44, R2, 0x2, R78 ;  /* 0x00000002022c7825 */ /* 0x000fc600078e024e */
[----:B------:R-:W3:Y:S01]  /*e820*/  LDG.E.U16 R42, desc[UR10][R42.64] ;  /* 0x0000000a2a2a7981 */ /* 0x000ee2000c1e1500 */
[----:B------:R-:W-:-:S03]  /*e830*/  IMAD.WIDE R46, R2, 0x2, R76 ;  /* 0x00000002022e7825 */ /* 0x000fc600078e024c */
[----:B------:R-:W3:Y:S01]  /*e840*/  LDG.E.U16 R44, desc[UR10][R44.64] ;  /* 0x0000000a2c2c7981 */ /* 0x000ee2000c1e1500 */
[----:B----4-:R-:W-:-:S03]  /*e850*/  IMAD.WIDE R48, R2, 0x2, R74 ;  /* 0x0000000202307825 */ /* 0x010fc600078e024a */
[----:B------:R-:W4:Y:S04]  /*e860*/  LDG.E.U16 R46, desc[UR10][R46.64] ;  /* 0x0000000a2e2e7981 */ /* 0x000f28000c1e1500 */
[----:B------:R-:W4:Y:S01]  /*e870*/  LDG.E.U16 R48, desc[UR10][R48.64] ;  /* 0x0000000a30307981 */ /* 0x000f22000c1e1500 */
        /* <DEDUP_REMOVED lines=20> */
[----:B0-----:R-:W-:-:S03]  /*e9c0*/  LOP3.LUT R74, R198, 0x30, RZ, 0x3c, !PT ;  /* 0x00000030c64a7812 */ /* 0x001fc600078e3cff */
        /* <DEDUP_REMOVED lines=15> */
[----:B------:R1:W-:Y:S04]  /*eac0*/  STS.U16 [R75+UR6+0x14200], R31 ;  /* 0x0142001f4b007988 */ /* 0x0003e80008000406 */
[----:B------:R1:W-:Y:S01]  /*ead0*/  STS.U16 [R75+UR6+0x16200], R30 ;  /* 0x0162001e4b007988 */ /* 0x0003e20008000406 */
[----:B0-----:R-:W-:-:S03]  /*eae0*/  LOP3.LUT R74, R198, 0x50, RZ, 0x3c, !PT ;  /* 0x00000050c64a7812 */ /* 0x001fc600078e3cff */
[----:B------:R1:W-:Y:S04]  /*eaf0*/  STS.U16 [R75+UR6+0x14600], R39 ;  /* 0x014600274b007988 */ /* 0x0003e80008000406 */
[----:B------:R1:W-:Y:S04]  /*eb00*/  STS.U16 [R75+UR6+0x16600], R50 ;  /* 0x016600324b007988 */ /* 0x0003e80008000406 */
[----:B------:R1:W-:Y:S04]  /*eb10*/  STS.U16 [R75+UR6+0x14a00], R51 ;  /* 0x014a00334b007988 */ /* 0x0003e80008000406 */
[----:B------:R1:W-:Y:S04]  /*eb20*/  STS.U16 [R75+UR6+0x16a00], R52 ;  /* 0x016a00344b007988 */ /* 0x0003e80008000406 */
[----:B------:R1:W-:Y:S04]  /*eb30*/  STS.U16 [R75+UR6+0x14e00], R53 ;  /* 0x014e00354b007988 */ /* 0x0003e80008000406 */
[----:B------:R1:W-:Y:S01]  /*eb40*/  STS.U16 [R75+UR6+0x16e00], R54 ;  /* 0x016e00364b007988 */ /* 0x0003e20008000406 */
[----:B------:R-:W-:-:S03]  /*eb50*/  LOP3.LUT R6, R198, 0x60, RZ, 0x3c, !PT ;  /* 0x00000060c6067812 */ /* 0x000fc600078e3cff */
[----:B------:R1:W-:Y:S04]  /*eb60*/  STS.U16 [R74+UR6+0x14280], R55 ;  /* 0x014280374a007988 */ /* 0x0003e80008000406 */
[----:B------:R1:W-:Y:S04]  /*eb70*/  STS.U16 [R74+UR6+0x16280], R56 ;  /* 0x016280384a007988 */ /* 0x0003e80008000406 */
[----:B------:R1:W-:Y:S04]  /*eb80*/  STS.U16 [R74+UR6+0x14680], R57 ;  /* 0x014680394a007988 */ /* 0x0003e80008000406 */
[----:B--2---:R1:W-:Y:S04]  /*eb90*/  STS.U16 [R74+UR6+0x16680], R58 ;  /* 0x0166803a4a007988 */ /* 0x0043e80008000406 */
[----:B------:R1:W-:Y:S04]  /*eba0*/  STS.U16 [R74+UR6+0x14a80], R59 ;  /* 0x014a803b4a007988 */ /* 0x0003e80008000406 */
[----:B------:R1:W-:Y:S04]  /*ebb0*/  STS.U16 [R74+UR6+0x16a80], R60 ;  /* 0x016a803c4a007988 */ /* 0x0003e80008000406 */
[----:B------:R1:W-:Y:S04]  /*ebc0*/  STS.U16 [R74+UR6+0x14e80], R61 ;  /* 0x014e803d4a007988 */ /* 0x0003e80008000406 */
[----:B-----5:R1:W-:Y:S01]  /*ebd0*/  STS.U16 [R74+UR6+0x16e80], R62 ;  /* 0x016e803e4a007988 */ /* 0x0203e20008000406 */
[----:B------:R-:W-:-:S03]  /*ebe0*/  LOP3.LUT R4, R198, 0x70, RZ, 0x3c, !PT ;  /* 0x00000070c6047812 */ /* 0x000fc600078e3cff */
[----:B------:R1:W-:Y:S01]  /*ebf0*/  STS.U16 [R6+UR6+0x14300], R63 ;  /* 0x0143003f06007988 */ /* 0x0003e20008000406 */
[----:B------:R-:W-:Y:S02]  /*ec00*/  UMOV UR72, 0x1 ;  /* 0x0000000100487882 */ /* 0x000fe40000000000 */
[----:B------:R-:W-:-:S04]  /*ec10*/  @!UP0 UIADD3 UR72, UPT, UPT, -UR72, 0x100000, URZ ;  /* 0x0010000048488890 */ /* 0x000fc8000fffe1ff */
[----:B------:R-:W-:Y:S02]  /*ec20*/  @!UP0 USHF.L.U32 UR73, UR72, 0xb, URZ ;  /* 0x0000000b48498899 */ /* 0x000fe400080006ff */
[----:B------:R-:W-:Y:S01]  /*ec30*/  @!UP0 USHF.L.U32 UR72, UR72, 0x1, URZ ;  /* 0x0000000148488899 */ /* 0x000fe200080006ff */
[----:B------:R-:W-:Y:S01]  /*ec40*/  VOTEU.ALL UP2, P1 ;  /* 0x0000000000ff7886 */ /* 0x000fe20000840000 */
[----:B---3--:R1:W-:Y:S04]  /*ec50*/  STS.U16 [R6+UR6+0x16300], R64 ;  /* 0x0163004006007988 */ /* 0x0083e80008000406 */
[----:B------:R1:W-:Y:S04]  /*ec60*/  STS.U16 [R6+UR6+0x14700], R65 ;  /* 0x0147004106007988 */ /* 0x0003e80008000406 */
        /* <DEDUP_REMOVED lines=11> */
[----:B----4-:R1:W-:Y:S04]  /*ed20*/  STS.U16 [R4+UR6+0x14f80], R46 ;  /* 0x014f802e04007988 */ /* 0x0103e80008000406 */
[----:B------:R1:W-:Y:S01]  /*ed30*/  STS.U16 [R4+UR6+0x16f80], R48 ;  /* 0x016f803004007988 */ /* 0x0003e20008000406 */
[----:B------:R0:W-:Y:S06]  /*ed40*/  MEMBAR.ALL.CTA ;  /* 0x0000000000007992 */ /* 0x0001ec0000008000 */
[----:B0-----:R-:W-:Y:S04]  /*ed50*/  FENCE.VIEW.ASYNC.S ;  /* 0x00000000000073c6 */ /* 0x001fe80000000000 */
[----:B------:R-:W0:Y:S02]  /*ed60*/  FENCE.VIEW.ASYNC.S ;  /* 0x00000000000073c6 */ /* 0x000e240000000000 */
[----:B0-----:R1:W0:Y:S02]  /*ed70*/  @!UP2 SYNCS.EXCH.64 URZ, [UR6+0x1c010], UR72 ;  /* 0x01c0104806ffa5b2 */ /* 0x0012240008000100 */
[----:B0-----:R-:W-:Y:S06]  /*ed80*/  BAR.SYNC.DEFER_BLOCKING 0x0 ;  /* 0x0000000000007b1d */ /* 0x001fec0000010000 */
[----:B-1----:R-:W-:Y:S05]  /*ed90*/  BRA.U UP1, `(.L_x_14) ;  /* 0x0000000101ac7547 */ /* 0x002fea000b800000 */
[----:B------:R-:W2:Y:S01]  /*eda0*/  LDL R8, [R1+0x480] ;  /* 0x0004800001087983 */ /* 0x000ea20000100800 */
[----:B------:R-:W-:Y:S02]  /*edb0*/  R2UR UR5, R211 ;  /* 0x00000000d30572ca */ /* 0x000fe400000e0000 */
[----:B------:R-:W-:Y:S02]  /*edc0*/  ELECT P2, URZ, PT ;  /* 0x0000000000ff782f */ /* 0x000fe40003840000 */
[----:B------:R-:W-:Y:S01]  /*edd0*/  MOV.SPILL R6, UR7 ;  /* 0x0000000700067c02 */ /* 0x000fe20009000f00 */
[----:B------:R-:W-:Y:S01]  /*ede0*/  UMOV UR7, 0x8088490 ;  /* 0x0808849000077882 */ /* 0x000fe20000000000 */
[----:B------:R-:W-:Y:S01]  /*edf0*/  MOV.SPILL R7, UR6 ;  /* 0x0000000600077c02 */ /* 0x000fe20009000f00 */
[----:B------:R-:W-:-:S06]  /*ee00*/  UMOV UR6, 0x0 ;  /* 0x0000000000067882 */ /* 0x000fcc0000000000 */
[----:B------:R-:W-:Y:S02]  /*ee10*/  MOV R4, UR5 ;  /* 0x0000000500047c02 */ /* 0x000fe40008000f00 */
[----:B------:R-:W-:Y:S02]  /*ee20*/  R2UR UR5, R252 ;  /* 0x00000000fc0572ca */ /* 0x000fe400000e0000 */
[----:B------:R-:W-:Y:S02]  /*ee30*/  @P2 R2UR UR72, R4 ;  /* 0x00000000044822ca */ /* 0x000fe400000e0000 */
[----:B------:R-:W-:-:S04]  /*ee40*/  @P2 MOV R5, 0x40004040 ;  /* 0x4000404000052802 */ /* 0x000fc80000000f00 */
[C---:B------:R-:W-:Y:S02]  /*ee50*/  @P2 R2UR UR73, R5.reuse ;  /* 0x00000000054922ca */ /* 0x040fe400000e0000 */
[----:B------:R-:W-:Y:S01]  /*ee60*/  @P2 R2UR UR75, R5 ;  /* 0x00000000054b22ca */ /* 0x000fe200000e0000 */
[----:B------:R-:W-:Y:S02]  /*ee70*/  HFMA2 R5, -RZ, RZ, 0, 0 ;  /* 0x00000000ff057431 */ /* 0x000fe400000001ff */
[----:B------:R-:W-:-:S04]  /*ee80*/  MOV R4, UR5 ;  /* 0x0000000500047c02 */ /* 0x000fc80008000f00 */
[----:B------:R-:W-:-:S13]  /*ee90*/  @P2 R2UR UR74, R4 ;  /* 0x00000000044a22ca */ /* 0x000fda00000e0000 */
[----:B------:R0:W-:Y:S02]  /*eea0*/  UTCHMMA gdesc[UR72], gdesc[UR74], tmem[UR9], tmem[UR6], idesc[UR7], !UPT ;  /* 0x00ff064a480075ea */ /* 0x0001e4000f800009 */
[----:B0-----:R-:W-:Y:S01]  /*eeb0*/  UMOV UR72, 0x0 ;  /* 0x0000000000487882 */ /* 0x001fe20000000000 */
[----:B------:R-:W-:Y:S01]  /*eec0*/  UMOV UR73, 0x8088490 ;  /* 0x0808849000497882 */ /* 0x000fe20000000000 */
[----:B------:R-:W-:Y:S01]  /*eed0*/  UMOV UR74, 0x0 ;  /* 0x00000000004a7882 */ /* 0x000fe20000000000 */
[----:B------:R-:W-:Y:S01]  /*eee0*/  UMOV UR75, 0x8088490 ;  /* 0x08088490004b7882 */ /* 0x000fe20000000000 */
[----:B------:R0:W-:Y:S01]  /*eef0*/  UTCHMMA gdesc[UR40], gdesc[UR12], tmem[UR9], tmem[UR72], idesc[UR73], UPT ;  /* 0x00ff480c280075ea */ /* 0x0001e2000b800009 */
        /* <DEDUP_REMOVED lines=14> */
[----:B------:R-:W-:-:S02]  /*efe0*/  R2UR.FILL UR7, R6 ;  /* 0x00000000060772ca */ /* 0x000fc400004e0000 */
[----:B------:R-:W-:Y:S02]  /*eff0*/  R2UR.FILL UR6, R7 ;  /* 0x00000000070672ca */ /* 0x000fe400004e0000 */
[----:B--2---:R-:W-:-:S04]  /*f000*/  IADD3 R4, PT, PT, R8, 0x1c010, RZ ;  /* 0x0001c01008047810 */ /* 0x004fc80007ffe0ff */
[----:B------:R-:W-:-:S04]  /*f010*/  @P2 MOV R4, R4 ;  /* 0x0000000400042202 */ /* 0x000fc80000000f00 */
[----:B------:R-:W-:-:S13]  /*f020*/  @P2 R2UR UR5, R4 ;  /* 0x00000000040522ca */ /* 0x000fda00000e0000 */
[----:B------:R0:W-:Y:S01]  /*f030*/  UTCBAR [UR5], URZ ;  /* 0x000000ff050073e9 */ /* 0x0001e200080000ff */
[----:B------:R-:W-:Y:S01]  /*f040*/  NOP ;  /* 0x0000000000007918 */ /* 0x000fe20000000000 */
.L_x_14:
[----:B------:R-:W1:Y:S02]  /*f050*/  SYNCS.PHASECHK.TRANS64.TRYWAIT P2, [UR6+0x1c010], RZ ;  /* 0x01c010ffff0075a7 */ /* 0x000e640008041106 */
[----:B-1----:R-:W-:Y:S05]  /*f060*/  @!P2 BRA `(.L_x_15) ;  /* 0x000000dc009ca947 */ /* 0x002fea0003800000 */
.L_x_24:
[----:B------:R-:W2:Y:S01]  /*f070*/  LDL.64 R42, [R1+0x448] ;  /* 0x00044800012a7983 */ /* 0x000ea20000100a00 */
[----:B------:R-:W-:Y:S01]  /*f080*/  SHF.L.U32 R0, R0, 0x1f, RZ ;  /* 0x0000001f00007819 */ /* 0x000fe200000006ff */
[----:B0-----:R-:W0:Y:S01]  /*f090*/  LDCU UR5, c[0x0][0x3a8] ;  /* 0x00007500ff0577ac */ /* 0x001e220008000800 */
[----:B------:R-:W-:Y:S06]  /*f0a0*/  BAR.SYNC.DEFER_BLOCKING 0x0 ;  /* 0x0000000000007b1d */ /* 0x000fec0000010000 */
[----:B------:R-:W1:Y:S01]  /*f0b0*/  LDTM.x32 R4, tmem[UR8+0x100] ;  /* 0x00010008000479ee */ /* 0x000e6200082c0000 */
[----:B------:R-:W1:Y:S01]  /*f0c0*/  @!P1 SYNCS.CCTL.IV [UR6+0x1c010] ;  /* 0x01c01000ff0099b1 */ /* 0x000e620008000006 */
[----:B------:R-:W-:Y:S01]  /*f0d0*/  NOP ;  /* 0x0000000000007918 */ /* 0x000fe20000000000 */
[----:B-1----:R-:W1:Y:S01]  /*f0e0*/  SYNCS.PHASECHK.TRANS64.TRYWAIT P2, [UR4], R0 ;  /* 0x00000000ff0075a7 */ /* 0x002e620008041104 */
[----:B0-----:R-:W-:Y:S01]  /*f0f0*/  FMUL R38, R4, UR5 ;  /* 0x0000000504267c20 */ /* 0x001fe20008400000 */
[----:B------:R-:W-:Y:S01]  /*f100*/  FMUL R39, R5, UR5 ;  /* 0x0000000505277c20 */ /* 0x000fe20008400000 */
[----:B------:R-:W-:Y:S01]  /*f110*/  FMUL R41, R6, UR5 ;  /* 0x0000000506297c20 */ /* 0x000fe20008400000 */
[----:B------:R-:W-:Y:S01]  /*f120*/  FMUL R36, R7, UR5 ;  /* 0x0000000507247c20 */ /* 0x000fe20008400000 */
[----:B------:R-:W-:-:S03]  /*f130*/  FMUL R40, R8, UR5 ;  /* 0x0000000508287c20 */ /* 0x000fc60008400000 */
[----:B------:R-:W-:Y:S01]  /*f140*/  FMNMX3 R41, R38, R39, R41, !PT ;  /* 0x0000002726297276 */ /* 0x000fe20007800029 */
[----:B------:R-:W-:Y:S01]  /*f150*/  FMUL R38, R9, UR5 ;  /* 0x0000000509267c20 */ /* 0x000fe20008400000 */
[----:B------:R-:W-:Y:S02]  /*f160*/  FMUL R39, R10, UR5 ;  /* 0x000000050a277c20 */ /* 0x000fe40008400000 */
[----:B------:R-:W-:Y:S01]  /*f170*/  FMNMX3 R41, R41, R36, R40, !PT ;  /* 0x0000002429297276 */ /* 0x000fe20007800028 */
[----:B------:R-:W-:Y:S01]  /*f180*/  FMUL R36, R11, UR5 ;  /* 0x000000050b247c20 */ /* 0x000fe20008400000 */
[----:B------:R-:W-:Y:S02]  /*f190*/  FMUL R40, R12, UR5 ;  /* 0x000000050c287c20 */ /* 0x000fe40008400000 */
[----:B------:R-:W-:-:S04]  /*f1a0*/  FMNMX3 R41, R41, R38, R39, !PT ;  /* 0x0000002629297276 */ /* 0x000fc80007800027 */
[----:B------:R-:W-:Y:S01]  /*f1b0*/  FMNMX3 R36, R41, R36, R40, !PT ;  /* 0x0000002429247276 */ /* 0x000fe20007800028 */
[----:B------:R-:W-:Y:S01]  /*f1c0*/  FMUL R40, R13, UR5 ;  /* 0x000000050d287c20 */ /* 0x000fe20008400000 */
[----:B------:R-:W-:Y:S01]  /*f1d0*/  FMUL R41, R14, UR5 ;  /* 0x000000050e297c20 */ /* 0x000fe20008400000 */
[----:B--2---:R-:W-:Y:S01]  /*f1e0*/  IMAD.WIDE R38, R3, 0x2, R42 ;  /* 0x0000000203267825 */ /* 0x004fe200078e022a */
[----:B-1----:R-:W-:Y:S06]  /*f1f0*/  @!P2 BRA `(.L_x_16) ;  /* 0x000000dc0044a947 */ /* 0x002fec0003800000 */
.L_x_25:
        /* <DEDUP_REMOVED lines=10> */
[----:B------:R-:W-:Y:S04]  /*f2a0*/  STL [R1+0x4b8], R204 ;  /* 0x0004b8cc01007387 */ /* 0x000fe80000100800 */
        /* <DEDUP_REMOVED lines=12> */
[----:B------:R0:W-:Y:S04]  /*f370*/  STL [R1+0x484], R2 ;  /* 0x0004840201007387 */ /* 0x0001e80000100800 */
[----:B------:R-:W4:Y:S04]  /*f380*/  LDL.64 R68, [R1+0x1a8] ;  /* 0x0001a80001447983 */ /* 0x000f280000100a00 */
[----:B------:R-:W4:Y:S01]  /*f390*/  LDL.64 R60, [R1+0x168] ;  /* 0x00016800013c7983 */ /* 0x000f220000100a00 */
[----:B------:R-:W-:-:S03]  /*f3a0*/  FMNMX3 R0, R36, R40, R41, !PT ;  /* 0x0000002824007276 */ /* 0x000fc60007800029 */
[----:B------:R-:W4:Y:S04]  /*f3b0*/  LDL.64 R58, [R1+0x158] ;  /* 0x00015800013a7983 */ /* 0x000f280000100a00 */
[----:B------:R-:W4:Y:S04]  /*f3c0*/  LDL.64 R66, [R1+0x198] ;  /* 0x0001980001427983 */ /* 0x000f280000100a00 */
[----:B------:R3:W4:Y:S04]  /*f3d0*/  LDG.E.U16 R36, desc[UR10][R38.64] ;  /* 0x0000000a26247981 */ /* 0x000728000c1e1500 */
        /* <DEDUP_REMOVED lines=10> */
[----:B--2---:R-:W-:-:S03]  /*f480*/  IMAD.WIDE R40, R3, 0x2, R50 ;  /* 0x0000000203287825 */ /* 0x004fc600078e0232 */
[----:B------:R-:W2:Y:S01]  /*f490*/  LDL.64 R50, [R1+0x118] ;  /* 0x0001180001327983 */ /* 0x000ea20000100a00 */
[----:B---3--:R-:W-:-:S03]  /*f4a0*/  IMAD.WIDE R38, R3, 0x2, R48 ;  /* 0x0000000203267825 */ /* 0x008fc600078e0230 */
[----:B------:R-:W3:Y:S01]  /*f4b0*/  LDL.64 R48, [R1+0x108] ;  /* 0x0001080001307983 */ /* 0x000ee20000100a00 */
[----:B----4-:R-:W-:-:S03]  /*f4c0*/  IMAD.WIDE R92, R3, 0x2, R52 ;  /* 0x00000002035c7825 */ /* 0x010fc600078e0234 */
[----:B------:R-:W4:Y:S01]  /*f4d0*/  LDL.64 R52, [R1+0x128] ;  /* 0x0001280001347983 */ /* 0x000f220000100a00 */
[----:B------:R-:W-:-:S03]  /*f4e0*/  IMAD.WIDE R44, R3, 0x2, R44 ;  /* 0x00000002032c7825 */ /* 0x000fc600078e022c */
[----:B------:R-:W3:Y:S04]  /*f4f0*/  LDG.E.U16 R82, desc[UR10][R38.64] ;  /* 0x0000000a26527981 */ /* 0x000ee8000c1e1500 */
[----:B------:R1:W3:Y:S01]  /*f500*/  LDG.E.U16 R91, desc[UR10][R44.64] ;  /* 0x0000000a2c5b7981 */ /* 0x0002e2000c1e1500 */
[----:B------:R-:W-:-:S03]  /*f510*/  IMAD.WIDE R46, R3, 0x2, R46 ;  /* 0x00000002032e7825 */ /* 0x000fc600078e022e */
[----:B------:R0:W3:Y:S04]  /*f520*/  LDG.E.U16 R83, desc[UR10][R40.64] ;  /* 0x0000000a28537981 */ /* 0x0000e8000c1e1500 */
[----:B------:R0:W3:Y:S01]  /*f530*/  LDG.E.U16 R81, desc[UR10][R46.64] ;  /* 0x0000000a2e517981 */ /* 0x0000e2000c1e1500 */
[----:B-1----:R-:W-:-:S03]  /*f540*/  IMAD.WIDE R44, R3, 0x2, R76 ;  /* 0x00000002032c7825 */ /* 0x002fc600078e024c */
[----:B------:R-:W4:Y:S01]  /*f550*/  LDG.E.U16 R92, desc[UR10][R92.64] ;  /* 0x0000000a5c5c7981 */ /* 0x000f22000c1e1500 */
[----:B------:R-:W-:-:S03]  /*f560*/  IMAD.WIDE R38, R3, 0x2, R70 ;  /* 0x0000000203267825 */ /* 0x000fc600078e0246 */
[----:B------:R-:W4:Y:S04]  /*f570*/  LDG.E.U16 R80, desc[UR10][R44.64] ;  /* 0x0000000a2c507981 */ /* 0x000f28000c1e1500 */
[----:B------:R1:W4:Y:S01]  /*f580*/  LDG.E.U16 R77, desc[UR10][R38.64] ;  /* 0x0000000a264d7981 */ /* 0x000322000c1e1500 */
[----:B0-----:R-:W-:-:S04]  /*f590*/  IMAD.WIDE R40, R3, 0x2, R72 ;  /* 0x0000000203287825 */ /* 0x001fc800078e0248 */
[C---:B------:R-:W-:Y:S01]  /*f5a0*/  IMAD.WIDE R42, R3.reuse, 0x2, R42 ;  /* 0x00000002032a7825 */ /* 0x040fe200078e022a */
[----:B------:R-:W4:Y:S04]  /*f5b0*/  LDG.E.U16 R78, desc[UR10][R40.64] ;  /* 0x0000000a284e7981 */ /* 0x000f28000c1e1500 */
[----:B------:R-:W4:Y:S01]  /*f5c0*/  LDG.E.U16 R90, desc[UR10][R42.64] ;  /* 0x0000000a2a5a7981 */ /* 0x000f22000c1e1500 */
[----:B------:R-:W-:-:S03]  /*f5d0*/  IMAD.WIDE R46, R3, 0x2, R68 ;  /* 0x00000002032e7825 */ /* 0x000fc600078e0244 */
[----:B------:R-:W4:Y:S01]  /*f5e0*/  LDL.64 R68, [R1+0x250] ;  /* 0x0002500001447983 */ /* 0x000f220000100a00 */
[----:B-1----:R-:W-:-:S03]  /*f5f0*/  IMAD.WIDE R38, R3, 0x2, R60 ;  /* 0x0000000203267825 */ /* 0x002fc600078e023c */
[----:B------:R-:W4:Y:S04]  /*f600*/  LDG.E.U16 R76, desc[UR10][R46.64] ;  /* 0x0000000a2e4c7981 */ /* 0x000f28000c1e1500 */
[----:B------:R2:W4:Y:S02]  /*f610*/  LDG.E.U16 R72, desc[UR10][R38.64] ;  /* 0x0000000a26487981 */ /* 0x000524000c1e1500 */
[C---:B--2---:R-:W-:Y:S02]  /*f620*/  IMAD.WIDE R38, R3.reuse, 0x2, R50 ;  /* 0x0000000203267825 */ /* 0x044fe400078e0232 */
[----:B------:R-:W2:Y:S02]  /*f630*/  LDL.64 R50, [R1+0x230] ;  /* 0x0002300001327983 */ /* 0x000ea40000100a00 */
[----:B------:R-:W-:-:S04]  /*f640*/  IMAD.WIDE R46, R3, 0x2, R58 ;  /* 0x00000002032e7825 */ /* 0x000fc800078e023a */
[----:B------:R-:W-:-:S04]  /*f650*/  IMAD.WIDE R42, R3, 0x2, R74 ;  /* 0x00000002032a7825 */ /* 0x000fc800078e024a */
[C---:B------:R-:W-:Y:S01]  /*f660*/  IMAD.WIDE R44, R3.reuse, 0x2, R66 ;  /* 0x00000002032c7825 */ /* 0x040fe200078e0242 */
[----:B------:R0:W2:Y:S04]  /*f670*/  LDG.E.U16 R79, desc[UR10][R42.64] ;  /* 0x0000000a2a4f7981 */ /* 0x0000a8000c1e1500 */
[----:B------:R3:W2:Y:S04]  /*f680*/  LDG.E.U16 R67, desc[UR10][R46.64] ;  /* 0x0000000a2e437981 */ /* 0x0006a8000c1e1500 */
[----:B------:R1:W2:Y:S01]  /*f690*/  LDG.E.U16 R75, desc[UR10][R44.64] ;  /* 0x0000000a2c4b7981 */ /* 0x0002a2000c1e1500 */
[----:B0-----:R-:W-:-:S04]  /*f6a0*/  IMAD.WIDE R42, R3, 0x2, R64 ;  /* 0x00000002032a7825 */ /* 0x001fc800078e0240 */
[C---:B---3--:R-:W-:Y:S01]  /*f6b0*/  IMAD.WIDE R46, R3.reuse, 0x2, R48 ;  /* 0x00000002032e7825 */ /* 0x048fe200078e0230 */
[----:B------:R0:W3:Y:S04]  /*f6c0*/  LDG.E.U16 R74, desc[UR10][R42.64] ;  /* 0x0000000a2a4a7981 */ /* 0x0000e8000c1e1500 */
[----:B------:R-:W3:Y:S04]  /*f6d0*/  LDL.64 R48, [R1+0x220] ;  /* 0x0002200001307983 */ /* 0x000ee80000100a00 */
[----:B------:R-:W-:Y:S01]  /*f6e0*/  STL [R1+0x4c0], R250 ;  /* 0x0004c0fa01007387 */ /* 0x000fe20000100800 */
[----:B-1----:R-:W-:-:S03]  /*f6f0*/  IMAD.WIDE R44, R3, 0x2, R56 ;  /* 0x00000002032c7825 */ /* 0x002fc600078e0238 */
[----:B------:R-:W-:Y:S01]  /*f700*/  STL [R1+0x4bc], R251 ;  /* 0x0004bcfb01007387 */ /* 0x000fe20000100800 */
[----:B0-----:R-:W-:-:S03]  /*f710*/  IMAD.WIDE R42, R3, 0x2, R54 ;  /* 0x00000002032a7825 */ /* 0x001fc600078e0236 */
[----:B------:R-:W-:Y:S04]  /*f720*/  STL [R1+0x4c8], R246 ;  /* 0x0004c8f601007387 */ /* 0x000fe80000100800 */
[----:B------:R-:W-:Y:S01]  /*f730*/  STL [R1+0x4c4], R247 ;  /* 0x0004c4f701007387 */ /* 0x000fe20000100800 */
[----:B------:R-:W-:-:S03]  /*f740*/  IMAD.WIDE R40, R3, 0x2, R62 ;  /* 0x0000000203287825 */ /* 0x000fc600078e023e */
[----:B------:R-:W-:Y:S04]  /*f750*/  STL [R1+0x4d0], R242 ;  /* 0x0004d0f201007387 */ /* 0x000fe80000100800 */
[----:B------:R-:W-:Y:S04]  /*f760*/  STL [R1+0x4cc], R243 ;  /* 0x0004ccf301007387 */ /* 0x000fe80000100800 */
[----:B------:R-:W-:Y:S04]  /*f770*/  STL [R1+0x4d8], R238 ;  /* 0x0004d8ee01007387 */ /* 0x000fe80000100800 */
[----:B------:R-:W-:Y:S04]  /*f780*/  STL [R1+0x4d4], R239 ;  /* 0x0004d4ef01007387 */ /* 0x000fe80000100800 */
[----:B------:R-:W-:Y:S04]  /*f790*/  STL [R1+0x4e0], R234 ;  /* 0x0004e0ea01007387 */ /* 0x000fe80000100800 */
[----:B------:R0:W3:Y:S04]  /*f7a0*/  LDG.E.U16 R66, desc[UR10][R44.64] ;  /* 0x0000000a2c427981 */ /* 0x0000e8000c1e1500 */
[----:B------:R-:W-:Y:S04]  /*f7b0*/  STL [R1+0x4dc], R235 ;  /* 0x0004dceb01007387 */ /* 0x000fe80000100800 */
[----:B------:R1:W3:Y:S01]  /*f7c0*/  LDG.E.U16 R65, desc[UR10][R42.64] ;  /* 0x0000000a2a417981 */ /* 0x0002e2000c1e1500 */
[----:B0-----:R-:W-:-:S03]  /*f7d0*/  IMAD.WIDE R44, R3, 0x2, R250 ;  /* 0x00000002032c7825 */ /* 0x001fc600078e02fa */
[----:B------:R-:W-:Y:S04]  /*f7e0*/  STL [R1+0x4e8], R230 ;  /* 0x0004e8e601007387 */ /* 0x000fe80000100800 */
[----:B------:R-:W-:Y:S01]  /*f7f0*/  STL [R1+0x4e4], R231 ;  /* 0x0004e4e701007387 */ /* 0x000fe20000100800 */
[----:B-1----:R-:W-:-:S03]  /*f800*/  IMAD.WIDE R42, R3, 0x2, R246 ;  /* 0x00000002032a7825 */ /* 0x002fc600078e02f6 */
[----:B------:R4:W3:Y:S04]  /*f810*/  LDG.E.U16 R73, desc[UR10][R40.64] ;  /* 0x0000000a28497981 */ /* 0x0008e8000c1e1500 */
[----:B------:R-:W-:Y:S04]  /*f820*/  STL [R1+0x4f0], R226 ;  /* 0x0004f0e201007387 */ /* 0x000fe80000100800 */
[----:B------:R-:W-:Y:S01]  /*f830*/  STL [R1+0x4ec], R227 ;  /* 0x0004ece301007387 */ /* 0x000fe20000100800 */
[----:B----4-:R-:W-:-:S03]  /*f840*/  IMAD.WIDE R40, R3, 0x2, R52 ;  /* 0x0000000203287825 */ /* 0x010fc600078e0234 */
[----:B------:R-:W-:Y:S04]  /*f850*/  STL [R1+0x4f8], R222 ;  /* 0x0004f8de01007387 */ /* 0x000fe80000100800 */
[----:B------:R0:W4:Y:S04]  /*f860*/  LDG.E.U16 R61, desc[UR10][R44.64] ;  /* 0x0000000a2c3d7981 */ /* 0x000128000c1e1500 */
[----:B------:R-:W-:Y:S04]  /*f870*/  STL [R1+0x4f4], R223 ;  /* 0x0004f4df01007387 */ /* 0x000fe80000100800 */
[----:B------:R1:W4:Y:S01]  /*f880*/  LDG.E.U16 R60, desc[UR10][R42.64] ;  /* 0x0000000a2a3c7981 */ /* 0x000322000c1e1500 */
[----:B0-----:R-:W-:-:S03]  /*f890*/  IMAD.WIDE R44, R3, 0x2, R230 ;  /* 0x00000002032c7825 */ /* 0x001fc600078e02e6 */
[----:B------:R-:W-:Y:S04]  /*f8a0*/  STL [R1+0x500], R218 ;  /* 0x000500da01007387 */ /* 0x000fe80000100800 */
[----:B------:R-:W-:Y:S01]  /*f8b0*/  STL [R1+0x4fc], R219 ;  /* 0x0004fcdb01007387 */ /* 0x000fe20000100800 */
[----:B-1----:R-:W-:-:S03]  /*f8c0*/  IMAD.WIDE R42, R3, 0x2, R226 ;  /* 0x00000002032a7825 */ /* 0x002fc600078e02e2 */
[----:B------:R0:W4:Y:S04]  /*f8d0*/  LDG.E.U16 R64, desc[UR10][R40.64] ;  /* 0x0000000a28407981 */ /* 0x000128000c1e1500 */
[----:B------:R-:W-:Y:S04]  /*f8e0*/  STL [R1+0x508], R214 ;  /* 0x000508d601007387 */ /* 0x000fe80000100800 */
[----:B------:R-:W-:Y:S01]  /*f8f0*/  STL [R1+0x504], R215 ;  /* 0x000504d701007387 */ /* 0x000fe20000100800 */
[----:B0-----:R-:W-:-:S03]  /*f900*/  IMAD.WIDE R40, R3, 0x2, R242 ;  /* 0x0000000203287825 */ /* 0x001fc600078e02f2 */
[----:B------:R0:W4:Y:S04]  /*f910*/  LDG.E.U16 R62, desc[UR10][R46.64] ;  /* 0x0000000a2e3e7981 */ /* 0x000128000c1e1500 */
[----:B------:R-:W4:Y:S04]  /*f920*/  LDL.64 R108, [R1+0x1b0] ;  /* 0x0001b000016c7983 */ /* 0x000f280000100a00 */
[----:B------:R1:W4:Y:S01]  /*f930*/  LDG.E.U16 R56, desc[UR10][R44.64] ;  /* 0x0000000a2c387981 */ /* 0x000322000c1e1500 */
[----:B0-----:R-:W-:-:S03]  /*f940*/  IMAD.WIDE R46, R3, 0x2, R234 ;  /* 0x00000002032e7825 */ /* 0x001fc600078e02ea */
[----:B------:R-:W4:Y:S04]  /*f950*/  LDL.64 R106, [R1+0x190] ;  /* 0x00019000016a7983 */ /* 0x000f280000100a00 */
[----:B------:R0:W4:Y:S01]  /*f960*/  LDG.E.U16 R55, desc[UR10][R42.64] ;  /* 0x0000000a2a377981 */ /* 0x000122000c1e1500 */
[----:B-1----:R-:W-:-:S03]  /*f970*/  IMAD.WIDE R44, R3, 0x2, R68 ;  /* 0x00000002032c7825 */ /* 0x002fc600078e0244 */
[----:B------:R-:W4:Y:S04]  /*f980*/  LDL.64 R84, [R1+0x1c0] ;  /* 0x0001c00001547983 */ /* 0x000f280000100a00 */
[----:B------:R-:W4:Y:S01]  /*f990*/  LDL.64 R70, [R1+0x1a0] ;  /* 0x0001a00001467983 */ /* 0x000f220000100a00 */
[----:B0-----:R-:W-:-:S03]  /*f9a0*/  IMAD.WIDE R42, R3, 0x2, R86 ;  /* 0x00000002032a7825 */ /* 0x001fc600078e0256 */
[----:B------:R-:W4:Y:S04]  /*f9b0*/  LDL.64 R68, [R1+0x180] ;  /* 0x0001800001447983 */ /* 0x000f280000100a00 */
[----:B------:R0:W4:Y:S04]  /*f9c0*/  LDG.E.U16 R59, desc[UR10][R40.64] ;  /* 0x0000000a283b7981 */ /* 0x000128000c1e1500 */
[----:B------:R-:W4:Y:S04]  /*f9d0*/  LDL.64 R86, [R1+0x140] ;  /* 0x0001400001567983 */ /* 0x000f280000100a00 */
[----:B------:R1:W4:Y:S01]  /*f9e0*/  LDG.E.U16 R57, desc[UR10][R46.64] ;  /* 0x0000000a2e397981 */ /* 0x000322000c1e1500 */
[----:B0-----:R-:W-:-:S03]  /*f9f0*/  IMAD.WIDE R40, R3, 0x2, R222 ;  /* 0x0000000203287825 */ /* 0x001fc600078e02de */
[----:B------:R-:W4:Y:S04]  /*fa00*/  LDL.64 R96, [R1+0x160] ;  /* 0x0001600001607983 */ /* 0x000f280000100a00 */
[----:B------:R-:W4:Y:S01]  /*fa10*/  LDL.64 R94, [R1+0x150] ;  /* 0x00015000015e7983 */ /* 0x000f220000100a00 */
[----:B-1----:R-:W-:-:S03]  /*fa20*/  IMAD.WIDE R46, R3, 0x2, R214 ;  /* 0x00000002032e7825 */ /* 0x002fc600078e02d6 */
[----:B------:R-:W4:Y:S04]  /*fa30*/  LDL.64 R104, [R1+0x170] ;  /* 0x0001700001687983 */ /* 0x000f280000100a00 */
[----:B------:R-:W4:Y:S04]  /*fa40*/  LDG.E.U16 R54, desc[UR10][R40.64] ;  /* 0x0000000a28367981 */ /* 0x000f28000c1e1500 */
[----:B------:R0:W4:Y:S04]  /*fa50*/  LDG.E.U16 R52, desc[UR10][R46.64] ;  /* 0x0000000a2e347981 */ /* 0x000128000c1e1500 */
[----:B------:R-:W4:Y:S04]  /*fa60*/  LDL.64 R88, [R1+0x130] ;  /* 0x0001300001587983 */ /* 0x000f280000100a00 */
[----:B------:R-:W4:Y:S01]  /*fa70*/  LDL.64 R102, [R1+0x120] ;  /* 0x0001200001667983 */ /* 0x000f220000100a00 */
[----:B0-----:R-:W-:-:S03]  /*fa80*/  IMAD.WIDE R46, R3, 0x2, R100 ;  /* 0x00000002032e7825 */ /* 0x001fc600078e0264 */
[----:B------:R-:W4:Y:S04]  /*fa90*/  LDL.64 R100, [R1+0x110] ;  /* 0x0001100001647983 */ /* 0x000f280000100a00 */
[----:B------:R0:W4:Y:S04]  /*faa0*/  LDG.E.U16 R63, desc[UR10][R38.64] ;  /* 0x0000000a263f7981 */ /* 0x000128000c1e1500 */
[----:B------:R-:W4:Y:S01]  /*fab0*/  LDG.E.U16 R47, desc[UR10][R46.64] ;  /* 0x0000000a2e2f7981 */ /* 0x000f22000c1e1500 */
[----:B--2---:R-:W-:-:S03]  /*fac0*/  IMAD.WIDE R40, R3, 0x2, R50 ;  /* 0x0000000203287825 */ /* 0x004fc600078e0232 */
[----:B------:R1:W2:Y:S01]  /*fad0*/  LDG.E.U16 R51, desc[UR10][R44.64] ;  /* 0x0000000a2c337981 */ /* 0x0002a2000c1e1500 */
[----:B0-----:R-:W-:-:S03]  /*fae0*/  IMAD.WIDE R38, R3, 0x2, R238 ;  /* 0x0000000203267825 */ /* 0x001fc600078e02ee */
[----:B------:R0:W2:Y:S04]  /*faf0*/  LDG.E.U16 R50, desc[UR10][R42.64] ;  /* 0x0000000a2a327981 */ /* 0x0000a8000c1e1500 */
[----:B------:R0:W2:Y:S01]  /*fb00*/  LDG.E.U16 R58, desc[UR10][R38.64] ;  /* 0x0000000a263a7981 */ /* 0x0000a2000c1e1500 */
[----:B-1----:R-:W-:-:S03]  /*fb10*/  IMAD.WIDE R44, R3, 0x2, R98 ;  /* 0x00000002032c7825 */ /* 0x002fc600078e0262 */
[----:B------:R-:W2:Y:S01]  /*fb20*/  LDL.64 R98, [R1+0x100] ;  /* 0x0001000001627983 */ /* 0x000ea20000100a00 */
[----:B0-----:R-:W-:-:S03]  /*fb30*/  IMAD.WIDE R42, R3, 0x2, R114 ;  /* 0x00000002032a7825 */ /* 0x001fc600078e0272 */
[----:B------:R-:W2:Y:S01]  /*fb40*/  LDG.E.U16 R46, desc[UR10][R44.64] ;  /* 0x0000000a2c2e7981 */ /* 0x000ea2000c1e1500 */
[----:B------:R-:W-:-:S05]  /*fb50*/  IMAD.WIDE R38, R3, 0x2, R218 ;  /* 0x0000000203267825 */ /* 0x000fca00078e02da */
[----:B------:R3:W2:Y:S04]  /*fb60*/  LDG.E.U16 R53, desc[UR10][R38.64] ;  /* 0x0000000a26357981 */ /* 0x0006a8000c1e1500 */
[----:B------:R-:W2:Y:S01]  /*fb70*/  LDG.E.U16 R45, desc[UR10][R42.64] ;  /* 0x0000000a2a2d7981 */ /* 0x000ea2000c1e1500 */
[----:B---3--:R-:W-:-:S03]  /*fb80*/  IMAD.WIDE R38, R3, 0x2, R48 ;  /* 0x0000000203267825 */ /* 0x008fc600078e0230 */
[----:B------:R0:W3:Y:S04]  /*fb90*/  LDG.E.U16 R49, desc[UR10][R40.64] ;  /* 0x0000000a28317981 */ /* 0x0000e8000c1e1500 */
[----:B------:R1:W3:Y:S01]  /*fba0*/  LDG.E.U16 R48, desc[UR10][R38.64] ;  /* 0x0000000a26307981 */ /* 0x0002e2000c1e1500 */
[----:B0-----:R-:W-:-:S04]  /*fbb0*/  IMAD.WIDE R40, R3, 0x2, R112 ;  /* 0x0000000203287825 */ /* 0x001fc800078e0270 */
[C---:B-1----:R-:W-:Y:S01]  /*fbc0*/  IMAD.WIDE R38, R3.reuse, 0x2, R110 ;  /* 0x0000000203267825 */ /* 0x042fe200078e026e */
[----:B------:R4:W3:Y:S04]  /*fbd0*/  LDG.E.U16 R44, desc[UR10][R40.64] ;  /* 0x0000000a282c7981 */ /* 0x0008e8000c1e1500 */
[----:B------:R0:W3:Y:S01]  /*fbe0*/  LDG.E.U16 R43, desc[UR10][R38.64] ;  /* 0x0000000a262b7981 */ /* 0x0000e2000c1e1500 */
[----:B----4-:R-:W-:-:S06]  /*fbf0*/  IMAD.WIDE R40, R3, 0x2, R108 ;  /* 0x0000000203287825 */ /* 0x010fcc00078e026c */
[----:B------:R-:W4:Y:S01]  /*fc00*/  LDG.E.U16 R41, desc[UR10][R40.64] ;  /* 0x0000000a28297981 */ /* 0x000f22000c1e1500 */
[----:B0-----:R-:W-:-:S06]  /*fc10*/  IMAD.WIDE R38, R3, 0x2, R106 ;  /* 0x0000000203267825 */ /* 0x001fcc00078e026a */
[----:B------:R-:W3:Y:S01]  /*fc20*/  LDG.E.U16 R39, desc[UR10][R38.64] ;  /* 0x0000000a26277981 */ /* 0x000ee2000c1e1500 */
[----:B------:R-:W-:-:S04]  /*fc30*/  IMAD.WIDE R84, R3, 0x2, R84 ;  /* 0x0000000203547825 */ /* 0x000fc800078e0254 */
[C---:B------:R-:W-:Y:S01]  /*fc40*/  IMAD.WIDE R70, R3.reuse, 0x2, R70 ;  /* 0x0000000203467825 */ /* 0x040fe200078e0246 */
[----:B------:R-:W3:Y:S03]  /*fc50*/  LDG.E.U16 R42, desc[UR10][R84.64] ;  /* 0x0000000a542a7981 */ /* 0x000ee6000c1e1500 */
[C---:B------:R-:W-:Y:S01]  /*fc60*/  IMAD.WIDE R68, R3.reuse, 0x2, R68 ;  /* 0x0000000203447825 */ /* 0x040fe200078e0244 */
[----:B------:R0:W3:Y:S04]  /*fc70*/  LDG.E.U16 R40, desc[UR10][R70.64] ;  /* 0x0000000a46287981 */ /* 0x0000e8000c1e1500 */
[----:B------:R1:W3:Y:S01]  /*fc80*/  LDG.E.U16 R38, desc[UR10][R68.64] ;  /* 0x0000000a44267981 */ /* 0x0002e2000c1e1500 */
[----:B------:R-:W-:-:S04]  /*fc90*/  IMAD.WIDE R86, R3, 0x2, R86 ;  /* 0x0000000203567825 */ /* 0x000fc800078e0256 */
[C---:B0-----:R-:W-:Y:S02]  /*fca0*/  IMAD.WIDE R70, R3.reuse, 0x2, R96 ;  /* 0x0000000203467825 */ /* 0x041fe400078e0260 */
[----:B------:R0:W3:Y:S02]  /*fcb0*/  LDG.E.U16 R96, desc[UR10][R86.64] ;  /* 0x0000000a56607981 */ /* 0x0000e4000c1e1500 */
[C---:B------:R-:W-:Y:S02]  /*fcc0*/  IMAD.WIDE R84, R3.reuse, 0x2, R94 ;  /* 0x0000000203547825 */ /* 0x040fe400078e025e */
[----:B------:R-:W3:Y:S02]  /*fcd0*/  LDG.E.U16 R94, desc[UR10][R70.64] ;  /* 0x0000000a465e7981 */ /* 0x000ee4000c1e1500 */
[C---:B-1----:R-:W-:Y:S02]  /*fce0*/  IMAD.WIDE R68, R3.reuse, 0x2, R104 ;  /* 0x0000000203447825 */ /* 0x042fe400078e0268 */
[----:B------:R-:W3:Y:S02]  /*fcf0*/  LDG.E.U16 R95, desc[UR10][R84.64] ;  /* 0x0000000a545f7981 */ /* 0x000ee4000c1e1500 */
[----:B0-----:R-:W-:-:S02]  /*fd00*/  IMAD.WIDE R86, R3, 0x2, R248 ;  /* 0x0000000203567825 */ /* 0x001fc400078e02f8 */
[----:B------:R0:W3:Y:S02]  /*fd10*/  LDG.E.U16 R93, desc[UR10][R68.64] ;  /* 0x0000000a445d7981 */ /* 0x0000e4000c1e1500 */
[----:B------:R-:W-:Y:S01]  /*fd20*/  FMUL R104, R16, UR5 ;  /* 0x0000000510687c20 */ /* 0x000fe20008400000 */
[----:B------:R-:W-:-:S04]  /*fd30*/  IMAD.WIDE R88, R3, 0x2, R88 ;  /* 0x0000000203587825 */ /* 0x000fc800078e0258 */
[----:B0-----:R-:W-:-:S04]  /*fd40*/  IMAD.WIDE R68, R3, 0x2, R102 ;  /* 0x0000000203447825 */ /* 0x001fc800078e0266 */
[----:B------:R-:W-:Y:S01]  /*fd50*/  FMUL R103, R15, UR5 ;  /* 0x000000050f677c20 */ /* 0x000fe20008400000 */
[----:B------:R0:W3:Y:S01]  /*fd60*/  LDG.E.U16 R97, desc[UR10][R88.64] ;  /* 0x0000000a58617981 */ /* 0x0000e2000c1e1500 */
[----:B------:R-:W-:-:S03]  /*fd70*/  IMAD.WIDE R70, R3, 0x2, R100 ;  /* 0x0000000203467825 */ /* 0x000fc600078e0264 */
[----:B------:R1:W3:Y:S01]  /*fd80*/  LDG.E.U16 R101, desc[UR10][R86.64] ;  /* 0x0000000a56657981 */ /* 0x0002e2000c1e1500 */
[----:B------:R-:W-:Y:S01]  /*fd90*/  FMNMX3 R104, R0, R103, R104, !PT ;  /* 0x0000006700687276 */ /* 0x000fe20007800068 */
[----:B------:R-:W-:Y:S01]  /*fda0*/  FMUL R103, R18, UR5 ;  /* 0x0000000512677c20 */ /* 0x000fe20008400000 */
[----:B0-----:R-:W-:-:S04]  /*fdb0*/  IMAD.WIDE R88, R3, 0x2, R244 ;  /* 0x0000000203587825 */ /* 0x001fc800078e02f4 */
[----:B-1----:R-:W-:Y:S02]  /*fdc0*/  IMAD.WIDE R86, R3, 0x2, R228 ;  /* 0x0000000203567825 */ /* 0x002fe400078e02e4 */
[----:B------:R-:W3:Y:S04]  /*fdd0*/  LDG.E.U16 R88, desc[UR10][R88.64] ;  /* 0x0000000a58587981 */ /* 0x000ee8000c1e1500 */
[----:B------:R0:W3:Y:S01]  /*fde0*/  LDG.E.U16 R86, desc[UR10][R86.64] ;  /* 0x0000000a56567981 */ /* 0x0000e2000c1e1500 */
[----:B------:R-:W-:Y:S01]  /*fdf0*/  FMUL R0, R19, UR5 ;  /* 0x0000000513007c20 */ /* 0x000fe20008400000 */
[----:B0-----:R-:W-:-:S05]  /*fe00*/  FMUL R87, R17, UR5 ;  /* 0x0000000511577c20 */ /* 0x001fca0008400000 */
[----:B------:R-:W-:Y:S01]  /*fe10*/  FMNMX3 R104, R104, R87, R103, !PT ;  /* 0x0000005768687276 */ /* 0x000fe20007800067 */
[----:B------:R-:W-:Y:S01]  /*fe20*/  FMUL R105, R22, UR5 ;  /* 0x0000000516697c20 */ /* 0x000fe20008400000 */
[C---:B--2---:R-:W-:Y:S02]  /*fe30*/  IMAD.WIDE R84, R3.reuse, 0x2, R98 ;  /* 0x0000000203547825 */ /* 0x044fe400078e0262 */
[----:B------:R0:W2:Y:S04]  /*fe40*/  LDG.E.U16 R98, desc[UR10][R68.64] ;  /* 0x0000000a44627981 */ /* 0x0000a8000c1e1500 */
[----:B------:R1:W2:Y:S04]  /*fe50*/  LDG.E.U16 R100, desc[UR10][R84.64] ;  /* 0x0000000a54647981 */ /* 0x0002a8000c1e1500 */
[----:B------:R1:W2:Y:S01]  /*fe60*/  LDG.E.U16 R99, desc[UR10][R70.64] ;  /* 0x0000000a46637981 */ /* 0x0002a2000c1e1500 */
[----:B0-----:R-:W-:-:S04]  /*fe70*/  IMAD.WIDE R68, R3, 0x2, R240 ;  /* 0x0000000203447825 */ /* 0x001fc800078e02f0 */
[C---:B-1----:R-:W-:Y:S01]  /*fe80*/  IMAD.WIDE R84, R3.reuse, 0x2, R232 ;  /* 0x0000000203547825 */ /* 0x042fe200078e02e8 */
[----:B------:R0:W2:Y:S03]  /*fe90*/  LDG.E.U16 R89, desc[UR10][R68.64] ;  /* 0x0000000a44597981 */ /* 0x0000a6000c1e1500 */
[C---:B------:R-:W-:Y:S02]  /*fea0*/  IMAD.WIDE R70, R3.reuse, 0x2, R236 ;  /* 0x0000000203467825 */ /* 0x040fe400078e02ec */
[----:B------:R1:W2:Y:S04]  /*feb0*/  LDG.E.U16 R85, desc[UR10][R84.64] ;  /* 0x0000000a54557981 */ /* 0x0002a8000c1e1500 */
[----:B------:R1:W2:Y:S01]  /*fec0*/  LDG.E.U16 R102, desc[UR10][R70.64] ;  /* 0x0000000a46667981 */ /* 0x0002a2000c1e1500 */
[----:B0-----:R-:W-:-:S04]  /*fed0*/  IMAD.WIDE R68, R3, 0x2, R224 ;  /* 0x0000000203447825 */ /* 0x001fc800078e02e0 */
[----:B-1----:R-:W-:Y:S01]  /*fee0*/  FMUL R84, R20, UR5 ;  /* 0x0000000514547c20 */ /* 0x002fe20008400000 */
[----:B------:R0:W2:Y:S01]  /*fef0*/  LDG.E.U16 R87, desc[UR10][R68.64] ;  /* 0x0000000a44577981 */ /* 0x0000a2000c1e1500 */
[----:B------:R-:W-:-:S03]  /*ff00*/  IMAD.WIDE R70, R3, 0x2, R220 ;  /* 0x0000000203467825 */ /* 0x000fc600078e02dc */
[----:B------:R-:W-:Y:S01]  /*ff10*/  FMNMX3 R0, R104, R0, R84, !PT ;  /* 0x0000000068007276 */ /* 0x000fe20007800054 */
[----:B------:R-:W-:Y:S01]  /*ff20*/  FMUL R84, R21, UR5 ;  /* 0x0000000515547c20 */ /* 0x000fe20008400000 */
[----:B------:R1:W2:Y:S01]  /*ff30*/  LDG.E.U16 R103, desc[UR10][R70.64] ;  /* 0x0000000a46677981 */ /* 0x0002a2000c1e1500 */
[----:B0-----:R-:W-:-:S03]  /*ff40*/  IMAD.WIDE R68, R3, 0x2, R216 ;  /* 0x0000000203447825 */ /* 0x001fc600078e02d8 */
[----:B------:R-:W-:Y:S02]  /*ff50*/  FMNMX3 R0, R0, R84, R105, !PT ;  /* 0x0000005400007276 */ /* 0x000fe40007800069 */
[----:B------:R0:W2:Y:S01]  /*ff60*/  LDG.E.U16 R104, desc[UR10][R68.64] ;  /* 0x0000000a44687981 */ /* 0x0000a2000c1e1500 */
[----:B-1----:R-:W-:-:S05]  /*ff70*/  IMAD.WIDE R70, R3, 0x2, R212 ;  /* 0x0000000203467825 */ /* 0x002fca00078e02d4 */
[----:B------:R1:W2:Y:S01]  /*ff80*/  LDG.E.U16 R105, desc[UR10][R70.64] ;  /* 0x0000000a46697981 */ /* 0x0002a2000c1e1500 */
[----:B0-----:R-:W-:Y:S01]  /*ff90*/  FMUL R68, R23, UR5 ;  /* 0x0000000517447c20 */ /* 0x001fe20008400000 */
[----:B------:R-:W-:-:S05]  /*ffa0*/  FMUL R69, R24, UR5 ;  /* 0x0000000518457c20 */ /* 0x000fca0008400000 */
[----:B------:R-:W-:Y:S01]  /*ffb0*/  FMNMX3 R69, R0, R68, R69, !PT ;  /* 0x0000004400457276 */ /* 0x000fe20007800045 */
[----:B-1----:R-:W-:Y:S01]  /*ffc0*/  FMUL R71, R25, UR5 ;  /* 0x0000000519477c20 */ /* 0x002fe20008400000 */
        /* <DEDUP_REMOVED lines=13> */
[----:B------:R-:W-:-:S03]  /*100a0*/  FMUL R196, R35, UR5 ;  /* 0x0000000523c47c20 */ /* 0x000fc60008400000 */
[----:B------:R-:W-:-:S04]  /*100b0*/  FMNMX3 R0, R0, R70, R69, !PT ;  /* 0x0000004600007276 */ /* 0x000fc80007800045 */
[----:B------:R-:W-:-:S05]  /*100c0*/  FMNMX3 R196, R0, R196, R37, !PT ;  /* 0x000000c400c47276 */ /* 0x000fca0007800025 */
[--C-:B------:R-:W-:Y:S01]  /*100d0*/  FFMA R6, R6, UR5, -R196.reuse ;  /* 0x0000000506067c23 */ /* 0x100fe200080008c4 */
[--C-:B------:R-:W-:Y:S01]  /*100e0*/  FFMA R8, R8, UR5, -R196.reuse ;  /* 0x0000000508087c23 */ /* 0x100fe200080008c4 */
[--C-:B------:R-:W-:Y:S02]  /*100f0*/  FFMA R4, R4, UR5, -R196.reuse ;  /* 0x0000000504047c23 */ /* 0x100fe400080008c4 */
[----:B------:R-:W-:Y:S01]  /*10100*/  FMUL R6, R6, 1.4426950216293334961 ;  /* 0x3fb8aa3b06067820 */ /* 0x000fe20000400000 */
[--C-:B------:R-:W-:Y:S01]  /*10110*/  FFMA R5, R5, UR5, -R196.reuse ;  /* 0x0000000505057c23 */ /* 0x100fe200080008c4 */
[--C-:B------:R-:W-:Y:S01]  /*10120*/  FFMA R0, R7, UR5, -R196.reuse ;  /* 0x0000000507007c23 */ /* 0x100fe200080008c4 */
[--C-:B------:R-:W-:Y:S01]  /*10130*/  FFMA R9, R9, UR5, -R196.reuse ;  /* 0x0000000509097c23 */ /* 0x100fe200080008c4 */
[--C-:B------:R-:W-:Y:S01]  /*10140*/  FFMA R10, R10, UR5, -R196.reuse ;  /* 0x000000050a0a7c23 */ /* 0x100fe200080008c4 */
[----:B------:R0:W-:Y:S01]  /*10150*/  MUFU.EX2 R7, R6 ;  /* 0x0000000600077308 */ /* 0x0001e20000000800 */
[--C-:B------:R-:W-:Y:S01]  /*10160*/  FFMA R11, R11, UR5, -R196.reuse ;  /* 0x000000050b0b7c23 */ /* 0x100fe200080008c4 */
[--C-:B------:R-:W-:Y:S01]  /*10170*/  FFMA R12, R12, UR5, -R196.reuse ;  /* 0x000000050c0c7c23 */ /* 0x100fe200080008c4 */
[----:B------:R-:W-:Y:S01]  /*10180*/  FMUL R4, R4, 1.4426950216293334961 ;  /* 0x3fb8aa3b04047820 */ /* 0x000fe20000400000 */
[----:B------:R-:W-:Y:S01]  /*10190*/  FMUL R5, R5, 1.4426950216293334961 ;  /* 0x3fb8aa3b05057820 */ /* 0x000fe20000400000 */
[----:B------:R-:W-:Y:S01]  /*101a0*/  FMUL R0, R0, 1.4426950216293334961 ;  /* 0x3fb8aa3b00007820 */ /* 0x000fe20000400000 */
[--C-:B------:R-:W-:Y:S01]  /*101b0*/  FFMA R13, R13, UR5, -R196.reuse ;  /* 0x000000050d0d7c23 */ /* 0x100fe200080008c4 */
[--C-:B------:R-:W-:Y:S01]  /*101c0*/  FFMA R14, R14, UR5, -R196.reuse ;  /* 0x000000050e0e7c23 */ /* 0x100fe200080008c4 */
[----:B0-----:R-:W-:Y:S01]  /*101d0*/  FMUL R6, R8, 1.4426950216293334961 ;  /* 0x3fb8aa3b08067820 */ /* 0x001fe20000400000 */
[----:B------:R-:W-:Y:S01]  /*101e0*/  FMUL R8, R9, 1.4426950216293334961 ;  /* 0x3fb8aa3b09087820 */ /* 0x000fe20000400000 */
[----:B------:R-:W-:Y:S01]  /*101f0*/  FMUL R9, R10, 1.4426950216293334961 ;  /* 0x3fb8aa3b0a097820 */ /* 0x000fe20000400000 */
[----:B------:R-:W-:Y:S01]  /*10200*/  FMUL R10, R11, 1.4426950216293334961 ;  /* 0x3fb8aa3b0b0a7820 */ /* 0x000fe20000400000 */
[--C-:B------:R-:W-:Y:S01]  /*10210*/  FFMA R15, R15, UR5, -R196.reuse ;  /* 0x000000050f0f7c23 */ /* 0x100fe200080008c4 */
[----:B------:R-:W-:Y:S01]  /*10220*/  FMUL R11, R12, 1.4426950216293334961 ;  /* 0x3fb8aa3b0c0b7820 */ /* 0x000fe20000400000 */
[--C-:B------:R-:W-:Y:S01]  /*10230*/  FFMA R16, R16, UR5, -R196.reuse ;  /* 0x0000000510107c23 */ /* 0x100fe200080008c4 */
[----:B------:R0:W-:Y:S01]  /*10240*/  MUFU.EX2 R106, R0 ;  /* 0x00000000006a7308 */ /* 0x0001e20000000800 */
[----:B------:R-:W-:Y:S01]  /*10250*/  FMUL R12, R13, 1.4426950216293334961 ;  /* 0x3fb8aa3b0d0c7820 */ /* 0x000fe20000400000 */
[--C-:B------:R-:W-:Y:S01]  /*10260*/  FFMA R17, R17, UR5, -R196.reuse ;  /* 0x0000000511117c23 */ /* 0x100fe200080008c4 */
[----:B------:R-:W-:Y:S01]  /*10270*/  FMUL R13, R14, 1.4426950216293334961 ;  /* 0x3fb8aa3b0e0d7820 */ /* 0x000fe20000400000 */
[--C-:B------:R-:W-:Y:S01]  /*10280*/  FFMA R18, R18, UR5, -R196.reuse ;  /* 0x0000000512127c23 */ /* 0x100fe200080008c4 */
[----:B------:R-:W-:Y:S01]  /*10290*/  FMUL R14, R15, 1.4426950216293334961 ;  /* 0x3fb8aa3b0f0e7820 */ /* 0x000fe20000400000 */
[--C-:B------:R-:W-:Y:S01]  /*102a0*/  FFMA R19, R19, UR5, -R196.reuse ;  /* 0x0000000513137c23 */ /* 0x100fe200080008c4 */
[----:B------:R-:W-:Y:S01]  /*102b0*/  FMUL R15, R16, 1.4426950216293334961 ;  /* 0x3fb8aa3b100f7820 */ /* 0x000fe20000400000 */
[----:B------:R-:W-:Y:S01]  /*102c0*/  MUFU.EX2 R4, R4 ;  /* 0x0000000400047308 */ /* 0x000fe20000000800 */
[--C-:B0-----:R-:W-:Y:S01]  /*102d0*/  FFMA R0, R23, UR5, -R196.reuse ;  /* 0x0000000517007c23 */ /* 0x101fe200080008c4 */
[----:B------:R-:W-:Y:S01]  /*102e0*/  FFMA R20, R20, UR5, -R196 ;  /* 0x0000000514147c23 */ /* 0x000fe200080008c4 */
[----:B------:R-:W-:Y:S01]  /*102f0*/  FMUL R16, R17, 1.4426950216293334961 ;  /* 0x3fb8aa3b11107820 */ /* 0x000fe20000400000 */
[----:B------:R-:W-:Y:S01]  /*10300*/  FMUL R17, R18, 1.4426950216293334961 ;  /* 0x3fb8aa3b12117820 */ /* 0x000fe20000400000 */
[----:B------:R-:W-:-:S03]  /*10310*/  FMUL R0, R0, 1.4426950216293334961 ;  /* 0x3fb8aa3b00007820 */ /* 0x000fc60000400000 */
[----:B------:R-:W0:Y:S01]  /*10320*/  MUFU.EX2 R5, R5 ;  /* 0x0000000500057308 */ /* 0x000e220000000800 */
[----:B------:R-:W-:Y:S01]  /*10330*/  FMUL R18, R19, 1.4426950216293334961 ;  /* 0x3fb8aa3b13127820 */ /* 0x000fe20000400000 */
[----:B------:R-:W-:Y:S01]  /*10340*/  FMUL R19, R20, 1.4426950216293334961 ;  /* 0x3fb8aa3b14137820 */ /* 0x000fe20000400000 */
[--C-:B------:R-:W-:Y:S01]  /*10350*/  FFMA R20, R24, UR5, -R196.reuse ;  /* 0x0000000518147c23 */ /* 0x100fe200080008c4 */
[----:B------:R-:W-:-:S04]  /*10360*/  FFMA R21, R21, UR5, -R196 ;  /* 0x0000000515157c23 */ /* 0x000fc800080008c4 */
[----:B------:R1:W-:Y:S01]  /*10370*/  MUFU.EX2 R24, R0 ;  /* 0x0000000000187308 */ /* 0x0003e20000000800 */
[----:B------:R-:W-:Y:S01]  /*10380*/  FMUL R20, R20, 1.4426950216293334961 ;  /* 0x3fb8aa3b14147820 */ /* 0x000fe20000400000 */
[----:B------:R-:W-:Y:S01]  /*10390*/  FMUL R21, R21, 1.4426950216293334961 ;  /* 0x3fb8aa3b15157820 */ /* 0x000fe20000400000 */
[----:B-1----:R-:W-:-:S05]  /*103a0*/  FFMA R0, R25, UR5, -R196 ;  /* 0x0000000519007c23 */ /* 0x002fca00080008c4 */
[----:B------:R-:W1:Y:S01]  /*103b0*/  MUFU.EX2 R6, R6 ;  /* 0x0000000600067308 */ /* 0x000e620000000800 */
[----:B------:R-:W-:Y:S01]  /*103c0*/  FMUL R0, R0, 1.4426950216293334961 ;  /* 0x3fb8aa3b00007820 */ /* 0x000fe20000400000 */
[----:B------:R-:W-:-:S06]  /*103d0*/  FFMA R26, R26, UR5, -R196 ;  /* 0x000000051a1a7c23 */ /* 0x000fcc00080008c4 */
[----:B------:R-:W-:Y:S08]  /*103e0*/  MUFU.EX2 R25, R20 ;  /* 0x0000001400197308 */ /* 0x000ff00000000800 */
[----:B------:R-:W0:Y:S08]  /*103f0*/  MUFU.EX2 R8, R8 ;  /* 0x0000000800087308 */ /* 0x000e300000000800 */
[----:B------:R0:W-:Y:S02]  /*10400*/  MUFU.EX2 R20, R0 ;  /* 0x0000000000147308 */ /* 0x0001e40000000800 */
[----:B0-----:R-:W-:-:S06]  /*10410*/  FADD R0, R4, R5 ;  /* 0x0000000504007221 */ /* 0x001fcc0000000000 */
[----:B------:R0:W-:Y:S08]  /*10420*/  MUFU.EX2 R107, R21 ;  /* 0x00000015006b7308 */ /* 0x0001f00000000800 */
[----:B------:R-:W3:Y:S01]  /*10430*/  MUFU.EX2 R9, R9 ;  /* 0x0000000900097308 */ /* 0x000ee20000000800 */
[----:B0-----:R-:W-:Y:S01]  /*10440*/  FMUL R21, R26, 1.4426950216293334961 ;  /* 0x3fb8aa3b1a157820 */ /* 0x001fe20000400000 */
[----:B------:R-:W-:-:S04]  /*10450*/  FADD R26, R7, R0 ;  /* 0x00000000071a7221 */ /* 0x000fc80000000000 */
[----:B------:R-:W-:Y:S02]  /*10460*/  FADD R26, R106, R26 ;  /* 0x0000001a6a1a7221 */ /* 0x000fe40000000000 */
[----:B------:R-:W0:Y:S02]  /*10470*/  MUFU.EX2 R10, R10 ;  /* 0x0000000a000a7308 */ /* 0x000e240000000800 */
[----:B-1----:R-:W-:-:S06]  /*10480*/  FADD R26, R6, R26 ;  /* 0x0000001a061a7221 */ /* 0x002fcc0000000000 */
[----:B------:R-:W1:Y:S01]  /*10490*/  MUFU.EX2 R11, R11 ;  /* 0x0000000b000b7308 */ /* 0x000e620000000800 */
[----:B------:R-:W-:-:S07]  /*104a0*/  FADD R26, R8, R26 ;  /* 0x0000001a081a7221 */ /* 0x000fce0000000000 */
[----:B------:R-:W1:Y:S01]  /*104b0*/  MUFU.EX2 R12, R12 ;  /* 0x0000000c000c7308 */ /* 0x000e620000000800 */
[----:B---3--:R-:W-:-:S07]  /*104c0*/  FADD R26, R9, R26 ;  /* 0x0000001a091a7221 */ /* 0x008fce0000000000 */
[----:B------:R-:W3:Y:S01]  /*104d0*/  MUFU.EX2 R13, R13 ;  /* 0x0000000d000d7308 */ /* 0x000ee20000000800 */
[----:B0-----:R-:W-:-:S07]  /*104e0*/  FADD R26, R10, R26 ;  /* 0x0000001a0a1a7221 */ /* 0x001fce0000000000 */
[----:B------:R-:W0:Y:S01]  /*104f0*/  MUFU.EX2 R14, R14 ;  /* 0x0000000e000e7308 */ /* 0x000e220000000800 */
[----:B-1----:R-:W-:-:S07]  /*10500*/  FADD R26, R11, R26 ;  /* 0x0000001a0b1a7221 */ /* 0x002fce0000000000 */
[----:B------:R-:W1:Y:S01]  /*10510*/  MUFU.EX2 R15, R15 ;  /* 0x0000000f000f7308 */ /* 0x000e620000000800 */
[----:B------:R-:W-:-:S07]  /*10520*/  FADD R26, R12, R26 ;  /* 0x0000001a0c1a7221 */ /* 0x000fce0000000000 */
[----:B------:R-:W1:Y:S01]  /*10530*/  MUFU.EX2 R16, R16 ;  /* 0x0000001000107308 */ /* 0x000e620000000800 */
[----:B---3--:R-:W-:-:S07]  /*10540*/  FADD R26, R13, R26 ;  /* 0x0000001a0d1a7221 */ /* 0x008fce0000000000 */
[----:B------:R-:W3:Y:S01]  /*10550*/  MUFU.EX2 R17, R17 ;  /* 0x0000001100117308 */ /* 0x000ee20000000800 */
[----:B0-----:R-:W-:Y:S01]  /*10560*/  FADD R26, R14, R26 ;  /* 0x0000001a0e1a7221 */ /* 0x001fe20000000000 */
[----:B------:R-:W-:-:S06]  /*10570*/  FFMA R22, R22, UR5, -R196 ;  /* 0x0000000516167c23 */ /* 0x000fcc00080008c4 */
[----:B------:R-:W0:Y:S01]  /*10580*/  MUFU.EX2 R18, R18 ;  /* 0x0000001200127308 */ /* 0x000e220000000800 */
[----:B-1----:R-:W-:Y:S01]  /*10590*/  FADD R26, R15, R26 ;  /* 0x0000001a0f1a7221 */ /* 0x002fe20000000000 */
[----:B------:R-:W-:-:S06]  /*105a0*/  FMUL R22, R22, 1.4426950216293334961 ;  /* 0x3fb8aa3b16167820 */ /* 0x000fcc0000400000 */
[----:B------:R-:W1:Y:S01]  /*105b0*/  MUFU.EX2 R19, R19 ;  /* 0x0000001300137308 */ /* 0x000e620000000800 */
[----:B------:R-:W-:Y:S01]  /*105c0*/  FADD R26, R16, R26 ;  /* 0x0000001a101a7221 */ /* 0x000fe20000000000 */
[----:B------:R-:W-:-:S03]  /*105d0*/  LOP3.LUT R2, R197, 0x20, RZ, 0x3c, !PT ;  /* 0x00000020c5027812 */ /* 0x000fc600078e3cff */
[----:B---3--:R-:W-:-:S03]  /*105e0*/  FADD R26, R17, R26 ;  /* 0x0000001a111a7221 */ /* 0x008fc60000000000 */
[----:B------:R3:W1:Y:S01]  /*105f0*/  MUFU.EX2 R23, R22 ;  /* 0x0000001600177308 */ /* 0x0006620000000800 */
[----:B------:R-:W-:Y:S01]  /*10600*/  STS.U16 [R197+UR6+0x18000], R36 ;  /* 0x01800024c5007988 */ /* 0x000fe20008000406 */
[----:B------:R-:W-:Y:S01]  /*10610*/  FFMA R28, R28, UR5, -R196 ;  /* 0x000000051c1c7c23 */ /* 0x000fe200080008c4 */
[----:B0-----:R-:W-:Y:S01]  /*10620*/  FADD R26, R18, R26 ;  /* 0x0000001a121a7221 */ /* 0x001fe20000000000 */
[--C-:B------:R-:W-:Y:S01]  /*10630*/  FFMA R210, R35, UR5, -R196.reuse ;  /* 0x0000000523d27c23 */ /* 0x100fe200080008c4 */
[----:B------:R-:W-:Y:S01]  /*10640*/  STS.U16 [R197+UR6+0x18200], R92 ;  /* 0x0182005cc5007988 */ /* 0x000fe20008000406 */
[----:B------:R-:W-:-:S03]  /*10650*/  FFMA R29, R29, UR5, -R196 ;  /* 0x000000051d1d7c23 */ /* 0x000fc600080008c4 */
[----:B------:R-:W-:Y:S01]  /*10660*/  STS.U16 [R197+UR6+0x18400], R91 ;  /* 0x0184005bc5007988 */ /* 0x000fe20008000406 */
[----:B---3--:R-:W-:-:S03]  /*10670*/  FFMA R22, R27, UR5, -R196 ;  /* 0x000000051b167c23 */ /* 0x008fc600080008c4 */
[----:B------:R-:W-:Y:S01]  /*10680*/  STS.U16 [R197+UR6+0x18600], R90 ;  /* 0x0186005ac5007988 */ /* 0x000fe20008000406 */
[----:B------:R-:W-:-:S03]  /*10690*/  FFMA R30, R30, UR5, -R196 ;  /* 0x000000051e1e7c23 */ /* 0x000fc600080008c4 */
        /* <DEDUP_REMOVED lines=33> */
[----:B------:R-:W-:-:S03]  /*108b0*/  FMUL R22, R22, 1.4426950216293334961 ;  /* 0x3fb8aa3b16167820 */ /* 0x000fc60000400000 */
[----:B------:R-:W-:Y:S01]  /*108c0*/  STS.U16 [R2+UR6+0x18300], R50 ;  /* 0x0183003202007988 */ /* 0x000fe20008000406 */
[----:B------:R-:W-:Y:S01]  /*108d0*/  FMUL R0, R28, 1.4426950216293334961 ;  /* 0x3fb8aa3b1c007820 */ /* 0x000fe20000400000 */
[----:B-1----:R-:W-:Y:S02]  /*108e0*/  FADD R26, R19, R26 ;  /* 0x0000001a131a7221 */ /* 0x002fe40000000000 */
[----:B------:R-:W-:Y:S01]  /*108f0*/  STS.U16 [R2+UR6+0x18500], R49 ;  /* 0x0185003102007988 */ /* 0x000fe20008000406 */
[----:B------:R-:W-:-:S03]  /*10900*/  FMUL R210, R210, 1.4426950216293334961 ;  /* 0x3fb8aa3bd2d27820 */ /* 0x000fc60000400000 */
[----:B------:R-:W-:Y:S01]  /*10910*/  STS.U16 [R2+UR6+0x18700], R48 ;  /* 0x0187003002007988 */ /* 0x000fe20008000406 */
[----:B------:R-:W-:Y:S01]  /*10920*/  FMUL R29, R29, 1.4426950216293334961 ;  /* 0x3fb8aa3b1d1d7820 */ /* 0x000fe20000400000 */
[----:B------:R-:W-:Y:S02]  /*10930*/  FMUL R30, R30, 1.4426950216293334961 ;  /* 0x3fb8aa3b1e1e7820 */ /* 0x000fe40000400000 */
[----:B------:R-:W-:Y:S01]  /*10940*/  STS.U16 [R2+UR6+0x18900], R47 ;  /* 0x0189002f02007988 */ /* 0x000fe20008000406 */
[----:B------:R-:W-:Y:S01]  /*10950*/  FMUL R31, R31, 1.4426950216293334961 ;  /* 0x3fb8aa3b1f1f7820 */ /* 0x000fe20000400000 */
[----:B------:R-:W-:Y:S01]  /*10960*/  FMUL R32, R32, 1.4426950216293334961 ;  /* 0x3fb8aa3b20207820 */ /* 0x000fe20000400000 */
[----:B------:R-:W-:Y:S01]  /*10970*/  FMUL R33, R33, 1.4426950216293334961 ;  /* 0x3fb8aa3b21217820 */ /* 0x000fe20000400000 */
[----:B------:R-:W-:Y:S01]  /*10980*/  STS.U16 [R2+UR6+0x18b00], R46 ;  /* 0x018b002e02007988 */ /* 0x000fe20008000406 */
[----:B------:R-:W-:Y:S01]  /*10990*/  FMUL R34, R34, 1.4426950216293334961 ;  /* 0x3fb8aa3b22227820 */ /* 0x000fe20000400000 */
[----:B------:R-:W-:-:S02]  /*109a0*/  FADD R26, R107, R26 ;  /* 0x0000001a6b1a7221 */ /* 0x000fc40000000000 */
[----:B------:R-:W-:Y:S01]  /*109b0*/  STS.U16 [R2+UR6+0x18d00], R45 ;  /* 0x018d002d02007988 */ /* 0x000fe20008000406 */
[----:B------:R-:W1:Y:S03]  /*109c0*/  MUFU.EX2 R21, R21 ;  /* 0x0000001500157308 */ /* 0x000e660000000800 */
[----:B------:R-:W-:Y:S04]  /*109d0*/  STS.U16 [R2+UR6+0x18f00], R44 ;  /* 0x018f002c02007988 */ /* 0x000fe80008000406 */
[----:B------:R-:W-:Y:S01]  /*109e0*/  STS.U16 [R2+UR6+0x19100], R43 ;  /* 0x0191002b02007988 */ /* 0x000fe20008000406 */
[----:B------:R-:W3:Y:S03]  /*109f0*/  MUFU.EX2 R22, R22 ;  /* 0x0000001600167308 */ /* 0x000ee60000000800 */
[----:B------:R-:W-:Y:S01]  /*10a00*/  STS.U16 [R2+UR6+0x19300], R42 ;  /* 0x0193002a02007988 */ /* 0x000fe20008000406 */
[----:B------:R-:W-:-:S03]  /*10a10*/  FADD R26, R23, R26 ;  /* 0x0000001a171a7221 */ /* 0x000fc60000000000 */
[----:B----4-:R-:W-:Y:S01]  /*10a20*/  STS.U16 [R2+UR6+0x19500], R41 ;  /* 0x0195002902007988 */ /* 0x010fe20008000406 */
[----:B------:R-:W-:Y:S03]  /*10a30*/  MUFU.EX2 R0, R0 ;  /* 0x0000000000007308 */ /* 0x000fe60000000800 */
[----:B------:R-:W-:Y:S05]  /*10a40*/  STS.U16 [R2+UR6+0x19700], R40 ;  /* 0x0197002802007988 */ /* 0x000fea0008000406 */
[----:B------:R-:W4:Y:S01]  /*10a50*/  MUFU.EX2 R68, R29 ;  /* 0x0000001d00447308 */ /* 0x000f220000000800 */
[----:B------:R-:W-:Y:S01]  /*10a60*/  STS.U16 [R2+UR6+0x19900], R39 ;  /* 0x0199002702007988 */ /* 0x000fe20008000406 */
[----:B------:R-:W-:-:S03]  /*10a70*/  FADD R26, R24, R26 ;  /* 0x0000001a181a7221 */ /* 0x000fc60000000000 */
[----:B------:R0:W-:Y:S03]  /*10a80*/  STS.U16 [R2+UR6+0x19b00], R38 ;  /* 0x019b002602007988 */ /* 0x0001e60008000406 */
[----:B------:R-:W-:Y:S01]  /*10a90*/  MUFU.EX2 R69, R30 ;  /* 0x0000001e00457308 */ /* 0x000fe20000000800 */
[----:B------:R-:W-:Y:S07]  /*10aa0*/  STS.U16 [R2+UR6+0x19d00], R93 ;  /* 0x019d005d02007988 */ /* 0x000fee0008000406 */
[----:B------:R-:W0:Y:S01]  /*10ab0*/  MUFU.EX2 R70, R31 ;  /* 0x0000001f00467308 */ /* 0x000e220000000800 */
[----:B------:R-:W-:Y:S07]  /*10ac0*/  STS.U16 [R2+UR6+0x19f00], R94 ;  /* 0x019f005e02007988 */ /* 0x000fee0008000406 */
[----:B------:R-:W-:Y:S01]  /*10ad0*/  MUFU.EX2 R71, R32 ;  /* 0x0000002000477308 */ /* 0x000fe20000000800 */
[----:B------:R-:W-:Y:S07]  /*10ae0*/  STS.U16 [R2+UR6+0x1a100], R95 ;  /* 0x01a1005f02007988 */ /* 0x000fee0008000406 */
[----:B------:R-:W0:Y:S01]  /*10af0*/  MUFU.EX2 R84, R33 ;  /* 0x0000002100547308 */ /* 0x000e220000000800 */
[----:B------:R-:W-:Y:S07]  /*10b00*/  STS.U16 [R2+UR6+0x1a300], R96 ;  /* 0x01a3006002007988 */ /* 0x000fee0008000406 */
[----:B------:R-:W-:Y:S08]  /*10b10*/  MUFU.EX2 R205, R34 ;  /* 0x0000002200cd7308 */ /* 0x000ff00000000800 */
[----:B------:R-:W0:Y:S01]  /*10b20*/  MUFU.EX2 R210, R210 ;  /* 0x000000d200d27308 */ /* 0x000e220000000800 */
[----:B------:R-:W-:Y:S01]  /*10b30*/  STS.U16 [R2+UR6+0x1a500], R97 ;  /* 0x01a5006102007988 */ /* 0x000fe20008000406 */
[----:B------:R-:W-:-:S03]  /*10b40*/  FADD R26, R25, R26 ;  /* 0x0000001a191a7221 */ /* 0x000fc60000000000 */
[----:B--2---:R-:W-:Y:S01]  /*10b50*/  STS.U16 [R2+UR6+0x1a700], R98 ;  /* 0x01a7006202007988 */ /* 0x004fe20008000406 */
[----:B------:R-:W-:-:S03]  /*10b60*/  F2FP.BF16.F32.PACK_AB R4, R5, R4 ;  /* 0x000000040504723e */ /* 0x000fc600000010ff */
[----:B------:R-:W-:Y:S01]  /*10b70*/  STS.U16 [R2+UR6+0x1a900], R99 ;  /* 0x01a9006302007988 */ /* 0x000fe20008000406 */
[----:B------:R-:W-:-:S03]  /*10b80*/  F2FP.BF16.F32.PACK_AB R5, R106, R7 ;  /* 0x000000076a05723e */ /* 0x000fc600000010ff */
[----:B------:R-:W-:Y:S01]  /*10b90*/  STS.U16 [R2+UR6+0x1ab00], R100 ;  /* 0x01ab006402007988 */ /* 0x000fe20008000406 */
[----:B------:R-:W-:Y:S01]  /*10ba0*/  F2FP.BF16.F32.PACK_AB R6, R8, R6 ;  /* 0x000000060806723e */ /* 0x000fe200000010ff */
[----:B------:R-:W-:Y:S02]  /*10bb0*/  FADD R26, R20, R26 ;  /* 0x0000001a141a7221 */ /* 0x000fe40000000000 */
[----:B------:R-:W-:Y:S01]  /*10bc0*/  STS.U16 [R2+UR6+0x1ad00], R101 ;  /* 0x01ad006502007988 */ /* 0x000fe20008000406 */
[----:B------:R-:W-:-:S03]  /*10bd0*/  F2FP.BF16.F32.PACK_AB R7, R10, R9 ;  /* 0x000000090a07723e */ /* 0x000fc600000010ff */
[----:B------:R-:W-:Y:S01]  /*10be0*/  STS.U16 [R2+UR6+0x1af00], R88 ;  /* 0x01af005802007988 */ /* 0x000fe20008000406 */
[----:B------:R-:W-:-:S03]  /*10bf0*/  F2FP.BF16.F32.PACK_AB R8, R12, R11 ;  /* 0x0000000b0c08723e */ /* 0x000fc600000010ff */
[----:B------:R-:W-:Y:S01]  /*10c00*/  STS.U16 [R2+UR6+0x1b100], R89 ;  /* 0x01b1005902007988 */ /* 0x000fe20008000406 */
[----:B------:R-:W-:Y:S02]  /*10c10*/  F2FP.BF16.F32.PACK_AB R9, R14, R13 ;  /* 0x0000000d0e09723e */ /* 0x000fe400000010ff */
[----:B------:R-:W-:Y:S01]  /*10c20*/  F2FP.BF16.F32.PACK_AB R10, R16, R15 ;  /* 0x0000000f100a723e */ /* 0x000fe200000010ff */
[----:B------:R-:W-:Y:S01]  /*10c30*/  STS.U16 [R2+UR6+0x1b300], R102 ;  /* 0x01b3006602007988 */ /* 0x000fe20008000406 */
[----:B------:R-:W-:Y:S02]  /*10c40*/  F2FP.BF16.F32.PACK_AB R11, R18, R17 ;  /* 0x00000011120b723e */ /* 0x000fe400000010ff */
[----:B------:R-:W-:Y:S01]  /*10c50*/  F2FP.BF16.F32.PACK_AB R12, R107, R19 ;  /* 0x000000136b0c723e */ /* 0x000fe200000010ff */
[----:B------:R-:W-:Y:S01]  /*10c60*/  STS.U16 [R2+UR6+0x1b500], R85 ;  /* 0x01b5005502007988 */ /* 0x000fe20008000406 */
[----:B------:R-:W-:Y:S01]  /*10c70*/  F2FP.BF16.F32.PACK_AB R13, R24, R23 ;  /* 0x00000017180d723e */ /* 0x000fe200000010ff */
[----:B-1----:R-:W-:Y:S01]  /*10c80*/  FADD R26, R21, R26 ;  /* 0x0000001a151a7221 */ /* 0x002fe20000000000 */
[----:B------:R-:W-:Y:S01]  /*10c90*/  F2FP.BF16.F32.PACK_AB R14, R20, R25 ;  /* 0x00000019140e723e */ /* 0x000fe200000010ff */
[----:B------:R-:W-:Y:S01]  /*10ca0*/  STS.U16 [R2+UR6+0x1b700], R86 ;  /* 0x01b7005602007988 */ /* 0x000fe20008000406 */
[----:B---3--:R-:W-:-:S02]  /*10cb0*/  F2FP.BF16.F32.PACK_AB R15, R22, R21 ;  /* 0x00000015160f723e */ /* 0x008fc400000010ff */
[----:B----4-:R-:W-:Y:S01]  /*10cc0*/  F2FP.BF16.F32.PACK_AB R16, R68, R0 ;  /* 0x000000004410723e */ /* 0x010fe200000010ff */
[----:B------:R-:W-:Y:S01]  /*10cd0*/  STS.U16 [R2+UR6+0x1b900], R87 ;  /* 0x01b9005702007988 */ /* 0x000fe20008000406 */
[----:B0-----:R-:W-:Y:S02]  /*10ce0*/  F2FP.BF16.F32.PACK_AB R17, R70, R69 ;  /* 0x000000454611723e */ /* 0x001fe400000010ff */
[----:B------:R-:W-:Y:S02]  /*10cf0*/  F2FP.BF16.F32.PACK_AB R18, R84, R71 ;  /* 0x000000475412723e */ /* 0x000fe400000010ff */
[----:B------:R-:W-:Y:S01]  /*10d00*/  F2FP.BF16.F32.PACK_AB R19, R210, R205 ;  /* 0x000000cdd213723e */ /* 0x000fe200000010ff */
[----:B------:R-:W-:Y:S01]  /*10d10*/  STS.U16 [R2+UR6+0x1bb00], R103 ;  /* 0x01bb006702007988 */ /* 0x000fe20008000406 */
[----:B------:R-:W-:-:S03]  /*10d20*/  FADD R72, -R196, R37 ;  /* 0x00000025c4487221 */ /* 0x000fc60000000100 */
[----:B------:R-:W-:Y:S01]  /*10d30*/  STS.U16 [R2+UR6+0x1bd00], R104 ;  /* 0x01bd006802007988 */ /* 0x000fe20008000406 */
[----:B------:R-:W-:Y:S01]  /*10d40*/  FADD R73, R22, R26 ;  /* 0x0000001a16497221 */ /* 0x000fe20000000000 */
[----:B------:R-:W-:Y:S02]  /*10d50*/  STTM.x16 tmem[UR8+0x120], R4 ;  /* 0x00012004000079ed */ /* 0x000fe40008240008 */
[----:B------:R0:W-:Y:S01]  /*10d60*/  STS.U16 [R2+UR6+0x1bf00], R105 ;  /* 0x01bf006902007988 */ /* 0x0001e20008000406 */
[----:B------:R-:W1:Y:S02]  /*10d70*/  FENCE.VIEW.ASYNC.T ;  /* 0x00000000000073c6 */ /* 0x000e640000000200 */
[----:B-1----:R-:W-:Y:S06]  /*10d80*/  BAR.SYNC.DEFER_BLOCKING 0x0 ;  /* 0x0000000000007b1d */ /* 0x002fec0000010000 */
[----:B------:R-:W-:Y:S01]  /*10d90*/  LDTM.x64 R4, tmem[UR8] ;  /* 0x00000008000479ee */ /* 0x000fe20008340000 */
[----:B------:R-:W1:Y:S01]  /*10da0*/  LDTM.x64 R132, tmem[UR8+0x40] ;  /* 0x00004008008479ee */ /* 0x000e620008340000 */
        /* <DEDUP_REMOVED lines=23> */
[----:B-1----:R-:W-:Y:S04]  /*10f20*/  STL.64 [R1+0x660], R194 ;  /* 0x000660c201007387 */ /* 0x002fe80000100a00 */
[----:B------:R-:W-:Y:S01]  /*10f30*/  STL.64 [R1+0x658], R192 ;  /* 0x000658c001007387 */ /* 0x000fe20000100a00 */
[----:B------:R-:W-:-:S03]  /*10f40*/  FADD R73, R0, R73 ;  /* 0x0000004900497221 */ /* 0x000fc60000000000 */
[----:B------:R-:W-:Y:S04]  /*10f50*/  STL.64 [R1+0x650], R190 ;  /* 0x000650be01007387 */ /* 0x000fe80000100a00 */
[----:B------:R-:W-:Y:S04]  /*10f60*/  STL.64 [R1+0x648], R188 ;  /* 0x000648bc01007387 */ /* 0x000fe80000100a00 */
[----:B------:R-:W-:Y:S04]  /*10f70*/  STL.64 [R1+0x640], R186 ;  /* 0x000640ba01007387 */ /* 0x000fe80000100a00 */
        /* <DEDUP_REMOVED lines=25> */
[----:B------:R-:W-:Y:S04]  /*11110*/  STL.64 [R1+0x598], R144 ;  /* 0x0005989001007387 */ /* 0x000fe80000100a00 */
[----:B------:R-:W-:Y:S01]  /*11120*/  STL.64 [R1+0x590], R142 ;  /* 0x0005908e01007387 */ /* 0x000fe20000100a00 */
[----:B------:R-:W-:-:S03]  /*11130*/  FMUL R0, R72, 1.4426950216293334961 ;  /* 0x3fb8aa3b48007820 */ /* 0x000fc60000400000 */
[----:B------:R-:W-:Y:S01]  /*11140*/  STL.64 [R1+0x588], R140 ;  /* 0x0005888c01007387 */ /* 0x000fe20000100a00 */
[----:B------:R-:W-:-:S03]  /*11150*/  FADD R205, R205, R84 ;  /* 0x00000054cdcd7221 */ /* 0x000fc60000000000 */
[----:B------:R-:W-:Y:S04]  /*11160*/  STL.64 [R1+0x580], R138 ;  /* 0x0005808a01007387 */ /* 0x000fe80000100a00 */
[----:B------:R-:W-:Y:S04]  /*11170*/  STL.64 [R1+0x578], R136 ;  /* 0x0005788801007387 */ /* 0x000fe80000100a00 */
[----:B------:R-:W-:Y:S04]  /*11180*/  STL.64 [R1+0x570], R134 ;  /* 0x0005708601007387 */ /* 0x000fe80000100a00 */
[----:B------:R1:W-:Y:S01]  /*11190*/  STL.64 [R1+0x568], R132 ;  /* 0x0005688401007387 */ /* 0x0003e20000100a00 */
[----:B0-----:R-:W-:Y:S01]  /*111a0*/  LDTM.x64 R68, tmem[UR8+0x80] ;  /* 0x00008008004479ee */ /* 0x001fe20008340000 */
[----:B-1----:R-:W0:Y:S01]  /*111b0*/  LDTM.x64 R132, tmem[UR8+0xc0] ;  /* 0x0000c008008479ee */ /* 0x002e220008340000 */
[----:B------:R-:W1:Y:S01]  /*111c0*/  MUFU.EX2 R0, R0 ;  /* 0x0000000000007308 */ /* 0x000e620000000800 */
[----:B------:R-:W-:Y:S01]  /*111d0*/  NOP ;  /* 0x0000000000007918 */ /* 0x000fe20000000000 */
[----:B0-----:R-:W-:Y:S01]  /*111e0*/  STL.64 [R1], R132 ;  /* 0x0000008401007387 */ /* 0x001fe20000100a00 */
[----:B------:R-:W-:-:S03]  /*111f0*/  MOV R198, R194 ;  /* 0x000000c200c67202 */ /* 0x000fc60000000f00 */
[----:B------:R-:W-:Y:S01]  /*11200*/  STL.64 [R1+0x8], R134 ;  /* 0x0000088601007387 */ /* 0x000fe20000100a00 */
[----:B------:R-:W-:-:S03]  /*11210*/  MOV R2, R195 ;  /* 0x000000c300027202 */ /* 0x000fc60000000f00 */
[----:B------:R-:W-:Y:S01]  /*11220*/  STL.64 [R1+0x10], R136 ;  /* 0x0000108801007387 */ /* 0x000fe20000100a00 */
[----:B------:R-:W-:Y:S02]  /*11230*/  MOV R200, R192 ;  /* 0x000000c000c87202 */ /* 0x000fe40000000f00 */
[----:B------:R-:W-:Y:S01]  /*11240*/  MOV R199, R193 ;  /* 0x000000c100c77202 */ /* 0x000fe20000000f00 */
[----:B------:R0:W-:Y:S01]  /*11250*/  STL [R1+0x18], R138 ;  /* 0x0000188a01007387 */ /* 0x0001e20000100800 */
[----:B------:R-:W-:Y:S02]  /*11260*/  MOV R202, R190 ;  /* 0x000000be00ca7202 */ /* 0x000fe40000000f00 */
[----:B------:R-:W-:Y:S01]  /*11270*/  MOV R201, R191 ;  /* 0x000000bf00c97202 */ /* 0x000fe20000000f00 */
[----:B------:R-:W2:Y:S01]  /*11280*/  LDL.LU.64 R194, [R1+0x660] ;  /* 0x0006600001c27983 */ /* 0x000ea20000300a00 */
[----:B------:R-:W-:Y:S02]  /*11290*/  MOV R206, R188 ;  /* 0x000000bc00ce7202 */ /* 0x000fe40000000f00 */
[----:B------:R-:W-:Y:S01]  /*112a0*/  MOV R203, R189 ;  /* 0x000000bd00cb7202 */ /* 0x000fe20000000f00 */
[----:B------:R-:W3:Y:S01]  /*112b0*/  LDL.LU.64 R192, [R1+0x658] ;  /* 0x0006580001c07983 */ /* 0x000ee20000300a00 */
[----:B------:R-:W-:-:S02]  /*112c0*/  MOV R208, R186 ;  /* 0x000000ba00d07202 */ /* 0x000fc40000000f00 */
[----:B------:R-:W-:Y:S01]  /*112d0*/  MOV R207, R187 ;  /* 0x000000bb00cf7202 */ /* 0x000fe20000000f00 */
[----:B------:R-:W4:Y:S01]  /*112e0*/  LDL.LU.64 R190, [R1+0x650] ;  /* 0x0006500001be7983 */ /* 0x000f220000300a00 */
[----:B------:R-:W-:Y:S02]  /*112f0*/  MOV R252, R184 ;  /* 0x000000b800fc7202 */ /* 0x000fe40000000f00 */
[----:B------:R-:W-:Y:S01]  /*11300*/  MOV R211, R185 ;  /* 0x000000b900d37202 */ /* 0x000fe20000000f00 */
[----:B------:R-:W2:Y:S01]  /*11310*/  LDL.LU.64 R188, [R1+0x648] ;  /* 0x0006480001bc7983 */ /* 0x000ea20000300a00 */
[----:B------:R-:W-:Y:S02]  /*11320*/  MOV R204, R182 ;  /* 0x000000b600cc7202 */ /* 0x000fe40000000f00 */
[----:B------:R-:W-:Y:S01]  /*11330*/  MOV R209, R183 ;  /* 0x000000b700d17202 */ /* 0x000fe20000000f00 */
[----:B------:R-:W2:Y:S01]  /*11340*/  LDL.LU.64 R186, [R1+0x640] ;  /* 0x0006400001ba7983 */ /* 0x000ea20000300a00 */
[----:B------:R-:W-:-:S02]  /*11350*/  MOV R250, R180 ;  /* 0x000000b400fa7202 */ /* 0x000fc40000000f00 */
[----:B------:R-:W-:Y:S01]  /*11360*/  MOV R251, R181 ;  /* 0x000000b500fb7202 */ /* 0x000fe20000000f00 */
[----:B------:R-:W2:Y:S01]  /*11370*/  LDL.LU.64 R184, [R1+0x638] ;  /* 0x0006380001b87983 */ /* 0x000ea20000300a00 */
        /* <DEDUP_REMOVED lines=54> */
[----:B------:R-:W-:Y:S01]  /*116e0*/  MOV R212, R142 ;  /* 0x0000008e00d47202 */ /* 0x000fe20000000f00 */
[C---:B-1----:R-:W-:Y:S01]  /*116f0*/  FMUL R61, R0.reuse, R61 ;  /* 0x0000003d003d7220 */ /* 0x042fe20000400000 */
[----:B------:R-:W-:Y:S01]  /*11700*/  MOV R213, R143 ;  /* 0x0000008f00d57202 */ /* 0x000fe20000000f00 */
[----:B------:R-:W2:Y:S01]  /*11710*/  LDL.LU.64 R146, [R1+0x5a0] ;  /* 0x0005a00001927983 */ /* 0x000ea20000300a00 */
[----:B------:R-:W-:Y:S01]  /*11720*/  MOV R210, R140 ;  /* 0x0000008c00d27202 */ /* 0x000fe20000000f00 */
[C---:B------:R-:W-:Y:S01]  /*11730*/  FMUL R4, R0.reuse, R4 ;  /* 0x0000000400047220 */ /* 0x040fe20000400000 */
[----:B------:R-:W-:Y:S01]  /*11740*/  MOV R3, R141 ;  /* 0x0000008d00037202 */ /* 0x000fe20000000f00 */
[----:B------:R-:W2:Y:S01]  /*11750*/  LDL.LU.64 R144, [R1+0x598] ;  /* 0x0005980001907983 */ /* 0x000ea20000300a00 */
[C---:B------:R-:W-:Y:S01]  /*11760*/  FMUL R5, R0.reuse, R5 ;  /* 0x0000000500057220 */ /* 0x040fe20000400000 */
[C---:B------:R-:W-:Y:S01]  /*11770*/  FMUL R6, R0.reuse, R6 ;  /* 0x0000000600067220 */ /* 0x040fe20000400000 */
[C---:B------:R-:W-:Y:S01]  /*11780*/  FMUL R7, R0.reuse, R7 ;  /* 0x0000000700077220 */ /* 0x040fe20000400000 */
[----:B------:R-:W2:Y:S01]  /*11790*/  LDL.LU.64 R142, [R1+0x590] ;  /* 0x00059000018e7983 */ /* 0x000ea20000300a00 */
        /* <DEDUP_REMOVED lines=59> */
[----:B------:R-:W-:Y:S01]  /*11b50*/  MOV R197, R139 ;  /* 0x0000008b00c57202 */ /* 0x000fe20000000f00 */
[----:B------:R-:W2:Y:S04]  /*11b60*/  LDL.LU.64 R140, [R1+0x588] ;  /* 0x00058800018c7983 */ /* 0x000ea80000300a00 */
[----:B0-----:R-:W2:Y:S04]  /*11b70*/  LDL.LU.64 R138, [R1+0x580] ;  /* 0x00058000018a7983 */ /* 0x001ea80000300a00 */
[----:B------:R-:W2:Y:S04]  /*11b80*/  LDL.LU.64 R136, [R1+0x578] ;  /* 0x0005780001887983 */ /* 0x000ea80000300a00 */
[----:B------:R-:W2:Y:S04]  /*11b90*/  LDL.LU.64 R134, [R1+0x570] ;  /* 0x0005700001867983 */ /* 0x000ea80000300a00 */
[----:B------:R-:W2:Y:S01]  /*11ba0*/  LDL.LU.64 R132, [R1+0x568] ;  /* 0x0005680001847983 */ /* 0x000ea20000300a00 */
[----:B------:R0:W-:Y:S03]  /*11bb0*/  STTM.x64 tmem[UR8], R4 ;  /* 0x00000004000079ed */ /* 0x0001e60008340008 */
[----:B0-----:R-:W2:Y:S04]  /*11bc0*/  LDL.LU R61, [R1] ;  /* 0x00000000013d7983 */ /* 0x001ea80000300800 */
[----:B------:R-:W3:Y:S04]  /*11bd0*/  LDL.LU R62, [R1+0x4] ;  /* 0x00000400013e7983 */ /* 0x000ee80000300800 */
[----:B------:R-:W4:Y:S04]  /*11be0*/  LDL.LU R63, [R1+0x8] ;  /* 0x00000800013f7983 */ /* 0x000f280000300800 */
[----:B------:R-:W4:Y:S04]  /*11bf0*/  LDL.LU R64, [R1+0xc] ;  /* 0x00000c0001407983 */ /* 0x000f280000300800 */
[----:B------:R-:W4:Y:S04]  /*11c00*/  LDL.LU R65, [R1+0x10] ;  /* 0x0000100001417983 */ /* 0x000f280000300800 */
[----:B------:R-:W4:Y:S04]  /*11c10*/  LDL.LU R66, [R1+0x14] ;  /* 0x0000140001427983 */ /* 0x000f280000300800 */
[----:B------:R-:W4:Y:S01]  /*11c20*/  LDL.LU R67, [R1+0x18] ;  /* 0x0000180001437983 */ /* 0x000f220000300800 */
[C---:B------:R-:W-:Y:S01]  /*11c30*/  FMUL R11, R0.reuse, R197 ;  /* 0x000000c5000b7220 */ /* 0x040fe20000400000 */
[C---:B------:R-:W-:Y:S01]  /*11c40*/  FMUL R12, R0.reuse, R210 ;  /* 0x000000d2000c7220 */ /* 0x040fe20000400000 */
[C---:B------:R-:W-:Y:S01]  /*11c50*/  FMUL R13, R0.reuse, R3 ;  /* 0x00000003000d7220 */ /* 0x040fe20000400000 */
[----:B------:R0:W5:Y:S01]  /*11c60*/  LDL.LU R197, [R1+0x564] ;  /* 0x0005640001c57983 */ /* 0x0001620000300800 */
[C---:B------:R-:W-:Y:S01]  /*11c70*/  FMUL R14, R0.reuse, R212 ;  /* 0x000000d4000e7220 */ /* 0x040fe20000400000 */
[----:B------:R-:W-:-:S02]  /*11c80*/  FMUL R15, R0, R213 ;  /* 0x000000d5000f7220 */ /* 0x000fc40000400000 */
[----:B------:R-:W4:Y:S01]  /*11c90*/  LDL.LU R210, [R1+0x560] ;  /* 0x0005600001d27983 */ /* 0x000f220000300800 */
[----:B------:R-:W-:-:S03]  /*11ca0*/  FMUL R16, R0, R216 ;  /* 0x000000d800107220 */ /* 0x000fc60000400000 */
[----:B------:R0:W5:Y:S01]  /*11cb0*/  LDL.LU R3, [R1+0x55c] ;  /* 0x00055c0001037983 */ /* 0x0001620000300800 */
        /* <DEDUP_REMOVED lines=75> */
[----:B------:R0:W5:Y:S04]  /*12170*/  LDL.LU R247, [R1+0x4c4] ;  /* 0x0004c40001f77983 */ /* 0x0001680000300800 */
[----:B------:R0:W5:Y:S04]  /*12180*/  LDL.LU R250, [R1+0x4c0] ;  /* 0x0004c00001fa7983 */ /* 0x0001680000300800 */
[----:B------:R0:W5:Y:S04]  /*12190*/  LDL.LU R251, [R1+0x4bc] ;  /* 0x0004bc0001fb7983 */ /* 0x0001680000300800 */
[----:B------:R-:W4:Y:S01]  /*121a0*/  LDL.LU R204, [R1+0x4b8] ;  /* 0x0004b80001cc7983 */ /* 0x000f220000300800 */
[C---:B------:R-:W-:Y:S01]  /*121b0*/  FMUL R55, R0.reuse, R209 ;  /* 0x000000d100377220 */ /* 0x040fe20000400000 */
[C---:B------:R-:W-:Y:S01]  /*121c0*/  FMUL R56, R0.reuse, R252 ;  /* 0x000000fc00387220 */ /* 0x040fe20000400000 */
[C---:B------:R-:W-:Y:S01]  /*121d0*/  FMUL R57, R0.reuse, R211 ;  /* 0x000000d300397220 */ /* 0x040fe20000400000 */
[----:B------:R-:W4:Y:S01]  /*121e0*/  LDL.LU R209, [R1+0x4b4] ;  /* 0x0004b40001d17983 */ /* 0x000f220000300800 */
[C---:B------:R-:W-:Y:S01]  /*121f0*/  FMUL R58, R0.reuse, R208 ;  /* 0x000000d0003a7220 */ /* 0x040fe20000400000 */
[----:B------:R-:W-:-:S02]  /*12200*/  FMUL R59, R0, R207 ;  /* 0x000000cf003b7220 */ /* 0x000fc40000400000 */
[----:B------:R0:W5:Y:S01]  /*12210*/  LDL.LU R252, [R1+0x4b0] ;  /* 0x0004b00001fc7983 */ /* 0x0001620000300800 */
[----:B------:R-:W-:-:S03]  /*12220*/  FMUL R60, R0, R206 ;  /* 0x000000ce003c7220 */ /* 0x000fc60000400000 */
[----:B------:R0:W5:Y:S04]  /*12230*/  LDL.LU R211, [R1+0x4ac] ;  /* 0x0004ac0001d37983 */ /* 0x0001680000300800 */
[----:B------:R0:W5:Y:S04]  /*12240*/  LDL.LU R208, [R1+0x4a8] ;  /* 0x0004a80001d07983 */ /* 0x0001680000300800 */
[----:B------:R0:W5:Y:S04]  /*12250*/  LDL.LU R207, [R1+0x4a4] ;  /* 0x0004a40001cf7983 */ /* 0x0001680000300800 */
[----:B------:R0:W5:Y:S01]  /*12260*/  LDL.LU R206, [R1+0x4a0] ;  /* 0x0004a00001ce7983 */ /* 0x0001620000300800 */
[C---:B--2---:R-:W-:Y:S01]  /*12270*/  FMUL R4, R0.reuse, R61 ;  /* 0x0000003d00047220 */ /* 0x044fe20000400000 */
[----:B------:R-:W-:-:S02]  /*12280*/  FMUL R61, R0, R203 ;  /* 0x000000cb003d7220 */ /* 0x000fc40000400000 */
[----:B------:R0:W5:Y:S01]  /*12290*/  LDL.LU R203, [R1+0x49c] ;  /* 0x00049c0001cb7983 */ /* 0x0001620000300800 */
[C---:B---3--:R-:W-:Y:S01]  /*122a0*/  FMUL R5, R0.reuse, R62 ;  /* 0x0000003e00057220 */ /* 0x048fe20000400000 */
[C---:B------:R-:W-:Y:S02]  /*122b0*/  FMUL R62, R0.reuse, R202 ;  /* 0x000000ca003e7220 */ /* 0x040fe40000400000 */
[----:B------:R0:W5:Y:S01]  /*122c0*/  LDL.LU R202, [R1+0x498] ;  /* 0x0004980001ca7983 */ /* 0x0001620000300800 */
[C---:B----4-:R-:W-:Y:S01]  /*122d0*/  FMUL R6, R0.reuse, R63 ;  /* 0x0000003f00067220 */ /* 0x050fe20000400000 */
[C---:B------:R-:W-:Y:S02]  /*122e0*/  FMUL R63, R0.reuse, R201 ;  /* 0x000000c9003f7220 */ /* 0x040fe40000400000 */
[----:B------:R0:W5:Y:S01]  /*122f0*/  LDL.LU R201, [R1+0x494] ;  /* 0x0004940001c97983 */ /* 0x0001620000300800 */
[C---:B------:R-:W-:Y:S01]  /*12300*/  FMUL R7, R0.reuse, R64 ;  /* 0x0000004000077220 */ /* 0x040fe20000400000 */
[----:B------:R-:W-:-:S02]  /*12310*/  FMUL R64, R0, R200 ;  /* 0x000000c800407220 */ /* 0x000fc40000400000 */
[----:B------:R0:W5:Y:S01]  /*12320*/  LDL.LU R200, [R1+0x490] ;  /* 0x0004900001c87983 */ /* 0x0001620000300800 */
[C---:B------:R-:W-:Y:S01]  /*12330*/  FMUL R8, R0.reuse, R65 ;  /* 0x0000004100087220 */ /* 0x040fe20000400000 */
[C---:B------:R-:W-:Y:S02]  /*12340*/  FMUL R65, R0.reuse, R199 ;  /* 0x000000c700417220 */ /* 0x040fe40000400000 */
[----:B------:R0:W5:Y:S01]  /*12350*/  LDL.LU R199, [R1+0x48c] ;  /* 0x00048c0001c77983 */ /* 0x0001620000300800 */
[C---:B------:R-:W-:Y:S01]  /*12360*/  FMUL R9, R0.reuse, R66 ;  /* 0x0000004200097220 */ /* 0x040fe20000400000 */
[C---:B------:R-:W-:Y:S02]  /*12370*/  FMUL R66, R0.reuse, R198 ;  /* 0x000000c600427220 */ /* 0x040fe40000400000 */
[----:B------:R0:W5:Y:S01]  /*12380*/  LDL.LU R198, [R1+0x488] ;  /* 0x0004880001c67983 */ /* 0x0001620000300800 */
[C---:B------:R-:W-:Y:S01]  /*12390*/  FMUL R10, R0.reuse, R67 ;  /* 0x00000043000a7220 */ /* 0x040fe20000400000 */
[----:B------:R-:W-:-:S02]  /*123a0*/  FMUL R67, R0, R2 ;  /* 0x0000000200437220 */ /* 0x000fc40000400000 */
[----:B------:R0:W5:Y:S01]  /*123b0*/  LDL.LU R2, [R1+0x484] ;  /* 0x0004840001027983 */ /* 0x0001620000300800 */
        /* <DEDUP_REMOVED lines=128> */
[----:B------:R-:W-:Y:S03]  /*12bc0*/  STTM.x64 tmem[UR8+0x40], R132 ;  /* 0x00004084000079ed */ /* 0x000fe60008340008 */
[----:B------:R-:W-:Y:S01]  /*12bd0*/  STTM.x64 tmem[UR8+0x80], R68 ;  /* 0x00008044000079ed */ /* 0x000fe20008340008 */
[----:B------:R1:W-:Y:S01]  /*12be0*/  STTM.x64 tmem[UR8+0xc0], R4 ;  /* 0x0000c004000079ed */ /* 0x0003e20008340008 */
[----:B------:R-:W2:Y:S02]  /*12bf0*/  FENCE.VIEW.ASYNC.T ;  /* 0x00000000000073c6 */ /* 0x000ea40000000200 */
[----:B--2---:R-:W-:Y:S06]  /*12c00*/  BAR.SYNC.DEFER_BLOCKING 0x0 ;  /* 0x0000000000007b1d */ /* 0x004fec0000010000 */
[----:B------:R2:W-:Y:S06]  /*12c10*/  MEMBAR.ALL.CTA ;  /* 0x0000000000007992 */ /* 0x0005ec0000008000 */
[----:B--2---:R-:W2:Y:S01]  /*12c20*/  FENCE.VIEW.ASYNC.S ;  /* 0x00000000000073c6 */ /* 0x004ea20000000000 */
[----:B------:R-:W-:Y:S01]  /*12c30*/  FADD R205, R210, R205 ;  /* 0x000000cdd2cd7221 */ /* 0x000fe20000000000 */
[----:B-1----:R-:W-:-:S04]  /*12c40*/  LEA R4, R204, UR6, 0x3 ;  /* 0x00000006cc047c11 */ /* 0x002fc8000f8e18ff */
[----:B------:R-:W-:-:S04]  /*12c50*/  IADD3 R4, PT, PT, R4, 0x1c000, RZ ;  /* 0x0001c00004047810 */ /* 0x000fc80007ffe0ff */
[----:B------:R-:W-:Y:S02]  /*12c60*/  R2UR UR4, R4 ;  /* 0x00000000040472ca */ /* 0x000fe400000e0000 */
[----:B------:R-:W-:Y:S01]  /*12c70*/  MOV R6, R209 ;  /* 0x000000d100067202 */ /* 0x000fe20000000f00 */
[----:B--2---:R-:W-:Y:S06]  /*12c80*/  BAR.SYNC.DEFER_BLOCKING 0x0 ;  /* 0x0000000000007b1d */ /* 0x004fec0000010000 */
[----:B0-----:R-:W-:Y:S06]  /*12c90*/  BRA.U UP1, `(.L_x_17) ;  /* 0x0000000101447547 */ /* 0x001fec000b800000 */
[----:B------:R-:W2:Y:S01]  /*12ca0*/  LDL R195, [R1+0x450] ;  /* 0x0004500001c37983 */ /* 0x000ea20000100800 */
[----:B-----5:R-:W-:Y:S02]  /*12cb0*/  R2UR UR5, R206 ;  /* 0x00000000ce0572ca */ /* 0x020fe400000e0000 */
[----:B------:R-:W-:Y:S01]  /*12cc0*/  ELECT P2, URZ, PT ;  /* 0x0000000000ff782f */ /* 0x000fe20003840000 */
[----:B------:R-:W-:Y:S01]  /*12cd0*/  UMOV UR74, 0x0 ;  /* 0x00000000004a7882 */ /* 0x000fe20000000000 */
[----:B------:R-:W-:-:S09]  /*12ce0*/  UMOV UR75, 0x8400490 ;  /* 0x08400490004b7882 */ /* 0x000fd20000000000 */
[----:B------:R-:W-:Y:S02]  /*12cf0*/  MOV R4, UR5 ;  /* 0x0000000500047c02 */ /* 0x000fe40008000f00 */
[----:B------:R-:W-:Y:S02]  /*12d00*/  @P2 MOV R5, 0x80004020 ;  /* 0x8000402000052802 */ /* 0x000fe40000000f00 */
[----:B------:R-:W-:Y:S02]  /*12d10*/  @P2 R2UR UR72, R4 ;  /* 0x00000000044822ca */ /* 0x000fe400000e0000 */
[----:B------:R-:W-:Y:S02]  /*12d20*/  @P2 R2UR UR73, R5 ;  /* 0x00000000054922ca */ /* 0x000fe400000e0000 */
[----:B--2---:R-:W-:-:S13]  /*12d30*/  R2UR UR5, R195 ;  /* 0x00000000c30572ca */ /* 0x004fda00000e0000 */
[----:B------:R0:W-:Y:S02]  /*12d40*/  UTCHMMA tmem[UR5], gdesc[UR72], tmem[UR7], tmem[UR74], idesc[UR75], UPT ;  /* 0x00ff4a48050079ea */ /* 0x0001e4000b800007 */
[----:B0-----:R-:W-:-:S09]  /*12d50*/  UIADD3 UR5, UPT, UPT, UR7, 0x128, URZ ;  /* 0x0000012807057890 */ /* 0x001fd2000fffe0ff */
[----:B------:R0:W-:Y:S02]  /*12d60*/  UTCHMMA tmem[UR5], gdesc[UR44], tmem[UR7], tmem[UR74], idesc[UR75], UPT ;  /* 0x00ff4a2c050079ea */ /* 0x0001e4000b800007 */
[----:B0-----:R-:W-:Y:S02]  /*12d70*/  UMOV UR5, URZ ;  /* 0x000000ff00057c82 */ /* 0x001fe40008000000 */
[----:B------:R-:W-:Y:S02]  /*12d80*/  UMOV UR5, UR4 ;  /* 0x0000000400057c82 */ /* 0x000fe40008000000 */
[----:B------:R0:W-:Y:S01]  /*12d90*/  UTCBAR [UR5], URZ ;  /* 0x000000ff050073e9 */ /* 0x0001e200080000ff */
[----:B------:R-:W-:Y:S02]  /*12da0*/  NOP ;  /* 0x0000000000007918 */ /* 0x000fe40000000000 */
.L_x_17:
[----:B------:R-:W2:Y:S04]  /*12db0*/  LDL R4, [R1+0x47c] ;  /* 0x00047c0001047983 */ /* 0x000ea80000100800 */
[----:B------:R-:W3:Y:S01]  /*12dc0*/  LDL R5, [R1+0x454] ;  /* 0x0004540001057983 */ /* 0x000ee20000100800 */
[----:B-----5:R-:W-:Y:S02]  /*12dd0*/  IADD3 R199, PT, PT, R199, 0x20, RZ ;  /* 0x00000020c7c77810 */ /* 0x020fe40007ffe0ff */
[----:B------:R-:W-:-:S04]  /*12de0*/  IADD3 R204, PT, PT, R204, 0x1, RZ ;  /* 0x00000001cccc7810 */ /* 0x000fc80007ffe0ff */
[----:B------:R-:W-:Y:S01]  /*12df0*/  ISETP.GT.AND P2, PT, R204, 0x1, PT ;  /* 0x00000001cc00780c */ /* 0x000fe20003f44270 */
[----:B------:R-:W-:-:S03]  /*12e00*/  FFMA R208, R0, R208, R205 ;  /* 0x000000d000d07223 */ /* 0x000fc600000000cd */
[----:B------:R-:W-:Y:S02]  /*12e10*/  SEL R209, RZ, 0x1, !P2 ;  /* 0x00000001ffd17807 */ /* 0x000fe40005000000 */
[----:B------:R-:W-:Y:S02]  /*12e20*/  SEL R204, R204, RZ, !P2 ;  /* 0x000000ffcccc7207 */ /* 0x000fe40005000000 */
[----:B------:R-:W-:Y:S02]  /*12e30*/  LOP3.LUT R209, R6, R209, RZ, 0x3c, !PT ;  /* 0x000000d106d17212 */ /* 0x000fe400078e3cff */
[----:B------:R-:W-:Y:S02]  /*12e40*/  MOV R0, R6 ;  /* 0x0000000600007202 */ /* 0x000fe40000000f00 */
[----:B------:R-:W-:Y:S02]  /*12e50*/  MOV R37, R196 ;  /* 0x000000c400257202 */ /* 0x000fe40000000f00 */
[----:B0-2---:R-:W-:-:S02]  /*12e60*/  R2UR UR5, R4 ;  /* 0x00000000040572ca */ /* 0x005fc400000e0000 */
[----:B------:R-:W0:Y:S01]  /*12e70*/  LDC R4, c[0x0][0x3f0] ;  /* 0x0000fc00ff047b82 */ /* 0x000e220000000800 */
[----:B---3--:R-:W-:Y:S02]  /*12e80*/  R2UR UR72, R5 ;  /* 0x00000000054872ca */ /* 0x008fe400000e0000 */
[----:B0-----:R-:W-:-:S04]  /*12e90*/  IADD3 R4, PT, PT, R4, -0x20, RZ ;  /* 0xffffffe004047810 */ /* 0x001fc80007ffe0ff */
[----:B------:R-:W-:-:S07]  /*12ea0*/  ISETP.GE.AND P3, PT, R199, R4, PT ;  /* 0x00000004c700720c */ /* 0x000fce0003f66270 */
[----:B------:R-:W-:Y:S02]  /*12eb0*/  IADD3 R3, PT, PT, R3, UR72, RZ ;  /* 0x0000004803037c10 */ /* 0x000fe4000fffe0ff */
[----:B------:R-:W-:-:S04]  /*12ec0*/  IADD3 R2, PT, PT, R2, UR5, RZ ;  /* 0x0000000502027c10 */ /* 0x000fc8000fffe0ff */
[----:B------:R-:W-:Y:S05]  /*12ed0*/  @!P3 BRA `(.L_x_18) ;  /* 0xffffffac0070b947 */ /* 0x000fea000383ffff */
.L_x_13:
[----:B------:R-:W2:Y:S01]  /*12ee0*/  LDCU UR5, c[0x0][0x3f0] ;  /* 0x00007e00ff0577ac */ /* 0x000ea20008000800 */
[C---:B------:R-:W-:Y:S01]  /*12ef0*/  FMUL R2, R208.reuse, 8388608 ;  /* 0x4b000000d0027820 */ /* 0x040fe20000400000 */
[----:B------:R-:W-:-:S04]  /*12f00*/  FSETP.GEU.AND P3, PT, R208, 1.175494350822287508e-38, PT ;  /* 0x00800000d000780b */ /* 0x000fc80003f6e000 */
[----:B------:R-:W-:-:S04]  /*12f10*/  FSEL R2, R2, R208, !P3 ;  /* 0x000000d002027208 */ /* 0x000fc80005800000 */
[----:B------:R-:W-:Y:S01]  /*12f20*/  IADD3 R0, PT, PT, R2, -0x3f3504f3, RZ ;  /* 0xc0cafb0d02007810 */ /* 0x000fe20007ffe0ff */
[----:B--2---:R-:W-:-:S09]  /*12f30*/  UISETP.GE.AND UP0, UPT, UR5, 0x1, UPT ;  /* 0x000000010500788c */ /* 0x004fd2000bf06270 */
[----:B------:R-:W-:Y:S05]  /*12f40*/  BRA.U !UP0, `(.L_x_19) ;  /* 0x00000001080c7547 */ /* 0x000fea000b800000 */
[----:B------:R-:W-:-:S04]  /*12f50*/  SHF.L.U32 R6, R6, 0x1f, RZ ;  /* 0x0000001f06067819 */ /* 0x000fc800000006ff */
[----:B------:R-:W2:Y:S02]  /*12f60*/  SYNCS.PHASECHK.TRANS64.TRYWAIT P2, [UR4], R6 ;  /* 0x00000006ff0075a7 */ /* 0x000ea40008041104 */
[----:B--2---:R-:W-:Y:S05]  /*12f70*/  @!P2 BRA `(.L_x_20) ;  /* 0x0000009c00f0a947 */ /* 0x004fea0003800000 */
.L_x_19:
[----:B------:R-:W-:Y:S01]  /*12f80*/  BAR.SYNC.DEFER_BLOCKING 0x0 ;  /* 0x0000000000007b1d */ /* 0x000fe20000010000 */
[C---:B------:R-:W-:Y:S01]  /*12f90*/  FSETP.GT.AND P2, PT, |R208|.reuse, 8.50705917302346158658e+37, PT ;  /* 0x7e800000d000780b */ /* 0x040fe20003f44200 */
[----:B------:R-:W-:Y:S01]  /*12fa0*/  HFMA2 R4, -RZ, RZ, 1.443359375, -0.2030029296875 ;  /* 0x3dc6b27fff047431 */ /* 0x000fe200000001ff */
[----:B------:R-:W-:Y:S02]  /*12fb0*/  FSETP.GEU.AND P5, PT, |R208|, 1.175494350822287508e-38, PT ;  /* 0x00800000d000780b */ /* 0x000fe40003fae200 */
[----:B------:R-:W-:Y:S01]  /*12fc0*/  LOP3.LUT R3, R0, 0xff800000, RZ, 0xc0, !PT ;  /* 0xff80000000037812 */ /* 0x000fe200078ec0ff */
[----:B------:R-:W2:Y:S01]  /*12fd0*/  LDCU.64 UR4, c[0x0][0x3e0] ;  /* 0x00007c00ff0477ac */ /* 0x000ea20008000a00 */
[----:B------:R-:W-:Y:S02]  /*12fe0*/  FSEL R173, RZ, -23, P3 ;  /* 0xc1b80000ffad7808 */ /* 0x000fe40001800000 */
[C---:B------:R-:W-:Y:S02]  /*12ff0*/  IADD3 R0, PT, PT, R2.reuse, -R3, RZ ;  /* 0x8000000302007210 */ /* 0x040fe40007ffe0ff */
[----:B------:R-:W-:-:S02]  /*13000*/  ISETP.GE.U32.AND P3, PT, R2, 0x7f800000, PT ;  /* 0x7f8000000200780c */ /* 0x000fc40003f66070 */
[----:B------:R-:W-:Y:S01]  /*13010*/  FSETP.NEU.AND P4, PT, R2, RZ, PT ;  /* 0x000000ff0200720b */ /* 0x000fe20003f8d000 */
[----:B------:R-:W-:Y:S01]  /*13020*/  @P2 FMUL R208, R208, 0.25 ;  /* 0x3e800000d0d02820 */ /* 0x000fe20000400000 */
[----:B------:R-:W-:Y:S01]  /*13030*/  FADD R175, R0, -1 ;  /* 0xbf80000000af7421 */ /* 0x000fe20000000000 */
[----:B------:R-:W-:Y:S02]  /*13040*/  I2FP.F32.S32 R0, R3 ;  /* 0x0000000300007245 */ /* 0x000fe40000201400 */
[----:B------:R-:W-:Y:S01]  /*13050*/  @!P5 FMUL R208, R208, 16777216 ;  /* 0x4b800000d0d0d820 */ /* 0x000fe20000400000 */
[C---:B------:R-:W-:Y:S02]  /*13060*/  FFMA.FTZ R4, R175.reuse, R4, -0.16845393180847167969 ;  /* 0xbe2c7f30af047423 */ /* 0x040fe40000010004 */
[----:B------:R-:W-:Y:S02]  /*13070*/  FFMA.FTZ R173, R0, 1.1920928955078125e-07, R173 ;  /* 0x3400000000ad7823 */ /* 0x000fe400000100ad */
[----:B------:R-:W3:Y:S01]  /*13080*/  MUFU.RCP R0, R208 ;  /* 0x000000d000007308 */ /* 0x000ee20000001000 */
[----:B------:R-:W4:Y:S02]  /*13090*/  @!P1 SYNCS.CCTL.IV [UR6+0x1c000] ;  /* 0x01c00000ff0099b1 */ /* 0x000f240008000006 */
[----:B----4-:R-:W-:Y:S01]  /*130a0*/  BAR.SYNC.DEFER_BLOCKING 0x0 ;  /* 0x0000000000007b1d */ /* 0x010fe20000010000 */
[----:B------:R-:W-:Y:S01]  /*130b0*/  FFMA.FTZ R4, R175, R4, 0.1716887056827545166 ;  /* 0x3e2fcf2aaf047423 */ /* 0x000fe20000010004 */
[----:B------:R-:W-:-:S03]  /*130c0*/  @P3 MOV R179, 0x7f800000 ;  /* 0x7f80000000b33802 */ /* 0x000fc60000000f00 */
[C---:B------:R-:W-:Y:S01]  /*130d0*/  FFMA.FTZ R132, R175.reuse, R4, -0.17900948226451873779 ;  /* 0xbe374e43af847423 */ /* 0x040fe20000010004 */
[----:B0-----:R-:W0:Y:S01]  /*130e0*/  LDTM.x64 R68, tmem[UR8] ;  /* 0x00000008004479ee */ /* 0x001e220008340000 */
[----:B------:R-:W4:Y:S02]  /*130f0*/  LDTM.x64 R4, tmem[UR8+0x40] ;  /* 0x00004008000479ee */ /* 0x000f240008340000 */
[----:B------:R-:W-:-:S04]  /*13100*/  FFMA.FTZ R132, R175, R132, 0.20512372255325317383 ;  /* 0x3e520bf4af847423 */ /* 0x000fc80000010084 */
[----:B------:R-:W-:-:S04]  /*13110*/  FFMA.FTZ R132, R175, R132, -0.24046532809734344482 ;  /* 0xbe763c8baf847423 */ /* 0x000fc80000010084 */
[----:B------:R-:W-:-:S04]  /*13120*/  FFMA.FTZ R132, R175, R132, 0.28857114911079406738 ;  /* 0x3e93bf99af847423 */ /* 0x000fc80000010084 */
[C---:B------:R-:W-:Y:S01]  /*13130*/  FFMA.FTZ R132, R175.reuse, R132, -0.36067417263984680176 ;  /* 0xbeb8aa49af847423 */ /* 0x040fe20000010084 */
[----:B-1----:R-:W2:Y:S03]  /*13140*/  S2UR UR14, SR_CTAID.Y ;  /* 0x00000000000e79c3 */ /* 0x002ea60000002600 */
[----:B------:R-:W-:-:S04]  /*13150*/  FFMA.FTZ R132, R175, R132, 0.48089820146560668945 ;  /* 0x3ef6384aaf847423 */ /* 0x000fc80000010084 */
[----:B------:R-:W-:Y:S01]  /*13160*/  FFMA.FTZ R132, R175, R132, -0.72134751081466674805 ;  /* 0xbf38aa3baf847423 */ /* 0x000fe20000010084 */
[----:B------:R-:W1:Y:S01]  /*13170*/  @!P1 SYNCS.CCTL.IV [UR6+0x1c008] ;  /* 0x01c00800ff0099b1 */ /* 0x000e620008000006 */
[----:B0-----:R-:W-:Y:S01]  /*13180*/  @P2 FMUL R69, R69, 0.25 ;  /* 0x3e80000045452820 */ /* 0x001fe20000400000 */
[----:B------:R-:W-:Y:S01]  /*13190*/  @P2 FMUL R68, R68, 0.25 ;  /* 0x3e80000044442820 */ /* 0x000fe20000400000 */
[----:B------:R-:W-:Y:S01]  /*131a0*/  @P2 FMUL R80, R80, 0.25 ;  /* 0x3e80000050502820 */ /* 0x000fe20000400000 */
[----:B------:R-:W-:Y:S01]  /*131b0*/  @P2 FMUL R81, R81, 0.25 ;  /* 0x3e80000051512820 */ /* 0x000fe20000400000 */
[----:B------:R-:W-:Y:S01]  /*131c0*/  @P2 FMUL R82, R82, 0.25 ;  /* 0x3e80000052522820 */ /* 0x000fe20000400000 */
[----:B------:R-:W-:Y:S01]  /*131d0*/  @!P5 FMUL R69, R69, 16777216 ;  /* 0x4b8000004545d820 */ /* 0x000fe20000400000 */
[----:B------:R-:W-:Y:S01]  /*131e0*/  @!P5 FMUL R68, R68, 16777216 ;  /* 0x4b8000004444d820 */ /* 0x000fe20000400000 */
[----:B------:R-:W-:Y:S01]  /*131f0*/  @!P5 FMUL R80, R80, 16777216 ;  /* 0x4b8000005050d820 */ /* 0x000fe20000400000 */
[----:B------:R-:W-:Y:S01]  /*13200*/  @!P5 FMUL R81, R81, 16777216 ;  /* 0x4b8000005151d820 */ /* 0x000fe20000400000 */
[----:B------:R-:W-:Y:S01]  /*13210*/  @!P5 FMUL R82, R82, 16777216 ;  /* 0x4b8000005252d820 */ /* 0x000fe20000400000 */
[----:B------:R-:W-:Y:S01]  /*13220*/  @P2 FMUL R84, R84, 0.25 ;  /* 0x3e80000054542820 */ /* 0x000fe20000400000 */
[C---:B---3--:R-:W-:Y:S01]  /*13230*/  FMUL R217, R0.reuse, R69 ;  /* 0x0000004500d97220 */ /* 0x048fe20000400000 */
[----:B------:R-:W-:Y:S01]  /*13240*/  @P2 FMUL R85, R85, 0.25 ;  /* 0x3e80000055552820 */ /* 0x000fe20000400000 */
[C---:B------:R-:W-:Y:S01]  /*13250*/  FMUL R223, R0.reuse, R68 ;  /* 0x0000004400df7220 */ /* 0x040fe20000400000 */
[C---:B------:R-:W-:Y:S01]  /*13260*/  FMUL R69, R0.reuse, R80 ;  /* 0x0000005000457220 */ /* 0x040fe20000400000 */
[C---:B------:R-:W-:Y:S01]  /*13270*/  FMUL R68, R0.reuse, R81 ;  /* 0x0000005100447220 */ /* 0x040fe20000400000 */
[----:B------:R-:W-:Y:S01]  /*13280*/  FMUL R3, R0, R82 ;  /* 0x0000005200037220 */ /* 0x000fe20000400000 */
[----:B------:R-:W-:Y:S01]  /*13290*/  @!P5 FMUL R84, R84, 16777216 ;  /* 0x4b8000005454d820 */ /* 0x000fe20000400000 */
[----:B------:R-:W-:Y:S01]  /*132a0*/  @P2 FMUL R86, R86, 0.25 ;  /* 0x3e80000056562820 */ /* 0x000fe20000400000 */
[----:B------:R-:W-:Y:S01]  /*132b0*/  @!P5 FMUL R85, R85, 16777216 ;  /* 0x4b8000005555d820 */ /* 0x000fe20000400000 */
[----:B------:R-:W-:Y:S01]  /*132c0*/  @P2 FMUL R87, R87, 0.25 ;  /* 0x3e80000057572820 */ /* 0x000fe20000400000 */
[----:B------:R0:W-:Y:S01]  /*132d0*/  STL [R1+0x34], R69 ;  /* 0x0000344501007387 */ /* 0x0001e20000100800 */
[----:B------:R-:W-:Y:S01]  /*132e0*/  @P2 FMUL R88, R88, 0.25 ;  /* 0x3e80000058582820 */ /* 0x000fe20000400000 */
[----:B------:R-:W-:Y:S01]  /*132f0*/  @!P5 FMUL R86, R86, 16777216 ;  /* 0x4b8000005656d820 */ /* 0x000fe20000400000 */
[----:B------:R-:W-:Y:S01]  /*13300*/  @!P5 FMUL R87, R87, 16777216 ;  /* 0x4b8000005757d820 */ /* 0x000fe20000400000 */
[----:B------:R3:W-:Y:S01]  /*13310*/  STL [R1+0x20], R68 ;  /* 0x0000204401007387 */ /* 0x0007e20000100800 */
[----:B------:R-:W-:Y:S01]  /*13320*/  @P2 FMUL R89, R89, 0.25 ;  /* 0x3e80000059592820 */ /* 0x000fe20000400000 */
[----:B------:R-:W-:Y:S01]  /*13330*/  @!P5 FMUL R88, R88, 16777216 ;  /* 0x4b8000005858d820 */ /* 0x000fe20000400000 */
[----:B------:R-:W-:Y:S01]  /*13340*/  @P2 FMUL R90, R90, 0.25 ;  /* 0x3e8000005a5a2820 */ /* 0x000fe20000400000 */
[----:B------:R5:W-:Y:S01]  /*13350*/  STL [R1+0x8], R3 ;  /* 0x0000080301007387 */ /* 0x000be20000100800 */
[----:B------:R-:W-:Y:S01]  /*13360*/  @P2 FMUL R91, R91, 0.25 ;  /* 0x3e8000005b5b2820 */ /* 0x000fe20000400000 */
[----:B0-----:R-:W-:Y:S01]  /*13370*/  FMUL R69, R0, R86 ;  /* 0x0000005600457220 */ /* 0x001fe20000400000 */
[----:B------:R-:W-:Y:S01]  /*13380*/  @!P5 FMUL R89, R89, 16777216 ;  /* 0x4b8000005959d820 */ /* 0x000fe20000400000 */
[----:B------:R-:W-:Y:S01]  /*13390*/  @!P5 FMUL R90, R90, 16777216 ;  /* 0x4b8000005a5ad820 */ /* 0x000fe20000400000 */
[----:B------:R-:W-:Y:S01]  /*133a0*/  @P2 FMUL R92, R92, 0.25 ;  /* 0x3e8000005c5c2820 */ /* 0x000fe20000400000 */
[----:B---3--:R-:W-:Y:S01]  /*133b0*/  FMUL R68, R0, R84 ;  /* 0x0000005400447220 */ /* 0x008fe20000400000 */
[----:B------:R-:W-:Y:S01]  /*133c0*/  @!P5 FMUL R91, R91, 16777216 ;  /* 0x4b8000005b5bd820 */ /* 0x000fe20000400000 */
[----:B------:R-:W-:Y:S01]  /*133d0*/  @P2 FMUL R93, R93, 0.25 ;  /* 0x3e8000005d5d2820 */ /* 0x000fe20000400000 */
[----:B------:R-:W-:Y:S01]  /*133e0*/  @P2 FMUL R94, R94, 0.25 ;  /* 0x3e8000005e5e2820 */ /* 0x000fe20000400000 */
[----:B-----5:R-:W-:Y:S01]  /*133f0*/  FMUL R3, R0, R85 ;  /* 0x0000005500037220 */ /* 0x020fe20000400000 */
[----:B------:R0:W-:Y:S01]  /*13400*/  STL [R1+0x40], R68 ;  /* 0x0000404401007387 */ /* 0x0001e20000100800 */
[----:B------:R-:W-:Y:S01]  /*13410*/  @!P5 FMUL R92, R92, 16777216 ;  /* 0x4b8000005c5cd820 */ /* 0x000fe20000400000 */
[----:B------:R-:W-:Y:S01]  /*13420*/  @!P5 FMUL R93, R93, 16777216 ;  /* 0x4b8000005d5dd820 */ /* 0x000fe20000400000 */
[----:B------:R-:W-:Y:S01]  /*13430*/  @P2 FMUL R102, R102, 0.25 ;  /* 0x3e80000066662820 */ /* 0x000fe20000400000 */
[----:B------:R3:W-:Y:S01]  /*13440*/  STL [R1+0x30], R3 ;  /* 0x0000300301007387 */ /* 0x0007e20000100800 */
[----:B------:R-:W-:Y:S01]  /*13450*/  @!P5 FMUL R94, R94, 16777216 ;  /* 0x4b8000005e5ed820 */ /* 0x000fe20000400000 */
[----:B------:R-:W-:Y:S01]  /*13460*/  @P2 FMUL R103, R103, 0.25 ;  /* 0x3e80000067672820 */ /* 0x000fe20000400000 */
[----:B------:R-:W-:Y:S01]  /*13470*/  @P2 FMUL R104, R104, 0.25 ;  /* 0x3e80000068682820 */ /* 0x000fe20000400000 */
[----:B------:R5:W-:Y:S01]  /*13480*/  STL [R1+0x44], R69 ;  /* 0x0000444501007387 */ /* 0x000be20000100800 */
[----:B------:R-:W-:Y:S01]  /*13490*/  @!P5 FMUL R102, R102, 16777216 ;  /* 0x4b8000006666d820 */ /* 0x000fe20000400000 */
[----:B0-----:R-:W-:Y:S01]  /*134a0*/  FMUL R68, R0, R87 ;  /* 0x0000005700447220 */ /* 0x001fe20000400000 */
[----:B------:R-:W-:Y:S01]  /*134b0*/  @!P5 FMUL R103, R103, 16777216 ;  /* 0x4b8000006767d820 */ /* 0x000fe20000400000 */
[----:B------:R-:W-:Y:S01]  /*134c0*/  @!P5 FMUL R104, R104, 16777216 ;  /* 0x4b8000006868d820 */ /* 0x000fe20000400000 */
[----:B------:R-:W-:Y:S01]  /*134d0*/  @P2 FMUL R116, R116, 0.25 ;  /* 0x3e80000074742820 */ /* 0x000fe20000400000 */
[----:B---3--:R-:W-:Y:S01]  /*134e0*/  FMUL R3, R0, R88 ;  /* 0x0000005800037220 */ /* 0x008fe20000400000 */
[----:B------:R0:W-:Y:S01]  /*134f0*/  STL [R1+0x3c], R68 ;  /* 0x00003c4401007387 */ /* 0x0001e20000100800 */
[----:B------:R-:W-:Y:S01]  /*13500*/  @P2 FMUL R70, R70, 0.25 ;  /* 0x3e80000046462820 */ /* 0x000fe20000400000 */
[----:B------:R-:W-:Y:S01]  /*13510*/  @P2 FMUL R71, R71, 0.25 ;  /* 0x3e80000047472820 */ /* 0x000fe20000400000 */
[----:B-----5:R-:W-:Y:S01]  /*13520*/  FMUL R69, R0, R89 ;  /* 0x0000005900457220 */ /* 0x020fe20000400000 */
[----:B------:R3:W-:Y:S01]  /*13530*/  STL [R1+0x38], R3 ;  /* 0x0000380301007387 */ /* 0x0007e20000100800 */
[----:B------:R-:W-:Y:S01]  /*13540*/  @P2 FMUL R72, R72, 0.25 ;  /* 0x3e80000048482820 */ /* 0x000fe20000400000 */
[----:B------:R-:W-:Y:S01]  /*13550*/  @P2 FMUL R73, R73, 0.25 ;  /* 0x3e80000049492820 */ /* 0x000fe20000400000 */
[----:B------:R-:W-:Y:S01]  /*13560*/  @P2 FMUL R74, R74, 0.25 ;  /* 0x3e8000004a4a2820 */ /* 0x000fe20000400000 */
[----:B------:R5:W-:Y:S01]  /*13570*/  STL [R1+0x2c], R69 ;  /* 0x00002c4501007387 */ /* 0x000be20000100800 */
[----:B------:R-:W-:Y:S01]  /*13580*/  @P2 FMUL R75, R75, 0.25 ;  /* 0x3e8000004b4b2820 */ /* 0x000fe20000400000 */
[----:B0-----:R-:W-:Y:S01]  /*13590*/  FMUL R68, R0, R90 ;  /* 0x0000005a00447220 */ /* 0x001fe20000400000 */
[----:B------:R-:W-:Y:S01]  /*135a0*/  @P2 FMUL R76, R76, 0.25 ;  /* 0x3e8000004c4c2820 */ /* 0x000fe20000400000 */
[----:B------:R-:W-:Y:S01]  /*135b0*/  @P2 FMUL R77, R77, 0.25 ;  /* 0x3e8000004d4d2820 */ /* 0x000fe20000400000 */
[----:B------:R-:W-:Y:S01]  /*135c0*/  @P2 FMUL R78, R78, 0.25 ;  /* 0x3e8000004e4e2820 */ /* 0x000fe20000400000 */
[C---:B---3--:R-:W-:Y:S01]  /*135d0*/  FMUL R3, R0.reuse, R91 ;  /* 0x0000005b00037220 */ /* 0x048fe20000400000 */
        /* <DEDUP_REMOVED lines=14> */
[----:B---3--:R-:W-:Y:S01]  /*136c0*/  FMUL R3, R0, R94 ;  /* 0x0000005e00037220 */ /* 0x008fe20000400000 */
[----:B------:R0:W-:Y:S01]  /*136d0*/  STL [R1+0x4], R68 ;  /* 0x0000044401007387 */ /* 0x0001e20000100800 */
[----:B------:R-:W-:Y:S01]  /*136e0*/  @P2 FMUL R105, R105, 0.25 ;  /* 0x3e80000069692820 */ /* 0x000fe20000400000 */
[----:B------:R-:W-:Y:S01]  /*136f0*/  @P2 FMUL R106, R106, 0.25 ;  /* 0x3e8000006a6a2820 */ /* 0x000fe20000400000 */
[----:B-----5:R-:W-:Y:S01]  /*13700*/  FMUL R69, R0, R102 ;  /* 0x0000006600457220 */ /* 0x020fe20000400000 */
[----:B------:R3:W-:Y:S01]  /*13710*/  STL [R1], R3 ;  /* 0x0000000301007387 */ /* 0x0007e20000100800 */
[----:B------:R-:W-:Y:S01]  /*13720*/  @P2 FMUL R107, R107, 0.25 ;  /* 0x3e8000006b6b2820 */ /* 0x000fe20000400000 */
[----:B------:R-:W-:Y:S01]  /*13730*/  @P2 FMUL R108, R108, 0.25 ;  /* 0x3e8000006c6c2820 */ /* 0x000fe20000400000 */
[----:B------:R-:W-:Y:S01]  /*13740*/  @P2 FMUL R109, R109, 0.25 ;  /* 0x3e8000006d6d2820 */ /* 0x000fe20000400000 */
[----:B------:R-:W-:Y:S01]  /*13750*/  @P2 FMUL R110, R110, 0.25 ;  /* 0x3e8000006e6e2820 */ /* 0x000fe20000400000 */
[----:B------:R-:W-:Y:S01]  /*13760*/  @P2 FMUL R111, R111, 0.25 ;  /* 0x3e8000006f6f2820 */ /* 0x000fe20000400000 */
[----:B0-----:R-:W-:Y:S01]  /*13770*/  FMUL R68, R0, R103 ;  /* 0x0000006700447220 */ /* 0x001fe20000400000 */
[----:B------:R-:W-:Y:S01]  /*13780*/  @P2 FMUL R112, R112, 0.25 ;  /* 0x3e80000070702820 */ /* 0x000fe20000400000 */
[----:B------:R-:W-:Y:S01]  /*13790*/  @P2 FMUL R113, R113, 0.25 ;  /* 0x3e80000071712820 */ /* 0x000fe20000400000 */
[----:B------:R-:W-:Y:S01]  /*137a0*/  @P2 FMUL R114, R114, 0.25 ;  /* 0x3e80000072722820 */ /* 0x000fe20000400000 */
[----:B---3--:R-:W-:Y:S01]  /*137b0*/  FMUL R3, R0, R104 ;  /* 0x0000006800037220 */ /* 0x008fe20000400000 */
[----:B------:R-:W-:Y:S01]  /*137c0*/  @P2 FMUL R115, R115, 0.25 ;  /* 0x3e80000073732820 */ /* 0x000fe20000400000 */
        /* <DEDUP_REMOVED lines=15> */
[----:B------:R-:W-:Y:S01]  /*138c0*/  @!P5 FMUL R116, R116, 16777216 ;  /* 0x4b8000007474d820 */ /* 0x000fe20000400000 */
[----:B------:R-:W-:Y:S01]  /*138d0*/  STL [R1+0x24], R69 ;  /* 0x0000244501007387 */ /* 0x000fe20000100800 */
[----:B------:R-:W-:Y:S01]  /*138e0*/  FMUL R132, R175, R132 ;  /* 0x00000084af847220 */ /* 0x000fe20000400000 */
[----:B----4-:R-:W-:Y:S01]  /*138f0*/  @P2 FMUL R4, R4, 0.25 ;  /* 0x3e80000004042820 */ /* 0x010fe20000400000 */
        /* <DEDUP_REMOVED lines=63> */
[----:B------:R-:W-:Y:S01]  /*13cf0*/  STL [R1+0x14], R68 ;  /* 0x0000144401007387 */ /* 0x000fe20000100800 */
[----:B------:R-:W-:Y:S01]  /*13d00*/  @!P5 FMUL R70, R70, 16777216 ;  /* 0x4b8000004646d820 */ /* 0x000fe20000400000 */
[----:B------:R-:W-:Y:S01]  /*13d10*/  @!P5 FMUL R71, R71, 16777216 ;  /* 0x4b8000004747d820 */ /* 0x000fe20000400000 */
[----:B------:R-:W-:Y:S01]  /*13d20*/  @!P5 FMUL R72, R72, 16777216 ;  /* 0x4b8000004848d820 */ /* 0x000fe20000400000 */
[----:B------:R0:W-:Y:S01]  /*13d30*/  STL [R1+0x10], R3 ;  /* 0x0000100301007387 */ /* 0x0001e20000100800 */
[----:B------:R-:W-:Y:S01]  /*13d40*/  @!P5 FMUL R73, R73, 16777216 ;  /* 0x4b8000004949d820 */ /* 0x000fe20000400000 */
        /* <DEDUP_REMOVED lines=40> */
[----:B0-----:R-:W-:Y:S01]  /*13fd0*/  FMUL R3, R0, R116 ;  /* 0x0000007400037220 */ /* 0x001fe20000400000 */
[----:B------:R-:W-:Y:S01]  /*13fe0*/  FMUL R132, R175, R132 ;  /* 0x00000084af847220 */ /* 0x000fe20000400000 */
        /* <DEDUP_REMOVED lines=94> */
[----:B------:R0:W-:Y:S01]  /*145d0*/  STL [R1+0xc], R3 ;  /* 0x00000c0301007387 */ /* 0x0001e20000100800 */
        /* <DEDUP_REMOVED lines=14> */
[----:B------:R-:W-:Y:S01]  /*146c0*/  FFMA.FTZ R175, R175, 1.4426950216293334961, R132 ;  /* 0x3fb8aa3bafaf7823 */ /* 0x000fe20000010084 */
[----:B------:R-:W3:Y:S01]  /*146d0*/  LDTM.x64 R68, tmem[UR8+0x80] ;  /* 0x00008008004479ee */ /* 0x000ee20008340000 */
        /* <DEDUP_REMOVED lines=21> */
[C---:B0-----:R-:W-:Y:S01]  /*14830*/  FMUL R3, R0.reuse, R25 ;  /* 0x0000001900037220 */ /* 0x041fe20000400000 */
        /* <DEDUP_REMOVED lines=42> */
[----:B------:R-:W-:Y:S01]  /*14ae0*/  FADD R173, R173, R175 ;  /* 0x000000afadad7221 */ /* 0x000fe20000000000 */
[----:B------:R-:W0:Y:S01]  /*14af0*/  LDTM.x64 R4, tmem[UR8+0xc0] ;  /* 0x0000c008000479ee */ /* 0x000e220008340000 */
[----:B------:R-:W-:Y:S01]  /*14b00*/  @P3 FFMA.FTZ R173, R2, R179, +INF ;  /* 0x7f80000002ad3423 */ /* 0x000fe200000100b3 */
[----:B---3--:R-:W-:Y:S01]  /*14b10*/  @P2 FMUL R114, R114, 0.25 ;  /* 0x3e80000072722820 */ /* 0x008fe20000400000 */
[----:B------:R-:W-:Y:S01]  /*14b20*/  @P2 FMUL R115, R115, 0.25 ;  /* 0x3e80000073732820 */ /* 0x000fe20000400000 */
[----:B------:R-:W-:Y:S01]  /*14b30*/  @P2 FMUL R116, R116, 0.25 ;  /* 0x3e80000074742820 */ /* 0x000fe20000400000 */
[----:B------:R-:W-:Y:S01]  /*14b40*/  @P2 FMUL R117, R117, 0.25 ;  /* 0x3e80000075752820 */ /* 0x000fe20000400000 */
[----:B------:R-:W-:Y:S01]  /*14b50*/  @!P5 FMUL R114, R114, 16777216 ;  /* 0x4b8000007272d820 */ /* 0x000fe20000400000 */
[----:B------:R-:W-:Y:S01]  /*14b60*/  @!P5 FMUL R115, R115, 16777216 ;  /* 0x4b8000007373d820 */ /* 0x000fe20000400000 */
[----:B------:R-:W-:Y:S01]  /*14b70*/  @!P5 FMUL R116, R116, 16777216 ;  /* 0x4b8000007474d820 */ /* 0x000fe20000400000 */
[----:B------:R-:W-:Y:S01]  /*14b80*/  @!P5 FMUL R117, R117, 16777216 ;  /* 0x4b8000007575d820 */ /* 0x000fe20000400000 */
[C---:B------:R-:W-:Y:S01]  /*14b90*/  FMUL R175, R0.reuse, R114 ;  /* 0x0000007200af7220 */ /* 0x040fe20000400000 */
[C---:B------:R-:W-:Y:S01]  /*14ba0*/  FMUL R176, R0.reuse, R115 ;  /* 0x0000007300b07220 */ /* 0x040fe20000400000 */
[----:B------:R-:W3:Y:S01]  /*14bb0*/  LDCU.64 UR8, c[0x0][0x3e0] ;  /* 0x00007c00ff0877ac */ /* 0x000ee20008000a00 */
[----:B------:R-:W4:Y:S01]  /*14bc0*/  LDC.64 R114, c[0x0][0x398] ;  /* 0x0000e600ff727b82 */ /* 0x000f220000000a00 */
[C---:B------:R-:W-:Y:S01]  /*14bd0*/  FMUL R177, R0.reuse, R116 ;  /* 0x0000007400b17220 */ /* 0x040fe20000400000 */
[----:B------:R-:W-:Y:S01]  /*14be0*/  FMUL R178, R0, R117 ;  /* 0x0000007500b27220 */ /* 0x000fe20000400000 */
[----:B--2---:R-:W-:Y:S01]  /*14bf0*/  UIMAD UR4, UR14, UR4, URZ ;  /* 0x000000040e0472a4 */ /* 0x004fe2000f8e02ff */
[----:B------:R-:W-:Y:S01]  /*14c00*/  @P2 FMUL R68, R68, 0.25 ;  /* 0x3e80000044442820 */ /* 0x000fe20000400000 */
[----:B------:R-:W-:Y:S01]  /*14c10*/  @P2 FMUL R69, R69, 0.25 ;  /* 0x3e80000045452820 */ /* 0x000fe20000400000 */
[----:B------:R-:W-:Y:S01]  /*14c20*/  @P2 FMUL R70, R70, 0.25 ;  /* 0x3e80000046462820 */ /* 0x000fe20000400000 */
[----:B------:R-:W-:Y:S01]  /*14c30*/  @P2 FMUL R71, R71, 0.25 ;  /* 0x3e80000047472820 */ /* 0x000fe20000400000 */
[----:B------:R-:W2:Y:S01]  /*14c40*/  LDC R2, c[0x0][0x3e8] ;  /* 0x0000fa00ff027b82 */ /* 0x000ea20000000800 */
[----:B------:R-:W-:Y:S01]  /*14c50*/  @P2 FMUL R72, R72, 0.25 ;  /* 0x3e80000048482820 */ /* 0x000fe20000400000 */
[----:B------:R-:W-:Y:S01]  /*14c60*/  @P2 FMUL R73, R73, 0.25 ;  /* 0x3e80000049492820 */ /* 0x000fe20000400000 */
[----:B0-----:R-:W-:Y:S01]  /*14c70*/  @P2 FMUL R18, R18, 0.25 ;  /* 0x3e80000012122820 */ /* 0x001fe20000400000 */
[----:B------:R-:W-:Y:S01]  /*14c80*/  @P2 FMUL R19, R19, 0.25 ;  /* 0x3e80000013132820 */ /* 0x000fe20000400000 */
[----:B------:R-:W-:Y:S01]  /*14c90*/  @P2 FMUL R21, R21, 0.25 ;  /* 0x3e80000015152820 */ /* 0x000fe20000400000 */
[----:B------:R-:W-:Y:S01]  /*14ca0*/  @P2 FMUL R20, R20, 0.25 ;  /* 0x3e80000014142820 */ /* 0x000fe20000400000 */
[----:B------:R-:W-:Y:S01]  /*14cb0*/  @!P5 FMUL R18, R18, 16777216 ;  /* 0x4b8000001212d820 */ /* 0x000fe20000400000 */
[----:B------:R-:W0:Y:S01]  /*14cc0*/  LDC.64 R116, c[0x0][0x398] ;  /* 0x0000e600ff747b82 */ /* 0x000e220000000a00 */
[----:B------:R-:W-:Y:S01]  /*14cd0*/  @!P5 FMUL R19, R19, 16777216 ;  /* 0x4b8000001313d820 */ /* 0x000fe20000400000 */
[----:B------:R-:W-:Y:S01]  /*14ce0*/  @!P5 FMUL R21, R21, 16777216 ;  /* 0x4b8000001515d820 */ /* 0x000fe20000400000 */
[C---:B------:R-:W-:Y:S01]  /*14cf0*/  FMUL R179, R0.reuse, R18 ;  /* 0x0000001200b37220 */ /* 0x040fe20000400000 */
[----:B------:R-:W-:Y:S01]  /*14d00*/  USHF.L.U32 UR12, UR4, 0x1, URZ ;  /* 0x00000001040c7899 */ /* 0x000fe200080006ff */
[----:B------:R-:W5:Y:S01]  /*14d10*/  LDL R18, [R1+0x478] ;  /* 0x0004780001127983 */ /* 0x000f620000100800 */
[C---:B------:R-:W-:Y:S01]  /*14d20*/  FMUL R180, R0.reuse, R19 ;  /* 0x0000001300b47220 */ /* 0x040fe20000400000 */
[----:B------:R-:W-:Y:S01]  /*14d30*/  FMUL R182, R0, R21 ;  /* 0x0000001500b67220 */ /* 0x000fe20000400000 */
[----:B---3--:R-:W-:Y:S01]  /*14d40*/  UIMAD UR8, UR14, UR8, URZ ;  /* 0x000000080e0872a4 */ /* 0x008fe2000f8e02ff */
[----:B------:R-:W-:Y:S01]  /*14d50*/  @!P5 FMUL R20, R20, 16777216 ;  /* 0x4b8000001414d820 */ /* 0x000fe20000400000 */
        /* <DEDUP_REMOVED lines=114> */
[----:B------:R-:W-:Y:S01]  /*15480*/  USHF.L.U32 UR13, UR8, 0x1, URZ ;  /* 0x00000001080d7899 */ /* 0x000fe200080006ff */
        /* <DEDUP_REMOVED lines=121> */
[----:B------:R-:W-:-:S02]  /*15c20*/  FSEL R173, R173, -INF , P4 ;  /* 0xff800000adad7808 */ /* 0x000fc40002000000 */
[----:B------:R-:W-:Y:S01]  /*15c30*/  F2FP.BF16.F32.PACK_AB R217, R217, R223 ;  /* 0x000000dfd9d9723e */ /* 0x000fe200000010ff */
[C---:B------:R-:W-:Y:S01]  /*15c40*/  FMUL R183, R0.reuse, R22 ;  /* 0x0000001600b77220 */ /* 0x040fe20000400000 */
[----:B------:R-:W-:Y:S01]  /*15c50*/  NOP ;  /* 0x0000000000007918 */ /* 0x000fe20000000000 */
[----:B------:R-:W-:Y:S01]  /*15c60*/  F2FP.BF16.F32.PACK_AB R227, R227, R229 ;  /* 0x000000e5e3e3723e */ /* 0x000fe200000010ff */
[C---:B------:R-:W-:Y:S01]  /*15c70*/  FMUL R68, R0.reuse, R68 ;  /* 0x0000004400447220 */ /* 0x040fe20000400000 */
[----:B------:R-:W-:Y:S01]  /*15c80*/  PRMT R22, R217, 0x7632, R22 ;  /* 0x00007632d9167816 */ /* 0x000fe20000000016 */
[----:B------:R-:W-:Y:S01]  /*15c90*/  FMUL R69, R0, R69 ;  /* 0x0000004500457220 */ /* 0x000fe20000400000 */
[----:B------:R-:W-:Y:S01]  /*15ca0*/  F2FP.BF16.F32.PACK_AB R216, R216, R222 ;  /* 0x000000ded8d8723e */ /* 0x000fe200000010ff */
        /* <DEDUP_REMOVED lines=49> */
[----:B-----5:R-:W-:-:S02]  /*15fc0*/  IMAD R19, R18, UR5, RZ ;  /* 0x0000000512137c24 */ /* 0x020fc4000f8e02ff */
[----:B------:R-:W-:Y:S01]  /*15fd0*/  FMUL R123, R0, R123 ;  /* 0x0000007b007b7220 */ /* 0x000fe20000400000 */
[----:B------:R-:W-:Y:S01]  /*15fe0*/  IMAD R18, R18, UR9, RZ ;  /* 0x0000000912127c24 */ /* 0x000fe2000f8e02ff */
[----:B------:R-:W-:Y:S01]  /*15ff0*/  UIMAD.WIDE UR4, UR4, 0x2, URZ ;  /* 0x00000002040478a5 */ /* 0x000fe2000f8e02ff */
[----:B------:R-:W-:Y:S01]  /*16000*/  FMUL R124, R0, R124 ;  /* 0x0000007c007c7220 */ /* 0x000fe20000400000 */
[C---:B------:R-:W-:Y:S01]  /*16010*/  SHF.L.U32 R21, R19.reuse, 0x1, RZ ;  /* 0x0000000113157819 */ /* 0x040fe200000006ff */
[----:B------:R-:W-:Y:S01]  /*16020*/  IMAD.HI R19, R19, 0x2, RZ ;  /* 0x0000000213137827 */ /* 0x000fe200078e02ff */
[----:B------:R-:W-:-:S03]  /*16030*/  SHF.L.U32 R20, R18, 0x1, RZ ;  /* 0x0000000112147819 */ /* 0x000fc600000006ff */
[----:B------:R-:W-:Y:S01]  /*16040*/  FMUL R125, R0, R125 ;  /* 0x0000007d007d7220 */ /* 0x000fe20000400000 */
[----:B----4-:R-:W-:Y:S01]  /*16050*/  IADD3 R114, P2, P3, R21, UR12, R114 ;  /* 0x0000000c15727c10 */ /* 0x010fe2000fb5e072 */
[----:B------:R-:W-:Y:S01]  /*16060*/  UIMAD.WIDE UR8, UR8, 0x2, URZ ;  /* 0x00000002080878a5 */ /* 0x000fe2000f8e02ff */
[----:B------:R-:W-:Y:S01]  /*16070*/  IMAD.HI R18, R18, 0x2, RZ ;  /* 0x0000000212127827 */ /* 0x000fe200078e02ff */
[----:B0-----:R-:W-:-:S03]  /*16080*/  IADD3 R116, P5, P4, R20, UR13, R116 ;  /* 0x0000000d14747c10 */ /* 0x001fc6000fcbe074 */
[C---:B------:R-:W-:Y:S01]  /*16090*/  FMUL R126, R0.reuse, R126 ;  /* 0x0000007e007e7220 */ /* 0x040fe20000400000 */
[----:B------:R-:W-:Y:S01]  /*160a0*/  IADD3.X R115, PT, PT, R19, UR5, R115, P2, P3 ;  /* 0x0000000513737c10 */ /* 0x000fe200097e6473 */
[----:B------:R-:W-:Y:S01]  /*160b0*/  FMUL R127, R0, R127 ;  /* 0x0000007f007f7220 */ /* 0x000fe20000400000 */
[----:B--2---:R-:W-:Y:S01]  /*160c0*/  SHF.L.U32 R19, R2, 0x1, RZ ;  /* 0x0000000102137819 */ /* 0x004fe200000006ff */
[----:B------:R-:W-:Y:S01]  /*160d0*/  FMUL R128, R0, R128 ;  /* 0x0000008000807220 */ /* 0x000fe20000400000 */
[----:B------:R-:W-:Y:S01]  /*160e0*/  IADD3.X R117, PT, PT, R18, UR9, R117, P5, P4 ;  /* 0x0000000912757c10 */ /* 0x000fe2000afe8475 */
[C---:B------:R-:W-:Y:S01]  /*160f0*/  FMUL R129, R0.reuse, R129 ;  /* 0x0000008100817220 */ /* 0x040fe20000400000 */
[C---:B------:R-:W-:Y:S01]  /*16100*/  IADD3 R20, P2, PT, R19.reuse, R114, RZ ;  /* 0x0000007213147210 */ /* 0x040fe20007f5e0ff */
[----:B------:R-:W-:Y:S01]  /*16110*/  FMUL R130, R0, R130 ;  /* 0x0000008200827220 */ /* 0x000fe20000400000 */
[C---:B------:R-:W-:Y:S01]  /*16120*/  LEA R18, P3, R2.reuse, R114, 0x2 ;  /* 0x0000007202127211 */ /* 0x040fe200078610ff */
[----:B------:R0:W-:Y:S01]  /*16130*/  STG.E.U16 desc[UR10][R116.64], R217 ;  /* 0x000000d974007986 */ /* 0x0001e2000c10150a */
[----:B------:R-:W-:Y:S01]  /*16140*/  LEA.HI.X.SX32 R21, R2, R115, 0x1, P2 ;  /* 0x0000007302157211 */ /* 0x000fe200010f0eff */
[C---:B------:R-:W-:Y:S01]  /*16150*/  FMUL R131, R0.reuse, R131 ;  /* 0x0000008300837220 */ /* 0x040fe20000400000 */
[----:B------:R-:W-:Y:S01]  /*16160*/  LEA.HI.X.SX32 R19, R19, R115, 0x1, P3 ;  /* 0x0000007313137211 */ /* 0x000fe200018f0eff */
[C---:B------:R-:W-:Y:S01]  /*16170*/  FMUL R4, R0.reuse, R4 ;  /* 0x0000000400047220 */ /* 0x040fe20000400000 */
[C---:B------:R-:W-:Y:S01]  /*16180*/  FMUL R5, R0.reuse, R5 ;  /* 0x0000000500057220 */ /* 0x040fe20000400000 */
[----:B------:R2:W-:Y:S01]  /*16190*/  STG.E.U16 desc[UR10][R20.64], R22 ;  /* 0x0000001614007986 */ /* 0x0005e2000c10150a */
[C---:B------:R-:W-:Y:S01]  /*161a0*/  FMUL R6, R0.reuse, R6 ;  /* 0x0000000600067220 */ /* 0x040fe20000400000 */
[C---:B------:R-:W-:Y:S01]  /*161b0*/  FMUL R7, R0.reuse, R7 ;  /* 0x0000000700077220 */ /* 0x040fe20000400000 */
[C---:B------:R-:W-:Y:S01]  /*161c0*/  FMUL R8, R0.reuse, R8 ;  /* 0x0000000800087220 */ /* 0x040fe20000400000 */
[C---:B------:R-:W-:Y:S01]  /*161d0*/  FMUL R9, R0.reuse, R9 ;  /* 0x0000000900097220 */ /* 0x040fe20000400000 */
[----:B------:R-:W-:Y:S01]  /*161e0*/  FMUL R10, R0, R10 ;  /* 0x0000000a000a7220 */ /* 0x000fe20000400000 */
[----:B0-----:R-:W-:Y:S01]  /*161f0*/  IMAD R117, R2, 0x6, RZ ;  /* 0x0000000602757824 */ /* 0x001fe200078e02ff */
[----:B------:R0:W-:Y:S01]  /*16200*/  STG.E.U16 desc[UR10][R18.64], R227 ;  /* 0x000000e312007986 */ /* 0x0001e2000c10150a */
[----:B------:R-:W-:Y:S01]  /*16210*/  PRMT R116, R227, 0x7632, R116 ;  /* 0x00007632e3747816 */ /* 0x000fe20000000074 */
[C---:B------:R-:W-:Y:S01]  /*16220*/  FMUL R11, R0.reuse, R11 ;  /* 0x0000000b000b7220 */ /* 0x040fe20000400000 */
[C---:B------:R-:W-:Y:S01]  /*16230*/  FMUL R12, R0.reuse, R12 ;  /* 0x0000000c000c7220 */ /* 0x040fe20000400000 */
[----:B------:R-:W-:Y:S01]  /*16240*/  FMUL R13, R0, R13 ;  /* 0x0000000d000d7220 */ /* 0x000fe20000400000 */
[----:B--2---:R-:W-:Y:S01]  /*16250*/  SHF.L.U32 R21, R2, 0x2, RZ ;  /* 0x0000000202157819 */ /* 0x004fe200000006ff */
[----:B------:R-:W-:Y:S01]  /*16260*/  FMUL R14, R0, R14 ;  /* 0x0000000e000e7220 */ /* 0x000fe20000400000 */
[----:B------:R-:W-:Y:S01]  /*16270*/  LEA R20, P2, R2, R114, 0x3 ;  /* 0x0000007202147211 */ /* 0x000fe200078418ff */
[C---:B------:R-:W-:Y:S01]  /*16280*/  FMUL R15, R0.reuse, R15 ;  /* 0x0000000f000f7220 */ /* 0x040fe20000400000 */
[C---:B------:R-:W-:Y:S01]  /*16290*/  FMUL R16, R0.reuse, R16 ;  /* 0x0000001000107220 */ /* 0x040fe20000400000 */
[C---:B------:R-:W-:Y:S01]  /*162a0*/  FMUL R17, R0.reuse, R17 ;  /* 0x0000001100117220 */ /* 0x040fe20000400000 */
[----:B------:R-:W-:Y:S01]  /*162b0*/  FMUL R184, R0, R23 ;  /* 0x0000001700b87220 */ /* 0x000fe20000400000 */
[----:B0-----:R-:W-:Y:S01]  /*162c0*/  LEA R19, R2, R2, 0x1 ;  /* 0x0000000202137211 */ /* 0x001fe200078e08ff */
[C---:B------:R-:W-:Y:S01]  /*162d0*/  FMUL R24, R0.reuse, R24 ;  /* 0x0000001800187220 */ /* 0x040fe20000400000 */
[----:B------:R-:W-:Y:S01]  /*162e0*/  IADD3 R18, P1, PT, R117, R114, RZ ;  /* 0x0000007275127210 */ /* 0x000fe20007f3e0ff */
[C---:B------:R-:W-:Y:S01]  /*162f0*/  FMUL R25, R0.reuse, R25 ;  /* 0x0000001900197220 */ /* 0x040fe20000400000 */
[-C--:B------:R-:W-:Y:S01]  /*16300*/  LEA.HI.X.SX32 R21, R21, R115.reuse, 0x1, P2 ;  /* 0x0000007315157211 */ /* 0x080fe200010f0eff */
[C---:B------:R-:W-:Y:S01]  /*16310*/  FMUL R26, R0.reuse, R26 ;  /* 0x0000001a001a7220 */ /* 0x040fe20000400000 */
[----:B------:R-:W-:Y:S01]  /*16320*/  LEA.HI.X.SX32 R19, R19, R115, 0x1, P1 ;  /* 0x0000007313137211 */ /* 0x000fe200008f0eff */
        /* <DEDUP_REMOVED lines=41> */
[----:B------:R-:W-:Y:S01]  /*165c0*/  FFMA R196, R173, 0.69314718246459960938, R196 ;  /* 0x3f317218adc47823 */ /* 0x000fe200000000c4 */
[----:B------:R-:W-:Y:S01]  /*165d0*/  STG.E.U16 desc[UR10][R18.64], R116 ;  /* 0x0000007412007986 */ /* 0x000fe2000c10150a */
[----:B------:R-:W-:Y:S01]  /*165e0*/  IMAD R173, R2, 0xa, RZ ;  /* 0x0000000a02ad7824 */ /* 0x000fe200078e02ff */
[----:B------:R-:W-:Y:S01]  /*165f0*/  PRMT R67, R216, 0x7632, R67 ;  /* 0x00007632d8437816 */ /* 0x000fe20000000043 */
[----:B------:R-:W0:Y:S01]  /*16600*/  LDCU.64 UR4, c[0x0][0x3e0] ;  /* 0x00007c00ff0477ac */ /* 0x000e220008000a00 */
[----:B------:R2:W-:Y:S01]  /*16610*/  STG.E.U16 desc[UR10][R20.64], R216 ;  /* 0x000000d814007986 */ /* 0x0005e2000c10150a */
[----:B------:R-:W-:-:S02]  /*16620*/  LEA R23, R2, R2, 0x2 ;  /* 0x0000000202177211 */ /* 0x000fc400078e10ff */
[----:B------:R-:W-:Y:S01]  /*16630*/  IADD3 R22, P3, PT, R173, R114, RZ ;  /* 0x00000072ad167210 */ /* 0x000fe20007f7e0ff */
[C---:B------:R-:W-:Y:S02]  /*16640*/  IMAD R217, R2.reuse, 0xe, RZ ;  /* 0x0000000e02d97824 */ /* 0x040fe400078e02ff */
[----:B--2---:R-:W-:Y:S01]  /*16650*/  IMAD R216, R2, 0xc, RZ ;  /* 0x0000000c02d87824 */ /* 0x004fe200078e02ff */
[----:B------:R-:W-:-:S04]  /*16660*/  LEA.HI.X.SX32 R23, R23, R115, 0x1, P3 ;  /* 0x0000007317177211 */ /* 0x000fc800018f0eff */
[----:B------:R-:W-:Y:S02]  /*16670*/  IADD3 R18, P1, PT, R216, R114, RZ ;  /* 0x00000072d8127210 */ /* 0x000fe40007f3e0ff */
[----:B------:R-:W-:Y:S01]  /*16680*/  F2FP.BF16.F32.PACK_AB R235, R235, R244 ;  /* 0x000000f4ebeb723e */ /* 0x000fe200000010ff */
[C---:B------:R-:W-:Y:S01]  /*16690*/  IMAD R244, R2.reuse, 0x12, RZ ;  /* 0x0000001202f47824 */ /* 0x040fe200078e02ff */
[----:B------:R-:W-:Y:S01]  /*166a0*/  LEA.HI.X.SX32 R19, R117, R115, 0x1, P1 ;  /* 0x0000007375137211 */ /* 0x000fe200008f0eff */
[----:B------:R2:W-:Y:S01]  /*166b0*/  STG.E.U16 desc[UR10][R22.64], R67 ;  /* 0x0000004316007986 */ /* 0x0005e2000c10150a */
[----:B------:R-:W-:Y:S02]  /*166c0*/  LEA R21, R2, -R2, 0x3 ;  /* 0x8000000202157211 */ /* 0x000fe400078e18ff */
[----:B------:R-:W-:Y:S01]  /*166d0*/  IADD3 R20, P2, PT, R217, R114, RZ ;  /* 0x00000072d9147210 */ /* 0x000fe20007f5e0ff */
[----:B------:R3:W-:Y:S01]  /*166e0*/  STG.E.U16 desc[UR10][R18.64], R235 ;  /* 0x000000eb12007986 */ /* 0x0007e2000c10150a */
[----:B------:R-:W-:-:S02]  /*166f0*/  F2FP.BF16.F32.PACK_AB R225, R225, R228 ;  /* 0x000000e4e1e1723e */ /* 0x000fc400000010ff */
[-C--:B------:R-:W-:Y:S02]  /*16700*/  LEA.HI.X.SX32 R21, R21, R115.reuse, 0x1, P2 ;  /* 0x0000007315157211 */ /* 0x080fe400010f0eff */
[C---:B--2---:R-:W-:Y:S02]  /*16710*/  SHF.L.U32 R23, R2.reuse, 0x3, RZ ;  /* 0x0000000302177819 */ /* 0x044fe400000006ff */
[C---:B------:R-:W-:Y:S02]  /*16720*/  LEA R22, P3, R2.reuse, R114, 0x4 ;  /* 0x0000007202167211 */ /* 0x040fe400078620ff */
[----:B---3--:R-:W-:Y:S02]  /*16730*/  LEA R19, R2, R2, 0x3 ;  /* 0x0000000202137211 */ /* 0x008fe400078e18ff */
[----:B------:R-:W-:Y:S02]  /*16740*/  IADD3 R18, P1, PT, R244, R114, RZ ;  /* 0x00000072f4127210 */ /* 0x000fe40007f3e0ff */
[----:B------:R-:W-:Y:S01]  /*16750*/  PRMT R67, R235, 0x7632, R67 ;  /* 0x00007632eb437816 */ /* 0x000fe20000000043 */
[----:B------:R-:W-:Y:S01]  /*16760*/  IMAD R235, R2, 0x14, RZ ;  /* 0x0000001402eb7824 */ /* 0x000fe200078e02ff */
[----:B------:R-:W-:-:S02]  /*16770*/  LEA.HI.X.SX32 R23, R23, R115, 0x1, P3 ;  /* 0x0000007317177211 */ /* 0x000fc400018f0eff */
[----:B------:R-:W-:Y:S02]  /*16780*/  LEA.HI.X.SX32 R19, R19, R115, 0x1, P1 ;  /* 0x0000007313137211 */ /* 0x000fe400008f0eff */
[----:B------:R-:W-:Y:S01]  /*16790*/  PRMT R116, R225, 0x7632, R116 ;  /* 0x00007632e1747816 */ /* 0x000fe20000000074 */
[----:B------:R2:W-:Y:S01]  /*167a0*/  STG.E.U16 desc[UR10][R20.64], R67 ;  /* 0x0000004314007986 */ /* 0x0005e2000c10150a */
[----:B------:R-:W-:-:S03]  /*167b0*/  F2FP.BF16.F32.PACK_AB R245, R245, R251 ;  /* 0x000000fbf5f5723e */ /* 0x000fc600000010ff */
[----:B------:R-:W3:Y:S04]  /*167c0*/  LDL.LU R251, [R1+0x34] ;  /* 0x0000340001fb7983 */ /* 0x000ee80000300800 */
[----:B------:R-:W-:Y:S01]  /*167d0*/  STG.E.U16 desc[UR10][R22.64], R225 ;  /* 0x000000e116007986 */ /* 0x000fe2000c10150a */
[----:B--2---:R-:W-:-:S03]  /*167e0*/  IADD3 R20, P2, PT, R235, R114, RZ ;  /* 0x00000072eb147210 */ /* 0x004fc60007f5e0ff */
[----:B------:R2:W-:Y:S04]  /*167f0*/  STG.E.U16 desc[UR10][R18.64], R116 ;  /* 0x0000007412007986 */ /* 0x0005e8000c10150a */
[----:B------:R-:W4:Y:S04]  /*16800*/  LDL.LU R235, [R1+0x44] ;  /* 0x0000440001eb7983 */ /* 0x000f280000300800 */
[----:B------:R-:W5:Y:S04]  /*16810*/  LDL.LU R244, [R1+0x2c] ;  /* 0x00002c0001f47983 */ /* 0x000f680000300800 */
[----:B--2---:R-:W3:Y:S04]  /*16820*/  LDL.LU R18, [R1+0x20] ;  /* 0x0000200001127983 */ /* 0x004ee80000300800 */
[----:B------:R-:W2:Y:S01]  /*16830*/  LDL.LU R19, [R1+0x8] ;  /* 0x0000080001137983 */ /* 0x000ea20000300800 */
[----:B------:R-:W-:-:S02]  /*16840*/  IMAD R22, R2, 0x16, RZ ;  /* 0x0000001602167824 */ /* 0x000fc400078e02ff */
[----:B------:R-:W-:-:S03]  /*16850*/  IMAD R23, R2, 0xb, RZ ;  /* 0x0000000b02177824 */ /* 0x000fc600078e02ff */
[----:B------:R-:W-:Y:S02]  /*16860*/  IADD3 R22, P3, PT, R22, R114, RZ ;  /* 0x0000007216167210 */ /* 0x000fe40007f7e0ff */
[-C--:B------:R-:W-:Y:S02]  /*16870*/  LEA.HI.X.SX32 R21, R173, R115.reuse, 0x1, P2 ;  /* 0x00000073ad157211 */ /* 0x080fe400010f0eff */
[----:B------:R-:W-:Y:S02]  /*16880*/  LEA.HI.X.SX32 R23, R23, R115, 0x1, P3 ;  /* 0x0000007317177211 */ /* 0x000fe400018f0eff */
[----:B------:R-:W-:Y:S01]  /*16890*/  PRMT R67, R245, 0x7632, R67 ;  /* 0x00007632f5437816 */ /* 0x000fe20000000043 */
[----:B------:R0:W-:Y:S04]  /*168a0*/  STG.E.U16 desc[UR10][R20.64], R245 ;  /* 0x000000f514007986 */ /* 0x0001e8000c10150a */
[----:B------:R1:W-:Y:S01]  /*168b0*/  STG.E.U16 desc[UR10][R22.64], R67 ;  /* 0x0000004316007986 */ /* 0x0003e2000c10150a */
[----:B0-----:R-:W-:-:S02]  /*168c0*/  IMAD R245, R2, 0x1a, RZ ;  /* 0x0000001a02f57824 */ /* 0x001fc400078e02ff */
[C---:B------:R-:W-:Y:S01]  /*168d0*/  IMAD R21, R2.reuse, 0xd, RZ ;  /* 0x0000000d02157824 */ /* 0x040fe200078e02ff */
[----:B-1----:R-:W4:Y:S01]  /*168e0*/  LDL.LU R23, [R1+0x40] ;  /* 0x0000400001177983 */ /* 0x002f220000300800 */
[----:B------:R-:W-:Y:S01]  /*168f0*/  IMAD R22, R2, 0x1c, RZ ;  /* 0x0000001c02167824 */ /* 0x000fe200078e02ff */
[----:B---3--:R-:W-:Y:S01]  /*16900*/  F2FP.BF16.F32.PACK_AB R116, R18, R251 ;  /* 0x000000fb1274723e */ /* 0x008fe200000010ff */
[----:B------:R-:W-:Y:S02]  /*16910*/  IMAD R251, R2, 0x18, RZ ;  /* 0x0000001802fb7824 */ /* 0x000fe400078e02ff */
[----:B------:R-:W3:Y:S01]  /*16920*/  LDL.LU R2, [R1+0x3c] ;  /* 0x00003c0001027983 */ /* 0x000ee20000300800 */
[----:B--2---:R-:W-:-:S03]  /*16930*/  F2FP.BF16.F32.PACK_AB R252, R252, R19 ;  /* 0x00000013fcfc723e */ /* 0x004fc600000010ff */
[----:B------:R-:W4:Y:S01]  /*16940*/  LDL.LU R19, [R1+0x30] ;  /* 0x0000300001137983 */ /* 0x000f220000300800 */
[-C--:B------:R-:W-:Y:S02]  /*16950*/  IADD3 R18, P1, PT, R251, R114.reuse, RZ ;  /* 0x00000072fb127210 */ /* 0x080fe40007f3e0ff */
[----:B------:R-:W-:Y:S02]  /*16960*/  IADD3 R20, P2, PT, R245, R114, RZ ;  /* 0x00000072f5147210 */ /* 0x000fe40007f5e0ff */
[C---:B------:R-:W-:Y:S02]  /*16970*/  PRMT R117, R116.reuse, 0x7610, R117 ;  /* 0x0000761074757816 */ /* 0x040fe40000000075 */
[----:B------:R-:W-:Y:S02]  /*16980*/  LEA.HI.X.SX32 R21, R21, R115, 0x1, P2 ;  /* 0x0000007315157211 */ /* 0x000fe400010f0eff */
[----:B------:R-:W-:Y:S02]  /*16990*/  PRMT R116, R116, 0x7632, R116 ;  /* 0x0000763274747816 */ /* 0x000fe40000000074 */
[----:B----4-:R-:W-:-:S02]  /*169a0*/  F2FP.BF16.F32.PACK_AB R67, R19, R23 ;  /* 0x000000171343723e */ /* 0x010fc400000010ff */
[----:B------:R-:W-:-:S05]  /*169b0*/  LEA.HI.X.SX32 R19, R216, R115, 0x1, P1 ;  /* 0x00000073d8137211 */ /* 0x000fca00008f0eff */
[----:B------:R0:W-:Y:S04]  /*169c0*/  STG.E.U16 desc[UR10][R18.64], R117 ;  /* 0x0000007512007986 */ /* 0x0001e8000c10150a */
[----:B------:R1:W-:Y:S04]  /*169d0*/  STG.E.U16 desc[UR10][R20.64], R116 ;  /* 0x0000007414007986 */ /* 0x0003e8000c10150a */
[----:B0-----:R-:W2:Y:S04]  /*169e0*/  LDL.LU R18, [R1+0x18] ;  /* 0x0000180001127983 */ /* 0x001ea80000300800 */
[----:B------:R-:W4:Y:S04]  /*169f0*/  LDL.LU R19, [R1] ;  /* 0x0000000001137983 */ /* 0x000f280000300800 */
[----:B-1----:R-:W2:Y:S04]  /*16a00*/  LDL.LU R20, [R1+0x28] ;  /* 0x0000280001147983 */ /* 0x002ea80000300800 */
[----:B------:R-:W2:Y:S01]  /*16a10*/  LDL.LU R21, [R1+0x4] ;  /* 0x0000040001157983 */ /* 0x000ea20000300800 */
[----:B---3--:R-:W-:-:S02]  /*16a20*/  F2FP.BF16.F32.PACK_AB R229, R2, R235 ;  /* 0x000000eb02e5723e */ /* 0x008fc400000010ff */
[----:B------:R-:W0:Y:S01]  /*16a30*/  LDC R2, c[0x0][0x3e8] ;  /* 0x0000fa00ff027b82 */ /* 0x000e220000000800 */
[----:B------:R-:W-:-:S04]  /*16a40*/  IADD3 R22, P3, PT, R22, R114, RZ ;  /* 0x0000007216167210 */ /* 0x000fc80007f7e0ff */
[----:B------:R-:W-:-:S05]  /*16a50*/  LEA.HI.X.SX32 R23, R217, R115, 0x1, P3 ;  /* 0x00000073d9177211 */ /* 0x000fca00018f0eff */
[----:B------:R1:W-:Y:S01]  /*16a60*/  STG.E.U16 desc[UR10][R22.64], R252 ;  /* 0x000000fc16007986 */ /* 0x0003e2000c10150a */
[----:B------:R-:W-:-:S03]  /*16a70*/  F2FP.BF16.F32.PACK_AB R216, R221, R233 ;  /* 0x000000e9ddd8723e */ /* 0x000fc600000010ff */
[----:B-1----:R-:W5:Y:S04]  /*16a80*/  LDL.LU R22, [R1+0x38] ;  /* 0x0000380001167983 */ /* 0x002f680000300800 */
[----:B------:R-:W3:Y:S01]  /*16a90*/  LDL.LU R23, [R1+0x1c] ;  /* 0x00001c0001177983 */ /* 0x000ee20000300800 */
[----:B0-----:R-:W-:Y:S01]  /*16aa0*/  IMAD R233, R2, 0x1e, RZ ;  /* 0x0000001e02e97824 */ /* 0x001fe200078e02ff */
[----:B------:R-:W-:Y:S02]  /*16ab0*/  PRMT R116, R252, 0x7632, R116 ;  /* 0x00007632fc747816 */ /* 0x000fe40000000074 */
[----:B------:R-:W-:Y:S02]  /*16ac0*/  F2FP.BF16.F32.PACK_AB R223, R234, R242 ;  /* 0x000000f2eadf723e */ /* 0x000fe400000010ff */
[----:B----4-:R-:W-:-:S02]  /*16ad0*/  F2FP.BF16.F32.PACK_AB R222, R243, R19 ;  /* 0x00000013f3de723e */ /* 0x010fc400000010ff */
[----:B------:R-:W-:Y:S01]  /*16ae0*/  LEA R19, R2, -R2, 0x4 ;  /* 0x8000000202137211 */ /* 0x000fe200078e20ff */
[----:B------:R-:W4:Y:S04]  /*16af0*/  LDL.LU R243, [R1+0xc] ;  /* 0x00000c0001f37983 */ /* 0x000f280000300800 */
[----:B------:R-:W4:Y:S01]  /*16b00*/  LDL.LU R242, [R1+0x10] ;  /* 0x0000100001f27983 */ /* 0x000f220000300800 */
[----:B--2---:R-:W-:Y:S02]  /*16b10*/  F2FP.BF16.F32.PACK_AB R225, R21, R18 ;  /* 0x0000001215e1723e */ /* 0x004fe400000010ff */
[----:B------:R-:W-:Y:S01]  /*16b20*/  IADD3 R18, P1, PT, R233, R114, RZ ;  /* 0x00000072e9127210 */ /* 0x000fe20007f3e0ff */
[----:B------:R-:W2:Y:S03]  /*16b30*/  LDL.LU R252, [R1+0x24] ;  /* 0x0000240001fc7983 */ /* 0x000ea60000300800 */
[----:B------:R-:W-:-:S05]  /*16b40*/  LEA.HI.X.SX32 R19, R19, R115, 0x1, P1 ;  /* 0x0000007313137211 */ /* 0x000fca00008f0eff */
[----:B------:R0:W-:Y:S04]  /*16b50*/  STG.E.U16 desc[UR10][R18.64], R116 ;  /* 0x0000007412007986 */ /* 0x0001e8000c10150a */
[----:B0-----:R-:W2:Y:S01]  /*16b60*/  LDL.LU R19, [R1+0x14] ;  /* 0x0000140001137983 */ /* 0x001ea20000300800 */
[C---:B------:R-:W-:Y:S01]  /*16b70*/  IMAD R234, R2.reuse, 0x22, RZ ;  /* 0x0000002202ea7824 */ /* 0x040fe200078e02ff */
[C---:B------:R-:W-:Y:S02]  /*16b80*/  SHF.L.U32 R21, R2.reuse, 0x4, RZ ;  /* 0x0000000402157819 */ /* 0x040fe400000006ff */
[----:B---3--:R-:W-:Y:S02]  /*16b90*/  F2FP.BF16.F32.PACK_AB R228, R23, R20 ;  /* 0x0000001417e4723e */ /* 0x008fe400000010ff */
[----:B------:R-:W-:-:S02]  /*16ba0*/  LEA R20, P2, R2, R114, 0x5 ;  /* 0x0000007202147211 */ /* 0x000fc400078428ff */
[----:B-----5:R-:W-:Y:S02]  /*16bb0*/  F2FP.BF16.F32.PACK_AB R227, R244, R22 ;  /* 0x00000016f4e3723e */ /* 0x020fe400000010ff */
[-C--:B------:R-:W-:Y:S02]  /*16bc0*/  LEA.HI.X.SX32 R21, R21, R115.reuse, 0x1, P2 ;  /* 0x0000007315157211 */ /* 0x080fe400010f0eff */
[----:B------:R-:W-:Y:S02]  /*16bd0*/  LEA R23, R2, R2, 0x4 ;  /* 0x0000000202177211 */ /* 0x000fe400078e20ff */
[----:B------:R-:W-:Y:S01]  /*16be0*/  IADD3 R22, P3, PT, R234, R114, RZ ;  /* 0x00000072ea167210 */ /* 0x000fe20007f7e0ff */
[----:B------:R0:W-:Y:S01]  /*16bf0*/  STG.E.U16 desc[UR10][R20.64], R67 ;  /* 0x0000004314007986 */ /* 0x0001e2000c10150a */
[----:B------:R-:W-:Y:S01]  /*16c00*/  F2FP.BF16.F32.PACK_AB R116, R232, R240 ;  /* 0x000000f0e874723e */ /* 0x000fe200000010ff */
[C---:B------:R-:W-:Y:S01]  /*16c10*/  IMAD R232, R2.reuse, 0x24, RZ ;  /* 0x0000002402e87824 */ /* 0x040fe200078e02ff */
[----:B------:R-:W-:Y:S01]  /*16c20*/  LEA.HI.X.SX32 R23, R23, R115, 0x1, P3 ;  /* 0x0000007317177211 */ /* 0x000fe200018f0eff */
[C---:B------:R-:W-:Y:S01]  /*16c30*/  IMAD R240, R2.reuse, 0x28, RZ ;  /* 0x0000002802f07824 */ /* 0x040fe200078e02ff */
[----:B------:R-:W-:Y:S01]  /*16c40*/  PRMT R117, R67, 0x7632, R117 ;  /* 0x0000763243757816 */ /* 0x000fe20000000075 */
[----:B------:R-:W-:Y:S01]  /*16c50*/  IMAD R244, R2, 0x12, RZ ;  /* 0x0000001202f47824 */ /* 0x000fe200078e02ff */
[----:B------:R-:W-:Y:S01]  /*16c60*/  IADD3 R18, P1, PT, R232, R114, RZ ;  /* 0x00000072e8127210 */ /* 0x000fe20007f3e0ff */
[----:B------:R-:W-:Y:S01]  /*16c70*/  IMAD R235, R2, 0x14, RZ ;  /* 0x0000001402eb7824 */ /* 0x000fe200078e02ff */
[----:B0-----:R-:W-:Y:S01]  /*16c80*/  F2FP.BF16.F32.PACK_AB R67, R218, R231 ;  /* 0x000000e7da43723e */ /* 0x001fe200000010ff */
[C---:B------:R-:W-:Y:S01]  /*16c90*/  IMAD R231, R2.reuse, 0x26, RZ ;  /* 0x0000002602e77824 */ /* 0x040fe200078e02ff */
[----:B------:R0:W-:Y:S01]  /*16ca0*/  STG.E.U16 desc[UR10][R22.64], R117 ;  /* 0x0000007516007986 */ /* 0x0001e2000c10150a */
[----:B------:R-:W-:Y:S01]  /*16cb0*/  IMAD R218, R2, 0x13, RZ ;  /* 0x0000001302da7824 */ /* 0x000fe200078e02ff */
[----:B------:R-:W-:-:S02]  /*16cc0*/  F2FP.BF16.F32.PACK_AB R210, R210, R211 ;  /* 0x000000d3d2d2723e */ /* 0x000fc400000010ff */
[----:B------:R-:W-:Y:S01]  /*16cd0*/  IADD3 R20, P2, PT, R231, R114, RZ ;  /* 0x00000072e7147210 */ /* 0x000fe20007f5e0ff */
[----:B------:R-:W-:Y:S01]  /*16ce0*/  IMAD R211, R2, 0x2a, RZ ;  /* 0x0000002a02d37824 */ /* 0x000fe200078e02ff */
[----:B------:R-:W-:Y:S02]  /*16cf0*/  F2FP.BF16.F32.PACK_AB R206, R206, R208 ;  /* 0x000000d0cece723e */ /* 0x000fe400000010ff */
[----:B0-----:R-:W-:Y:S01]  /*16d00*/  IADD3 R22, P3, PT, R240, R114, RZ ;  /* 0x00000072f0167210 */ /* 0x001fe20007f7e0ff */
[----:B------:R-:W-:Y:S01]  /*16d10*/  IMAD R208, R2, 0x2c, RZ ;  /* 0x0000002c02d07824 */ /* 0x000fe200078e02ff */
[-C--:B------:R-:W-:Y:S02]  /*16d20*/  LEA.HI.X.SX32 R21, R218, R115.reuse, 0x1, P2 ;  /* 0x00000073da157211 */ /* 0x080fe400010f0eff */
[----:B------:R-:W-:Y:S02]  /*16d30*/  LEA.HI.X.SX32 R23, R235, R115, 0x1, P3 ;  /* 0x00000073eb177211 */ /* 0x000fe400018f0eff */
[----:B------:R-:W-:-:S02]  /*16d40*/  PRMT R235, R229, 0x7632, R235 ;  /* 0x00007632e5eb7816 */ /* 0x000fc400000000eb */
[----:B------:R-:W-:Y:S01]  /*16d50*/  F2FP.BF16.F32.PACK_AB R212, R212, R224 ;  /* 0x000000e0d4d4723e */ /* 0x000fe200000010ff */
[----:B------:R-:W-:Y:S01]  /*16d60*/  IMAD R224, R2, 0x15, RZ ;  /* 0x0000001502e07824 */ /* 0x000fe200078e02ff */
[----:B------:R-:W-:Y:S01]  /*16d70*/  F2FP.BF16.F32.PACK_AB R202, R202, R204 ;  /* 0x000000cccaca723e */ /* 0x000fe200000010ff */
[----:B------:R-:W-:Y:S01]  /*16d80*/  IMAD R204, R2, 0x2e, RZ ;  /* 0x0000002e02cc7824 */ /* 0x000fe200078e02ff */
[----:B------:R-:W-:Y:S01]  /*16d90*/  F2FP.BF16.F32.PACK_AB R220, R220, R226 ;  /* 0x000000e2dcdc723e */ /* 0x000fe200000010ff */
[----:B------:R-:W-:Y:S01]  /*16da0*/  IMAD R226, R2, 0x17, RZ ;  /* 0x0000001702e27824 */ /* 0x000fe200078e02ff */
[----:B------:R-:W-:Y:S01]  /*16db0*/  F2FP.BF16.F32.PACK_AB R194, R194, R198 ;  /* 0x000000c6c2c2723e */ /* 0x000fe200000010ff */
[C---:B------:R-:W-:Y:S01]  /*16dc0*/  IMAD R198, R2.reuse, 0x30, RZ ;  /* 0x0000003002c67824 */ /* 0x040fe200078e02ff */
[----:B------:R-:W-:Y:S01]  /*16dd0*/  F2FP.BF16.F32.PACK_AB R199, R199, R200 ;  /* 0x000000c8c7c7723e */ /* 0x000fe200000010ff */
[C---:B------:R-:W-:Y:S01]  /*16de0*/  IMAD R200, R2.reuse, 0x32, RZ ;  /* 0x0000003202c87824 */ /* 0x040fe200078e02ff */
[----:B------:R-:W-:Y:S01]  /*16df0*/  F2FP.BF16.F32.PACK_AB R201, R201, R203 ;  /* 0x000000cbc9c9723e */ /* 0x000fe200000010ff */
[----:B------:R-:W-:Y:S01]  /*16e00*/  IMAD R203, R2, 0x34, RZ ;  /* 0x0000003402cb7824 */ /* 0x000fe200078e02ff */
[----:B------:R-:W-:-:S02]  /*16e10*/  F2FP.BF16.F32.PACK_AB R132, R133, R132 ;  /* 0x000000848584723e */ /* 0x000fc400000010ff */
[----:B------:R-:W0:Y:S01]  /*16e20*/  LDC R133, c[0x0][0x3e8] ;  /* 0x0000fa00ff857b82 */ /* 0x000e220000000800 */
[----:B------:R-:W-:Y:S02]  /*16e30*/  F2FP.BF16.F32.PACK_AB R189, R189, R191 ;  /* 0x000000bfbdbd723e */ /* 0x000fe400000010ff */
[----:B------:R-:W-:Y:S02]  /*16e40*/  PRMT R191, R225, 0x7632, R191 ;  /* 0x00007632e1bf7816 */ /* 0x000fe400000000bf */
[----:B------:R-:W-:Y:S01]  /*16e50*/  F2FP.BF16.F32.PACK_AB R134, R135, R134 ;  /* 0x000000868786723e */ /* 0x000fe200000010ff */
[----:B------:R-:W-:Y:S01]  /*16e60*/  IMAD R135, R2, 0x36, RZ ;  /* 0x0000003602877824 */ /* 0x000fe200078e02ff */
[----:B------:R-:W-:Y:S01]  /*16e70*/  F2FP.BF16.F32.PACK_AB R188, R188, R190 ;  /* 0x000000bebcbc723e */ /* 0x000fe200000010ff */
[C---:B------:R-:W-:Y:S01]  /*16e80*/  IMAD R190, R2.reuse, 0x38, RZ ;  /* 0x0000003802be7824 */ /* 0x040fe200078e02ff */
[----:B------:R-:W-:Y:S02]  /*16e90*/  F2FP.BF16.F32.PACK_AB R136, R137, R136 ;  /* 0x000000888988723e */ /* 0x000fe400000010ff */
[----:B------:R-:W-:Y:S01]  /*16ea0*/  F2FP.BF16.F32.PACK_AB R3, R3, R185 ;  /* 0x000000b90303723e */ /* 0x000fe200000010ff */
[----:B------:R-:W-:Y:S01]  /*16eb0*/  IMAD R185, R2, 0x3c, RZ ;  /* 0x0000003c02b97824 */ /* 0x000fe200078e02ff */
[----:B------:R-:W-:-:S02]  /*16ec0*/  PRMT R137, R222, 0x7632, R137 ;  /* 0x00007632de897816 */ /* 0x000fc40000000089 */
[----:B------:R-:W-:Y:S01]  /*16ed0*/  F2FP.BF16.F32.PACK_AB R186, R186, R187 ;  /* 0x000000bbbaba723e */ /* 0x000fe200000010ff */
[C---:B------:R-:W-:Y:S01]  /*16ee0*/  IMAD R187, R2.reuse, 0x3e, RZ ;  /* 0x0000003e02bb7824 */ /* 0x040fe200078e02ff */
[----:B------:R-:W-:Y:S02]  /*16ef0*/  F2FP.BF16.F32.PACK_AB R138, R139, R138 ;  /* 0x0000008a8b8a723e */ /* 0x000fe400000010ff */
[----:B------:R-:W-:Y:S02]  /*16f00*/  PRMT R139, R223, 0x7632, R139 ;  /* 0x00007632df8b7816 */ /* 0x000fe4000000008b */
[----:B------:R-:W-:Y:S01]  /*16f10*/  F2FP.BF16.F32.PACK_AB R144, R145, R144 ;  /* 0x000000909190723e */ /* 0x000fe200000010ff */
[C---:B------:R-:W-:Y:S01]  /*16f20*/  IMAD R145, R2.reuse, 0x42, RZ ;  /* 0x0000004202917824 */ /* 0x040fe200078e02ff */
[----:B------:R-:W-:Y:S01]  /*16f30*/  F2FP.BF16.F32.PACK_AB R148, R149, R148 ;  /* 0x000000949594723e */ /* 0x000fe200000010ff */
[----:B------:R-:W-:Y:S01]  /*16f40*/  IMAD R149, R2, 0x44, RZ ;  /* 0x0000004402957824 */ /* 0x000fe200078e02ff */
[----:B------:R-:W-:-:S02]  /*16f50*/  F2FP.BF16.F32.PACK_AB R214, R214, R219 ;  /* 0x000000dbd6d6723e */ /* 0x000fc400000010ff */
[----:B------:R-:W-:Y:S01]  /*16f60*/  F2FP.BF16.F32.PACK_AB R152, R153, R152 ;  /* 0x000000989998723e */ /* 0x000fe200000010ff */
[C---:B------:R-:W-:Y:S01]  /*16f70*/  IMAD R153, R2.reuse, 0x46, RZ ;  /* 0x0000004602997824 */ /* 0x040fe200078e02ff */
[----:B------:R-:W-:Y:S01]  /*16f80*/  F2FP.BF16.F32.PACK_AB R146, R147, R146 ;  /* 0x000000929392723e */ /* 0x000fe200000010ff */
[----:B------:R-:W-:Y:S01]  /*16f90*/  IMAD R147, R2, 0x4a, RZ ;  /* 0x0000004a02937824 */ /* 0x000fe200078e02ff */
[----:B------:R-:W-:Y:S01]  /*16fa0*/  F2FP.BF16.F32.PACK_AB R172, R174, R172 ;  /* 0x000000acaeac723e */ /* 0x000fe200000010ff */
[C---:B------:R-:W-:Y:S01]  /*16fb0*/  IMAD R174, R2.reuse, 0x25, RZ ;  /* 0x0000002502ae7824 */ /* 0x040fe200078e02ff */
[----:B------:R-:W-:Y:S01]  /*16fc0*/  F2FP.BF16.F32.PACK_AB R150, R151, R150 ;  /* 0x000000969796723e */ /* 0x000fe200000010ff */
[C---:B------:R-:W-:Y:S01]  /*16fd0*/  IMAD R151, R2.reuse, 0x4c, RZ ;  /* 0x0000004c02977824 */ /* 0x040fe200078e02ff */
[----:B------:R-:W-:Y:S02]  /*16fe0*/  F2FP.BF16.F32.PACK_AB R68, R69, R68 ;  /* 0x000000444544723e */ /* 0x000fe400000010ff */
[----:B------:R-:W-:Y:S01]  /*16ff0*/  F2FP.BF16.F32.PACK_AB R140, R141, R140 ;  /* 0x0000008c8d8c723e */ /* 0x000fe200000010ff */
[----:B------:R-:W-:Y:S01]  /*17000*/  IMAD R141, R2, 0x50, RZ ;  /* 0x00000050028d7824 */ /* 0x000fe200078e02ff */
[----:B------:R-:W-:-:S02]  /*17010*/  F2FP.BF16.F32.PACK_AB R117, R241, R249 ;  /* 0x000000f9f175723e */ /* 0x000fc400000010ff */
[----:B------:R-:W-:Y:S01]  /*17020*/  F2FP.BF16.F32.PACK_AB R142, R143, R142 ;  /* 0x0000008e8f8e723e */ /* 0x000fe200000010ff */
[C---:B------:R-:W-:Y:S01]  /*17030*/  IMAD R143, R2.reuse, 0x52, RZ ;  /* 0x00000052028f7824 */ /* 0x040fe200078e02ff */
[----:B------:R-:W-:Y:S02]  /*17040*/  F2FP.BF16.F32.PACK_AB R72, R73, R72 ;  /* 0x000000484948723e */ /* 0x000fe400000010ff */
[----:B------:R-:W-:Y:S02]  /*17050*/  PRMT R73, R117, 0x7632, R73 ;  /* 0x0000763275497816 */ /* 0x000fe40000000049 */
[----:B------:R-:W-:Y:S01]  /*17060*/  F2FP.BF16.F32.PACK_AB R70, R71, R70 ;  /* 0x000000464746723e */ /* 0x000fe200000010ff */
[----:B------:R-:W-:Y:S01]  /*17070*/  IMAD R71, R2, 0x56, RZ ;  /* 0x0000005602477824 */ /* 0x000fe200078e02ff */
[----:B------:R-:W-:Y:S02]  /*17080*/  F2FP.BF16.F32.PACK_AB R74, R75, R74 ;  /* 0x0000004a4b4a723e */ /* 0x000fe400000010ff */
[----:B------:R-:W-:-:S02]  /*17090*/  PRMT R75, R116, 0x7632, R75 ;  /* 0x00007632744b7816 */ /* 0x000fc4000000004b */
[----:B------:R-:W-:Y:S02]  /*170a0*/  F2FP.BF16.F32.PACK_AB R213, R213, R215 ;  /* 0x000000d7d5d5723e */ /* 0x000fe400000010ff */
[----:B------:R-:W-:Y:S02]  /*170b0*/  F2FP.BF16.F32.PACK_AB R215, R239, R248 ;  /* 0x000000f8efd7723e */ /* 0x000fe400000010ff */
[----:B------:R-:W-:Y:S02]  /*170c0*/  F2FP.BF16.F32.PACK_AB R78, R79, R78 ;  /* 0x0000004e4f4e723e */ /* 0x000fe400000010ff */
[----:B------:R-:W-:Y:S02]  /*170d0*/  PRMT R79, R213, 0x7632, R79 ;  /* 0x00007632d54f7816 */ /* 0x000fe4000000004f */
[----:B------:R-:W-:Y:S02]  /*170e0*/  F2FP.BF16.F32.PACK_AB R80, R81, R80 ;  /* 0x000000505150723e */ /* 0x000fe400000010ff */
[----:B------:R-:W-:-:S02]  /*170f0*/  PRMT R81, R215, 0x7632, R81 ;  /* 0x00007632d7517816 */ /* 0x000fc40000000051 */
[----:B------:R-:W-:Y:S02]  /*17100*/  F2FP.BF16.F32.PACK_AB R76, R77, R76 ;  /* 0x0000004c4d4c723e */ /* 0x000fe400000010ff */
[----:B------:R-:W-:Y:S02]  /*17110*/  F2FP.BF16.F32.PACK_AB R77, R5, R4 ;  /* 0x00000004054d723e */ /* 0x000fe400000010ff */
[----:B------:R-:W-:Y:S02]  /*17120*/  F2FP.BF16.F32.PACK_AB R219, R238, R246 ;  /* 0x000000f6eedb723e */ /* 0x000fe400000010ff */
[----:B------:R-:W-:Y:S01]  /*17130*/  F2FP.BF16.F32.PACK_AB R82, R83, R82 ;  /* 0x000000525352723e */ /* 0x000fe200000010ff */
[C---:B------:R-:W-:Y:S01]  /*17140*/  IMAD R83, R2.reuse, 0x68, RZ ;  /* 0x0000006802537824 */ /* 0x040fe200078e02ff */
[----:B------:R-:W-:Y:S01]  /*17150*/  F2FP.BF16.F32.PACK_AB R84, R85, R84 ;  /* 0x000000545554723e */ /* 0x000fe200000010ff */
[----:B------:R-:W-:Y:S01]  /*17160*/  IMAD R85, R2, 0x6a, RZ ;  /* 0x0000006a02557824 */ /* 0x000fe200078e02ff */
[----:B------:R-:W-:-:S02]  /*17170*/  F2FP.BF16.F32.PACK_AB R218, R230, R237 ;  /* 0x000000ede6da723e */ /* 0x000fc400000010ff */
[----:B------:R-:W-:Y:S01]  /*17180*/  F2FP.BF16.F32.PACK_AB R86, R87, R86 ;  /* 0x000000565756723e */ /* 0x000fe200000010ff */
[C---:B------:R-:W-:Y:S01]  /*17190*/  IMAD R87, R2.reuse, 0x6c, RZ ;  /* 0x0000006c02577824 */ /* 0x040fe200078e02ff */
[----:B----4-:R-:W-:Y:S01]  /*171a0*/  F2FP.BF16.F32.PACK_AB R221, R247, R243 ;  /* 0x000000f3f7dd723e */ /* 0x010fe200000010ff */
[----:B------:R-:W-:Y:S01]  /*171b0*/  IMAD R243, R2, 0x16, RZ ;  /* 0x0000001602f37824 */ /* 0x000fe200078e02ff */
[----:B--2---:R-:W-:Y:S02]  /*171c0*/  F2FP.BF16.F32.PACK_AB R217, R19, R252 ;  /* 0x000000fc13d9723e */ /* 0x004fe400000010ff */
[----:B------:R-:W-:-:S05]  /*171d0*/  LEA.HI.X.SX32 R19, R244, R115, 0x1, P1 ;  /* 0x00000073f4137211 */ /* 0x000fca00008f0eff */
[----:B------:R1:W-:Y:S04]  /*171e0*/  STG.E.U16 desc[UR10][R18.64], R229 ;  /* 0x000000e512007986 */ /* 0x0003e8000c10150a */
[----:B------:R2:W-:Y:S01]  /*171f0*/  STG.E.U16 desc[UR10][R20.64], R235 ;  /* 0x000000eb14007986 */ /* 0x0005e2000c10150a */
[----:B-1----:R-:W-:-:S03]  /*17200*/  IADD3 R18, P1, PT, R211, R114, RZ ;  /* 0x00000072d3127210 */ /* 0x002fc60007f3e0ff */
[----:B------:R1:W-:Y:S01]  /*17210*/  STG.E.U16 desc[UR10][R22.64], R227 ;  /* 0x000000e316007986 */ /* 0x0003e2000c10150a */
[-C--:B--2---:R-:W-:Y:S02]  /*17220*/  IADD3 R20, P2, PT, R208, R114.reuse, RZ ;  /* 0x00000072d0147210 */ /* 0x084fe40007f5e0ff */
[-C--:B------:R-:W-:Y:S02]  /*17230*/  LEA.HI.X.SX32 R19, R224, R115.reuse, 0x1, P1 ;  /* 0x00000073e0137211 */ /* 0x080fe400008f0eff */
[----:B------:R-:W-:Y:S02]  /*17240*/  PRMT R224, R227, 0x7632, R224 ;  /* 0x00007632e3e07816 */ /* 0x000fe400000000e0 */
[-C--:B------:R-:W-:Y:S02]  /*17250*/  LEA.HI.X.SX32 R21, R243, R115.reuse, 0x1, P2 ;  /* 0x00000073f3157211 */ /* 0x080fe400010f0eff */
[-C--:B-1----:R-:W-:Y:S01]  /*17260*/  IADD3 R22, P3, PT, R204, R114.reuse, RZ ;  /* 0x00000072cc167210 */ /* 0x082fe20007f7e0ff */
[----:B------:R1:W-:Y:S03]  /*17270*/  STG.E.U16 desc[UR10][R18.64], R224 ;  /* 0x000000e012007986 */ /* 0x0003e6000c10150a */
[----:B------:R-:W-:Y:S01]  /*17280*/  LEA.HI.X.SX32 R23, R226, R115, 0x1, P3 ;  /* 0x00000073e2177211 */ /* 0x000fe200018f0eff */
[----:B------:R2:W-:Y:S01]  /*17290*/  STG.E.U16 desc[UR10][R20.64], R228 ;  /* 0x000000e414007986 */ /* 0x0005e2000c10150a */
[----:B------:R-:W-:Y:S01]  /*172a0*/  PRMT R226, R228, 0x7632, R226 ;  /* 0x00007632e4e27816 */ /* 0x000fe200000000e2 */
[----:B-1----:R-:W-:Y:S01]  /*172b0*/  IMAD R224, R2, 0x19, RZ ;  /* 0x0000001902e07824 */ /* 0x002fe200078e02ff */
[----:B------:R-:W-:-:S02]  /*172c0*/  IADD3 R18, P1, PT, R198, R114, RZ ;  /* 0x00000072c6127210 */ /* 0x000fc40007f3e0ff */
[-C--:B--2---:R-:W-:Y:S01]  /*172d0*/  IADD3 R20, P2, PT, R200, R114.reuse, RZ ;  /* 0x00000072c8147210 */ /* 0x084fe20007f5e0ff */
[----:B------:R1:W-:Y:S01]  /*172e0*/  STG.E.U16 desc[UR10][R22.64], R226 ;  /* 0x000000e216007986 */ /* 0x0003e2000c10150a */
[-C--:B------:R-:W-:Y:S02]  /*172f0*/  LEA.HI.X.SX32 R19, R251, R115.reuse, 0x1, P1 ;  /* 0x00000073fb137211 */ /* 0x080fe400008f0eff */
[----:B------:R-:W-:Y:S01]  /*17300*/  LEA.HI.X.SX32 R21, R224, R115, 0x1, P2 ;  /* 0x00000073e0157211 */ /* 0x000fe200010f0eff */
[----:B------:R-:W-:Y:S02]  /*17310*/  IMAD R224, R2, 0x1b, RZ ;  /* 0x0000001b02e07824 */ /* 0x000fe400078e02ff */
[----:B------:R2:W-:Y:S01]  /*17320*/  STG.E.U16 desc[UR10][R18.64], R225 ;  /* 0x000000e112007986 */ /* 0x0005e2000c10150a */
[----:B-1----:R-:W-:-:S03]  /*17330*/  IADD3 R22, P3, PT, R203, R114, RZ ;  /* 0x00000072cb167210 */ /* 0x002fc60007f7e0ff */
[----:B------:R1:W-:Y:S01]  /*17340*/  STG.E.U16 desc[UR10][R20.64], R191 ;  /* 0x000000bf14007986 */ /* 0x0003e2000c10150a */
[C---:B------:R-:W-:Y:S01]  /*17350*/  IMAD R243, R2.reuse, 0x1c, RZ ;  /* 0x0000001c02f37824 */ /* 0x040fe200078e02ff */
[-C--:B------:R-:W-:Y:S02]  /*17360*/  LEA.HI.X.SX32 R23, R245, R115.reuse, 0x1, P3 ;  /* 0x00000073f5177211 */ /* 0x080fe400018f0eff */
[-C--:B--2---:R-:W-:Y:S01]  /*17370*/  IADD3 R18, P1, PT, R135, R114.reuse, RZ ;  /* 0x0000007287127210 */ /* 0x084fe20007f3e0ff */
[C---:B------:R-:W-:Y:S02]  /*17380*/  IMAD R226, R2.reuse, 0x1d, RZ ;  /* 0x0000001d02e27824 */ /* 0x040fe400078e02ff */
[----:B------:R2:W-:Y:S01]  /*17390*/  STG.E.U16 desc[UR10][R22.64], R222 ;  /* 0x000000de16007986 */ /* 0x0005e2000c10150a */
[----:B-1----:R-:W-:Y:S01]  /*173a0*/  IMAD R191, R2, 0x3a, RZ ;  /* 0x0000003a02bf7824 */ /* 0x002fe200078e02ff */
[----:B------:R-:W-:Y:S02]  /*173b0*/  IADD3 R20, P2, PT, R190, R114, RZ ;  /* 0x00000072be147210 */ /* 0x000fe40007f5e0ff */
[----:B------:R-:W-:-:S02]  /*173c0*/  LEA.HI.X.SX32 R19, R224, R115, 0x1, P1 ;  /* 0x00000073e0137211 */ /* 0x000fc400008f0eff */
[-C--:B------:R-:W-:Y:S02]  /*173d0*/  LEA.HI.X.SX32 R21, R243, R115.reuse, 0x1, P2 ;  /* 0x00000073f3157211 */ /* 0x080fe400010f0eff */
[----:B--2---:R-:W-:Y:S01]  /*173e0*/  IADD3 R22, P3, PT, R191, R114, RZ ;  /* 0x00000072bf167210 */ /* 0x004fe20007f7e0ff */
[----:B------:R1:W-:Y:S03]  /*173f0*/  STG.E.U16 desc[UR10][R18.64], R137 ;  /* 0x0000008912007986 */ /* 0x0003e6000c10150a */
[----:B------:R-:W-:Y:S01]  /*17400*/  LEA.HI.X.SX32 R23, R226, R115, 0x1, P3 ;  /* 0x00000073e2177211 */ /* 0x000fe200018f0eff */
[----:B------:R2:W-:Y:S01]  /*17410*/  STG.E.U16 desc[UR10][R20.64], R223 ;  /* 0x000000df14007986 */ /* 0x0005e2000c10150a */
[----:B------:R-:W-:-:S03]  /*17420*/  LEA R222, R2, -R2, 0x5 ;  /* 0x8000000202de7211 */ /* 0x000fc600078e28ff */
[----:B------:R0:W-:Y:S01]  /*17430*/  STG.E.U16 desc[UR10][R22.64], R139 ;  /* 0x0000008b16007986 */ /* 0x0001e2000c10150a */
[----:B-1----:R-:W-:-:S03]  /*17440*/  IADD3 R18, P1, PT, R185, R114, RZ ;  /* 0x00000072b9127210 */ /* 0x002fc60007f3e0ff */
[----:B------:R-:W3:Y:S01]  /*17450*/  LDL.LU R243, [R1+0x478] ;  /* 0x0004780001f37983 */ /* 0x000ee20000300800 */
[-C--:B--2---:R-:W-:Y:S02]  /*17460*/  IADD3 R20, P2, PT, R187, R114.reuse, RZ ;  /* 0x00000072bb147210 */ /* 0x084fe40007f5e0ff */
[-C--:B------:R-:W-:Y:S02]  /*17470*/  LEA.HI.X.SX32 R19, R233, R115.reuse, 0x1, P1 ;  /* 0x00000073e9137211 */ /* 0x080fe400008f0eff */
[----:B0-----:R-:W-:Y:S02]  /*17480*/  LEA R22, P3, R133, R114, 0x6 ;  /* 0x0000007285167211 */ /* 0x001fe400078630ff */
[-C--:B------:R-:W-:Y:S02]  /*17490*/  LEA.HI.X.SX32 R21, R222, R115.reuse, 0x1, P2 ;  /* 0x00000073de157211 */ /* 0x080fe400010f0eff */
[----:B------:R-:W-:Y:S02]  /*174a0*/  PRMT R133, R216, 0x7632, R133 ;  /* 0x00007632d8857816 */ /* 0x000fe40000000085 */
[----:B------:R-:W-:Y:S01]  /*174b0*/  SHF.L.U32 R224, R2, 0x5, RZ ;  /* 0x0000000502e07819 */ /* 0x000fe200000006ff */
[----:B------:R0:W-:Y:S03]  /*174c0*/  STG.E.U16 desc[UR10][R18.64], R216 ;  /* 0x000000d812007986 */ /* 0x0001e6000c10150a */
[----:B------:R-:W-:Y:S01]  /*174d0*/  LEA.HI.X.SX32 R23, R224, R115, 0x1, P3 ;  /* 0x00000073e0177211 */ /* 0x000fe200018f0eff */
[----:B------:R1:W-:Y:S01]  /*174e0*/  STG.E.U16 desc[UR10][R20.64], R133 ;  /* 0x0000008514007986 */ /* 0x0003e2000c10150a */
[----:B------:R-:W-:Y:S01]  /*174f0*/  PRMT R137, R214, 0x7632, R137 ;  /* 0x00007632d6897816 */ /* 0x000fe20000000089 */
[C---:B------:R-:W-:Y:S01]  /*17500*/  IMAD R222, R2.reuse, 0x23, RZ ;  /* 0x0000002302de7824 */ /* 0x040fe200078e02ff */
[----:B0-----:R-:W-:-:S02]  /*17510*/  LEA R216, R2, R2, 0x5 ;  /* 0x0000000202d87211 */ /* 0x001fc400078e28ff */
[-C--:B------:R-:W-:Y:S02]  /*17520*/  IADD3 R18, P1, PT, R145, R114.reuse, RZ ;  /* 0x0000007291127210 */ /* 0x080fe40007f3e0ff */
[----:B-1----:R-:W-:Y:S01]  /*17530*/  IADD3 R20, P2, PT, R149, R114, RZ ;  /* 0x0000007295147210 */ /* 0x002fe20007f5e0ff */
[----:B------:R0:W-:Y:S01]  /*17540*/  STG.E.U16 desc[UR10][R22.64], R214 ;  /* 0x000000d616007986 */ /* 0x0001e2000c10150a */
[-C--:B------:R-:W-:Y:S01]  /*17550*/  LEA.HI.X.SX32 R19, R216, R115.reuse, 0x1, P1 ;  /* 0x00000073d8137211 */ /* 0x080fe200008f0eff */
[----:B------:R-:W-:Y:S01]  /*17560*/  IMAD R133, R2, 0x48, RZ ;  /* 0x0000004802857824 */ /* 0x000fe200078e02ff */
[----:B------:R-:W-:Y:S02]  /*17570*/  LEA.HI.X.SX32 R21, R234, R115, 0x1, P2 ;  /* 0x00000073ea157211 */ /* 0x000fe400010f0eff */
[----:B------:R-:W-:Y:S01]  /*17580*/  PRMT R139, R217, 0x7632, R139 ;  /* 0x00007632d98b7816 */ /* 0x000fe2000000008b */
[----:B------:R1:W-:Y:S01]  /*17590*/  STG.E.U16 desc[UR10][R18.64], R137 ;  /* 0x0000008912007986 */ /* 0x0003e2000c10150a */
[----:B------:R-:W-:-:S02]  /*175a0*/  F2FP.BF16.F32.PACK_AB R173, R250, R242 ;  /* 0x000000f2faad723e */ /* 0x000fc400000010ff */
[-C--:B0-----:R-:W-:Y:S01]  /*175b0*/  IADD3 R22, P3, PT, R153, R114.reuse, RZ ;  /* 0x0000007299167210 */ /* 0x081fe20007f7e0ff */
[----:B------:R0:W-:Y:S03]  /*175c0*/  STG.E.U16 desc[UR10][R20.64], R217 ;  /* 0x000000d914007986 */ /* 0x0001e6000c10150a */
[-C--:B------:R-:W-:Y:S02]  /*175d0*/  LEA.HI.X.SX32 R23, R222, R115.reuse, 0x1, P3 ;  /* 0x00000073de177211 */ /* 0x080fe400018f0eff */
[----:B-1----:R-:W-:Y:S01]  /*175e0*/  IADD3 R18, P1, PT, R133, R114, RZ ;  /* 0x0000007285127210 */ /* 0x002fe20007f3e0ff */
[----:B------:R-:W-:Y:S01]  /*175f0*/  IMAD R137, R2, 0x4e, RZ ;  /* 0x0000004e02897824 */ /* 0x000fe200078e02ff */
[----:B------:R-:W-:Y:S01]  /*17600*/  PRMT R69, R173, 0x7632, R69 ;  /* 0x00007632ad457816 */ /* 0x000fe20000000045 */
[----:B------:R1:W-:Y:S01]  /*17610*/  STG.E.U16 desc[UR10][R22.64], R139 ;  /* 0x0000008b16007986 */ /* 0x0003e2000c10150a */
[----:B------:R-:W-:-:S02]  /*17620*/  LEA.HI.X.SX32 R19, R232, R115, 0x1, P1 ;  /* 0x00000073e8137211 */ /* 0x000fc400008f0eff */
[----:B0-----:R-:W-:-:S04]  /*17630*/  IADD3 R20, P2, PT, R147, R114, RZ ;  /* 0x0000007293147210 */ /* 0x001fc80007f5e0ff */
[-C--:B------:R-:W-:Y:S01]  /*17640*/  LEA.HI.X.SX32 R21, R174, R115.reuse, 0x1, P2 ;  /* 0x00000073ae157211 */ /* 0x080fe200010f0eff */
[----:B------:R0:W-:Y:S01]  /*17650*/  STG.E.U16 desc[UR10][R18.64], R173 ;  /* 0x000000ad12007986 */ /* 0x0001e2000c10150a */
[-C--:B-1----:R-:W-:Y:S01]  /*17660*/  IADD3 R22, P3, PT, R151, R114.reuse, RZ ;  /* 0x0000007297167210 */ /* 0x082fe20007f7e0ff */
[----:B------:R-:W-:Y:S02]  /*17670*/  IMAD R174, R2, 0x27, RZ ;  /* 0x0000002702ae7824 */ /* 0x000fe400078e02ff */
[----:B------:R1:W-:Y:S01]  /*17680*/  STG.E.U16 desc[UR10][R20.64], R69 ;  /* 0x0000004514007986 */ /* 0x0003e2000c10150a */
[----:B------:R-:W-:Y:S02]  /*17690*/  LEA.HI.X.SX32 R23, R231, R115, 0x1, P3 ;  /* 0x00000073e7177211 */ /* 0x000fe400018f0eff */
[----:B0-----:R-:W-:-:S03]  /*176a0*/  IADD3 R18, P1, PT, R137, R114, RZ ;  /* 0x0000007289127210 */ /* 0x001fc60007f3e0ff */
[----:B------:R0:W-:Y:S01]  /*176b0*/  STG.E.U16 desc[UR10][R22.64], R117 ;  /* 0x0000007516007986 */ /* 0x0001e2000c10150a */
[-C--:B-1----:R-:W-:Y:S01]  /*176c0*/  IADD3 R20, P2, PT, R141, R114.reuse, RZ ;  /* 0x000000728d147210 */ /* 0x082fe20007f5e0ff */
[----:B------:R-:W-:Y:S01]  /*176d0*/  IMAD R214, R2, 0x29, RZ ;  /* 0x0000002902d67824 */ /* 0x000fe200078e02ff */
[-C--:B------:R-:W-:Y:S01]  /*176e0*/  LEA.HI.X.SX32 R19, R174, R115.reuse, 0x1, P1 ;  /* 0x00000073ae137211 */ /* 0x080fe200008f0eff */
[----:B------:R-:W-:Y:S01]  /*176f0*/  IMAD R69, R2, 0x54, RZ ;  /* 0x0000005402457824 */ /* 0x000fe200078e02ff */
[-C--:B------:R-:W-:Y:S02]  /*17700*/  LEA.HI.X.SX32 R21, R240, R115.reuse, 0x1, P2 ;  /* 0x00000073f0157211 */ /* 0x080fe400010f0eff */
[-C--:B0-----:R-:W-:Y:S01]  /*17710*/  IADD3 R22, P3, PT, R143, R114.reuse, RZ ;  /* 0x000000728f167210 */ /* 0x081fe20007f7e0ff */
[----:B------:R0:W-:Y:S01]  /*17720*/  STG.E.U16 desc[UR10][R18.64], R73 ;  /* 0x0000004912007986 */ /* 0x0001e2000c10150a */
[----:B------:R-:W-:Y:S02]  /*17730*/  IMAD R139, R2, 0x58, RZ ;  /* 0x00000058028b7824 */ /* 0x000fe400078e02ff */
[----:B------:R-:W-:Y:S01]  /*17740*/  LEA.HI.X.SX32 R23, R214, R115, 0x1, P3 ;  /* 0x00000073d6177211 */ /* 0x000fe200018f0eff */
[----:B------:R1:W-:Y:S04]  /*17750*/  STG.E.U16 desc[UR10][R20.64], R116 ;  /* 0x0000007414007986 */ /* 0x0003e8000c10150a */
[----:B------:R2:W-:Y:S01]  /*17760*/  STG.E.U16 desc[UR10][R22.64], R75 ;  /* 0x0000004b16007986 */ /* 0x0005e2000c10150a */
[-C--:B0-----:R-:W-:Y:S01]  /*17770*/  IADD3 R18, P1, PT, R69, R114.reuse, RZ ;  /* 0x0000007245127210 */ /* 0x081fe20007f3e0ff */
[----:B-1----:R-:W-:Y:S01]  /*17780*/  IMAD R116, R2, 0x2b, RZ ;  /* 0x0000002b02747824 */ /* 0x002fe200078e02ff */
[----:B------:R-:W-:-:S02]  /*17790*/  IADD3 R20, P2, PT, R71, R114, RZ ;  /* 0x0000007247147210 */ /* 0x000fc40007f5e0ff */
[-C--:B------:R-:W-:Y:S02]  /*177a0*/  LEA.HI.X.SX32 R19, R211, R115.reuse, 0x1, P1 ;  /* 0x00000073d3137211 */ /* 0x080fe400008f0eff */
[-C--:B------:R-:W-:Y:S02]  /*177b0*/  LEA.HI.X.SX32 R21, R116, R115.reuse, 0x1, P2 ;  /* 0x0000007374157211 */ /* 0x080fe400010f0eff */
[----:B--2---:R-:W-:Y:S02]  /*177c0*/  PRMT R75, R67, 0x7632, R75 ;  /* 0x00007632434b7816 */ /* 0x004fe4000000004b */
[----:B------:R-:W-:Y:S01]  /*177d0*/  IADD3 R22, P3, PT, R139, R114, RZ ;  /* 0x000000728b167210 */ /* 0x000fe20007f7e0ff */
[----:B------:R0:W-:Y:S01]  /*177e0*/  STG.E.U16 desc[UR10][R18.64], R67 ;  /* 0x0000004312007986 */ /* 0x0001e2000c10150a */
[----:B------:R-:W-:Y:S02]  /*177f0*/  IMAD R73, R2, 0x5a, RZ ;  /* 0x0000005a02497824 */ /* 0x000fe400078e02ff */
[----:B------:R-:W-:Y:S01]  /*17800*/  LEA.HI.X.SX32 R23, R208, R115, 0x1, P3 ;  /* 0x00000073d0177211 */ /* 0x000fe200018f0eff */
[----:B------:R1:W-:Y:S01]  /*17810*/  STG.E.U16 desc[UR10][R20.64], R75 ;  /* 0x0000004b14007986 */ /* 0x0003e2000c10150a */
[----:B------:R-:W-:-:S02]  /*17820*/  IMAD R116, R2, 0x2d, RZ ;  /* 0x0000002d02747824 */ /* 0x000fc400078e02ff */
[C---:B------:R-:W-:Y:S02]  /*17830*/  IMAD R174, R2.reuse, 0x2f, RZ ;  /* 0x0000002f02ae7824 */ /* 0x040fe400078e02ff */
[C---:B0-----:R-:W-:Y:S01]  /*17840*/  IMAD R67, R2.reuse, 0x5c, RZ ;  /* 0x0000005c02437824 */ /* 0x041fe200078e02ff */
[-C--:B------:R-:W-:Y:S01]  /*17850*/  IADD3 R18, P1, PT, R73, R114.reuse, RZ ;  /* 0x0000007249127210 */ /* 0x080fe20007f3e0ff */
[----:B-1----:R-:W-:Y:S01]  /*17860*/  IMAD R75, R2, 0x5e, RZ ;  /* 0x0000005e024b7824 */ /* 0x002fe200078e02ff */
[----:B------:R0:W-:Y:S02]  /*17870*/  STG.E.U16 desc[UR10][R22.64], R213 ;  /* 0x000000d516007986 */ /* 0x0001e4000c10150a */
[----:B------:R-:W-:Y:S02]  /*17880*/  IADD3 R20, P2, PT, R67, R114, RZ ;  /* 0x0000007243147210 */ /* 0x000fe40007f5e0ff */
[-C--:B------:R-:W-:Y:S02]  /*17890*/  LEA.HI.X.SX32 R19, R116, R115.reuse, 0x1, P1 ;  /* 0x0000007374137211 */ /* 0x080fe400008f0eff */
[----:B------:R-:W-:-:S02]  /*178a0*/  LEA.HI.X.SX32 R21, R204, R115, 0x1, P2 ;  /* 0x00000073cc157211 */ /* 0x000fc400010f0eff */
[----:B0-----:R-:W-:Y:S01]  /*178b0*/  IADD3 R22, P3, PT, R75, R114, RZ ;  /* 0x000000724b167210 */ /* 0x001fe20007f7e0ff */
[----:B------:R-:W-:Y:S03]  /*178c0*/  STG.E.U16 desc[UR10][R18.64], R79 ;  /* 0x0000004f12007986 */ /* 0x000fe6000c10150a */
[----:B------:R-:W-:Y:S01]  /*178d0*/  LEA.HI.X.SX32 R23, R174, R115, 0x1, P3 ;  /* 0x00000073ae177211 */ /* 0x000fe200018f0eff */
[----:B------:R-:W-:Y:S04]  /*178e0*/  STG.E.U16 desc[UR10][R20.64], R215 ;  /* 0x000000d714007986 */ /* 0x000fe8000c10150a */
[----:B------:R0:W-:Y:S01]  /*178f0*/  STG.E.U16 desc[UR10][R22.64], R81 ;  /* 0x0000005116007986 */ /* 0x0001e2000c10150a */
[----:B------:R-:W-:-:S02]  /*17900*/  IMAD R116, R2, 0x31, RZ ;  /* 0x0000003102747824 */ /* 0x000fc400078e02ff */
[C---:B0-----:R-:W-:Y:S02]  /*17910*/  IMAD R22, R2.reuse, 0x60, RZ ;  /* 0x0000006002167824 */ /* 0x041fe400078e02ff */
[----:B------:R-:W-:-:S03]  /*17920*/  IMAD R23, R2, 0x62, RZ ;  /* 0x0000006202177824 */ /* 0x000fc600078e02ff */
[-C--:B------:R-:W-:Y:S01]  /*17930*/  IADD3 R18, P1, PT, R22, R114.reuse, RZ ;  /* 0x0000007216127210 */ /* 0x080fe20007f3e0ff */
[----:B------:R-:W-:Y:S01]  /*17940*/  IMAD R79, R2, 0x64, RZ ;  /* 0x00000064024f7824 */ /* 0x000fe200078e02ff */
[----:B------:R-:W-:Y:S02]  /*17950*/  IADD3 R4, P2, PT, R23, R114, RZ ;  /* 0x0000007217047210 */ /* 0x000fe40007f5e0ff */
[-C--:B------:R-:W-:Y:S01]  /*17960*/  LEA.HI.X.SX32 R19, R198, R115.reuse, 0x1, P1 ;  /* 0x00000073c6137211 */ /* 0x080fe200008f0eff */
[----:B------:R-:W-:Y:S01]  /*17970*/  IMAD R81, R2, 0x66, RZ ;  /* 0x0000006602517824 */ /* 0x000fe200078e02ff */
[----:B------:R-:W-:Y:S02]  /*17980*/  LEA.HI.X.SX32 R5, R116, R115, 0x1, P2 ;  /* 0x0000007374057211 */ /* 0x000fe400010f0eff */
[----:B------:R-:W-:Y:S01]  /*17990*/  PRMT R21, R221, 0x7632, R21 ;  /* 0x00007632dd157816 */ /* 0x000fe20000000015 */
[----:B------:R0:W-:Y:S01]  /*179a0*/  STG.E.U16 desc[UR10][R18.64], R221 ;  /* 0x000000dd12007986 */ /* 0x0001e2000c10150a */
[----:B------:R-:W-:-:S03]  /*179b0*/  IMAD R20, R2, 0x33, RZ ;  /* 0x0000003302147824 */ /* 0x000fc600078e02ff */
[----:B------:R1:W-:Y:S01]  /*179c0*/  STG.E.U16 desc[UR10][R4.64], R21 ;  /* 0x0000001504007986 */ /* 0x0003e2000c10150a */
[----:B0-----:R-:W-:-:S04]  /*179d0*/  IADD3 R18, P1, PT, R79, R114, RZ ;  /* 0x000000724f127210 */ /* 0x001fc80007f3e0ff */
[-C--:B------:R-:W-:Y:S02]  /*179e0*/  LEA.HI.X.SX32 R19, R200, R115.reuse, 0x1, P1 ;  /* 0x00000073c8137211 */ /* 0x080fe400008f0eff */
[-C--:B-1----:R-:W-:Y:S01]  /*179f0*/  IADD3 R4, P1, PT, R81, R114.reuse, RZ ;  /* 0x0000007251047210 */ /* 0x082fe20007f3e0ff */
[----:B------:R-:W-:Y:S01]  /*17a00*/  IMAD R116, R2, 0x35, RZ ;  /* 0x0000003502747824 */ /* 0x000fe200078e02ff */
[----:B------:R-:W-:Y:S01]  /*17a10*/  PRMT R21, R219, 0x7632, R21 ;  /* 0x00007632db157816 */ /* 0x000fe20000000015 */
[----:B------:R0:W-:Y:S01]  /*17a20*/  STG.E.U16 desc[UR10][R18.64], R219 ;  /* 0x000000db12007986 */ /* 0x0001e2000c10150a */
[----:B------:R-:W-:Y:S02]  /*17a30*/  LEA.HI.X.SX32 R5, R20, R115, 0x1, P1 ;  /* 0x0000007314057211 */ /* 0x000fe400008f0eff */
[----:B------:R-:W-:-:S03]  /*17a40*/  IADD3 R20, P1, PT, R85, R114, RZ ;  /* 0x0000007255147210 */ /* 0x000fc60007f3e0ff */
[----:B------:R1:W-:Y:S01]  /*17a50*/  STG.E.U16 desc[UR10][R4.64], R21 ;  /* 0x0000001504007986 */ /* 0x0003e2000c10150a */
[----:B0-----:R-:W-:-:S04]  /*17a60*/  IADD3 R18, P2, PT, R83, R114, RZ ;  /* 0x0000007253127210 */ /* 0x001fc80007f5e0ff */
[-C--:B------:R-:W-:Y:S02]  /*17a70*/  LEA.HI.X.SX32 R19, R203, R115.reuse, 0x1, P2 ;  /* 0x00000073cb137211 */ /* 0x080fe400010f0eff */
[----:B-1----:R-:W-:Y:S02]  /*17a80*/  LEA.HI.X.SX32 R21, R116, R115, 0x1, P1 ;  /* 0x0000007374157211 */ /* 0x002fe400008f0eff */
[----:B------:R-:W-:Y:S02]  /*17a90*/  PRMT R5, R218, 0x7632, R5 ;  /* 0x00007632da057816 */ /* 0x000fe40000000005 */
[----:B------:R-:W-:Y:S01]  /*17aa0*/  IADD3 R4, P1, PT, R87, R114, RZ ;  /* 0x0000007257047210 */ /* 0x000fe20007f3e0ff */
[----:B------:R-:W-:Y:S01]  /*17ab0*/  STG.E.U16 desc[UR10][R18.64], R218 ;  /* 0x000000da12007986 */ /* 0x000fe2000c10150a */
[----:B------:R-:W-:Y:S01]  /*17ac0*/  F2FP.BF16.F32.PACK_AB R88, R89, R88 ;  /* 0x000000585958723e */ /* 0x000fe200000010ff */
[C---:B------:R-:W-:Y:S01]  /*17ad0*/  IMAD R89, R2.reuse, 0x6e, RZ ;  /* 0x0000006e02597824 */ /* 0x040fe200078e02ff */
[----:B------:R-:W-:Y:S01]  /*17ae0*/  F2FP.BF16.F32.PACK_AB R90, R91, R90 ;  /* 0x0000005a5b5a723e */ /* 0x000fe200000010ff */
[----:B------:R0:W-:Y:S01]  /*17af0*/  STG.E.U16 desc[UR10][R20.64], R5 ;  /* 0x0000000514007986 */ /* 0x0001e2000c10150a */
[----:B------:R-:W-:-:S02]  /*17b00*/  IMAD R91, R2, 0x70, RZ ;  /* 0x00000070025b7824 */ /* 0x000fc400078e02ff */
[----:B------:R-:W-:Y:S01]  /*17b10*/  IMAD R116, R2, 0x37, RZ ;  /* 0x0000003702747824 */ /* 0x000fe200078e02ff */
[----:B0-----:R-:W-:Y:S02]  /*17b20*/  LEA.HI.X.SX32 R5, R135, R115, 0x1, P1 ;  /* 0x0000007387057211 */ /* 0x001fe400008f0eff */
[----:B------:R-:W-:-:S03]  /*17b30*/  IADD3 R18, P2, PT, R89, R114, RZ ;  /* 0x0000007259127210 */ /* 0x000fc60007f5e0ff */
[----:B------:R0:W-:Y:S01]  /*17b40*/  STG.E.U16 desc[UR10][R4.64], R220 ;  /* 0x000000dc04007986 */ /* 0x0001e2000c10150a */
[----:B------:R-:W-:Y:S01]  /*17b50*/  F2FP.BF16.F32.PACK_AB R94, R95, R94 ;  /* 0x0000005e5f5e723e */ /* 0x000fe200000010ff */
[----:B------:R-:W-:Y:S01]  /*17b60*/  IMAD R95, R2, 0x72, RZ ;  /* 0x00000072025f7824 */ /* 0x000fe200078e02ff */
[----:B------:R-:W-:Y:S02]  /*17b70*/  LEA.HI.X.SX32 R19, R116, R115, 0x1, P2 ;  /* 0x0000007374137211 */ /* 0x000fe400010f0eff */
[----:B------:R-:W-:Y:S02]  /*17b80*/  PRMT R21, R220, 0x7632, R21 ;  /* 0x00007632dc157816 */ /* 0x000fe40000000015 */
[----:B------:R-:W-:Y:S02]  /*17b90*/  F2FP.BF16.F32.PACK_AB R92, R93, R92 ;  /* 0x0000005c5d5c723e */ /* 0x000fe400000010ff */
[----:B0-----:R-:W-:Y:S01]  /*17ba0*/  IADD3 R4, P1, PT, R91, R114, RZ ;  /* 0x000000725b047210 */ /* 0x001fe20007f3e0ff */
[----:B------:R-:W-:-:S03]  /*17bb0*/  IMAD R93, R2, 0x74, RZ ;  /* 0x00000074025d7824 */ /* 0x000fc600078e02ff */
[----:B------:R-:W-:Y:S01]  /*17bc0*/  LEA.HI.X.SX32 R5, R190, R115, 0x1, P1 ;  /* 0x00000073be057211 */ /* 0x000fe200008f0eff */
[----:B------:R0:W-:Y:S01]  /*17bd0*/  STG.E.U16 desc[UR10][R18.64], R21 ;  /* 0x0000001512007986 */ /* 0x0001e2000c10150a */
[C---:B------:R-:W-:Y:S01]  /*17be0*/  IMAD R20, R2.reuse, 0x39, RZ ;  /* 0x0000003902147824 */ /* 0x040fe200078e02ff */
[----:B------:R-:W-:Y:S01]  /*17bf0*/  F2FP.BF16.F32.PACK_AB R96, R97, R96 ;  /* 0x000000606160723e */ /* 0x000fe200000010ff */
[C---:B------:R-:W-:Y:S01]  /*17c00*/  IMAD R97, R2.reuse, 0x76, RZ ;  /* 0x0000007602617824 */ /* 0x040fe200078e02ff */
[----:B------:R1:W-:Y:S01]  /*17c10*/  STG.E.U16 desc[UR10][R4.64], R212 ;  /* 0x000000d404007986 */ /* 0x0003e2000c10150a */
[----:B------:R-:W-:Y:S01]  /*17c20*/  F2FP.BF16.F32.PACK_AB R106, R107, R106 ;  /* 0x0000006a6b6a723e */ /* 0x000fe200000010ff */
[----:B------:R-:W-:Y:S01]  /*17c30*/  IMAD R116, R2, 0x3b, RZ ;  /* 0x0000003b02747824 */ /* 0x000fe200078e02ff */
[----:B------:R-:W2:Y:S01]  /*17c40*/  LDC R107, c[0x0][0x3e8] ;  /* 0x0000fa00ff6b7b82 */ /* 0x000ea20000000800 */
[-C--:B0-----:R-:W-:Y:S02]  /*17c50*/  IADD3 R18, P1, PT, R95, R114.reuse, RZ ;  /* 0x000000725f127210 */ /* 0x081fe40007f3e0ff */
[----:B-1----:R-:W-:-:S02]  /*17c60*/  IADD3 R4, P2, PT, R93, R114, RZ ;  /* 0x000000725d047210 */ /* 0x002fc40007f5e0ff */
[-C--:B------:R-:W-:Y:S02]  /*17c70*/  LEA.HI.X.SX32 R19, R20, R115.reuse, 0x1, P1 ;  /* 0x0000007314137211 */ /* 0x080fe400008f0eff */
[----:B------:R-:W-:Y:S01]  /*17c80*/  PRMT R21, R212, 0x7632, R21 ;  /* 0x00007632d4157816 */ /* 0x000fe20000000015 */
[C---:B------:R-:W-:Y:S01]  /*17c90*/  IMAD R135, R2.reuse, 0x78, RZ ;  /* 0x0000007802877824 */ /* 0x040fe200078e02ff */
[-C--:B------:R-:W-:Y:S02]  /*17ca0*/  LEA.HI.X.SX32 R5, R191, R115.reuse, 0x1, P2 ;  /* 0x00000073bf057211 */ /* 0x080fe400010f0eff */
[----:B------:R-:W-:Y:S01]  /*17cb0*/  IADD3 R20, P1, PT, R97, R114, RZ ;  /* 0x0000007261147210 */ /* 0x000fe20007f3e0ff */
[----:B------:R0:W-:Y:S01]  /*17cc0*/  STG.E.U16 desc[UR10][R18.64], R21 ;  /* 0x0000001512007986 */ /* 0x0001e2000c10150a */
[----:B------:R-:W-:Y:S01]  /*17cd0*/  F2FP.BF16.F32.PACK_AB R98, R99, R98 ;  /* 0x000000626362723e */ /* 0x000fe200000010ff */
[C---:B------:R-:W-:Y:S02]  /*17ce0*/  IMAD R99, R2.reuse, 0x7a, RZ ;  /* 0x0000007a02637824 */ /* 0x040fe400078e02ff */
[----:B------:R1:W-:Y:S01]  /*17cf0*/  STG.E.U16 desc[UR10][R4.64], R210 ;  /* 0x000000d204007986 */ /* 0x0003e2000c10150a */
[----:B------:R-:W-:Y:S01]  /*17d00*/  F2FP.BF16.F32.PACK_AB R100, R101, R100 ;  /* 0x000000646564723e */ /* 0x000fe200000010ff */
[----:B------:R-:W-:Y:S01]  /*17d10*/  IMAD R101, R2, 0x7c, RZ ;  /* 0x0000007c02657824 */ /* 0x000fe200078e02ff */
[----:B0-----:R-:W-:-:S02]  /*17d20*/  LEA.HI.X.SX32 R21, R116, R115, 0x1, P1 ;  /* 0x0000007374157211 */ /* 0x001fc400008f0eff */
[-C--:B-1----:R-:W-:Y:S02]  /*17d30*/  IADD3 R4, P1, PT, R135, R114.reuse, RZ ;  /* 0x0000007287047210 */ /* 0x082fe40007f3e0ff */
[----:B------:R-:W-:Y:S01]  /*17d40*/  PRMT R19, R210, 0x7632, R19 ;  /* 0x00007632d2137816 */ /* 0x000fe20000000013 */
[C---:B------:R-:W-:Y:S01]  /*17d50*/  IMAD R116, R2.reuse, 0x3d, RZ ;  /* 0x0000003d02747824 */ /* 0x040fe200078e02ff */
[----:B------:R-:W-:Y:S02]  /*17d60*/  LEA.HI.X.SX32 R5, R185, R115, 0x1, P1 ;  /* 0x00000073b9057211 */ /* 0x000fe400008f0eff */
[----:B------:R-:W-:Y:S01]  /*17d70*/  IADD3 R18, P1, PT, R99, R114, RZ ;  /* 0x0000007263127210 */ /* 0x000fe20007f3e0ff */
[----:B------:R0:W-:Y:S01]  /*17d80*/  STG.E.U16 desc[UR10][R20.64], R19 ;  /* 0x0000001314007986 */ /* 0x0001e2000c10150a */
[----:B------:R-:W-:Y:S01]  /*17d90*/  F2FP.BF16.F32.PACK_AB R102, R103, R102 ;  /* 0x000000666766723e */ /* 0x000fe200000010ff */
[----:B------:R-:W-:Y:S02]  /*17da0*/  IMAD R103, R2, 0x7e, RZ ;  /* 0x0000007e02677824 */ /* 0x000fe400078e02ff */
[----:B------:R1:W-:Y:S01]  /*17db0*/  STG.E.U16 desc[UR10][R4.64], R206 ;  /* 0x000000ce04007986 */ /* 0x0003e2000c10150a */
[----:B------:R-:W-:-:S02]  /*17dc0*/  F2FP.BF16.F32.PACK_AB R104, R105, R104 ;  /* 0x000000686968723e */ /* 0x000fc400000010ff */
[----:B0-----:R-:W-:Y:S02]  /*17dd0*/  IADD3 R20, P2, PT, R101, R114, RZ ;  /* 0x0000007265147210 */ /* 0x001fe40007f5e0ff */
[-C--:B------:R-:W-:Y:S02]  /*17de0*/  LEA.HI.X.SX32 R19, R116, R115.reuse, 0x1, P1 ;  /* 0x0000007374137211 */ /* 0x080fe400008f0eff */
[----:B-1----:R-:W-:Y:S02]  /*17df0*/  PRMT R5, R206, 0x7632, R5 ;  /* 0x00007632ce057816 */ /* 0x002fe40000000005 */
[----:B------:R-:W-:Y:S01]  /*17e00*/  LEA.HI.X.SX32 R21, R187, R115, 0x1, P2 ;  /* 0x00000073bb157211 */ /* 0x000fe200010f0eff */
[C---:B------:R-:W-:Y:S01]  /*17e10*/  IMAD R105, R2.reuse, 0x82, RZ ;  /* 0x0000008202697824 */ /* 0x040fe200078e02ff */
[C---:B------:R-:W-:Y:S01]  /*17e20*/  LEA R116, R2.reuse, -R2, 0x6 ;  /* 0x8000000202747211 */ /* 0x040fe200078e30ff */
[----:B------:R0:W-:Y:S01]  /*17e30*/  STG.E.U16 desc[UR10][R18.64], R5 ;  /* 0x0000000512007986 */ /* 0x0001e2000c10150a */
[----:B------:R-:W-:-:S02]  /*17e40*/  SHF.L.U32 R174, R2, 0x6, RZ ;  /* 0x0000000602ae7819 */ /* 0x000fc400000006ff */
[----:B--2---:R-:W-:Y:S01]  /*17e50*/  LEA R4, P2, R107, R114, 0x7 ;  /* 0x000000726b047211 */ /* 0x004fe200078438ff */
[----:B------:R1:W-:Y:S01]  /*17e60*/  STG.E.U16 desc[UR10][R20.64], R202 ;  /* 0x000000ca14007986 */ /* 0x0003e2000c10150a */
[----:B------:R-:W-:Y:S01]  /*17e70*/  F2FP.BF16.F32.PACK_AB R209, R209, R236 ;  /* 0x000000ecd1d1723e */ /* 0x000fe200000010ff */
[----:B------:R-:W-:Y:S01]  /*17e80*/  IMAD R107, R2, 0x84, RZ ;  /* 0x00000084026b7824 */ /* 0x000fe200078e02ff */
[----:B0-----:R-:W-:Y:S02]  /*17e90*/  IADD3 R18, P1, PT, R103, R114, RZ ;  /* 0x0000007267127210 */ /* 0x001fe40007f3e0ff */
[-C--:B------:R-:W-:Y:S02]  /*17ea0*/  LEA.HI.X.SX32 R5, R174, R115.reuse, 0x1, P2 ;  /* 0x00000073ae057211 */ /* 0x080fe400010f0eff */
[----:B------:R-:W-:Y:S02]  /*17eb0*/  LEA.HI.X.SX32 R19, R116, R115, 0x1, P1 ;  /* 0x0000007374137211 */ /* 0x000fe400008f0eff */
[----:B-1----:R-:W-:-:S02]  /*17ec0*/  PRMT R21, R202, 0x7632, R21 ;  /* 0x00007632ca157816 */ /* 0x002fc40000000015 */
[C---:B------:R-:W-:Y:S02]  /*17ed0*/  LEA R116, R2.reuse, R2, 0x6 ;  /* 0x0000000202747211 */ /* 0x040fe400078e30ff */
[----:B------:R-:W-:Y:S01]  /*17ee0*/  IADD3 R20, P1, PT, R105, R114, RZ ;  /* 0x0000007269147210 */ /* 0x000fe20007f3e0ff */
[----:B------:R0:W-:Y:S04]  /*17ef0*/  STG.E.U16 desc[UR10][R18.64], R21 ;  /* 0x0000001512007986 */ /* 0x0001e8000c10150a */
[----:B------:R1:W-:Y:S01]  /*17f00*/  STG.E.U16 desc[UR10][R4.64], R209 ;  /* 0x000000d104007986 */ /* 0x0003e2000c10150a */
[----:B------:R-:W-:Y:S01]  /*17f10*/  F2FP.BF16.F32.PACK_AB R108, R109, R108 ;  /* 0x0000006c6d6c723e */ /* 0x000fe200000010ff */
[----:B------:R-:W-:Y:S01]  /*17f20*/  IMAD R109, R2, 0x86, RZ ;  /* 0x00000086026d7824 */ /* 0x000fe200078e02ff */
[----:B------:R-:W-:-:S02]  /*17f30*/  F2FP.BF16.F32.PACK_AB R205, R205, R207 ;  /* 0x000000cfcdcd723e */ /* 0x000fc400000010ff */
[-C--:B0-----:R-:W-:Y:S02]  /*17f40*/  LEA.HI.X.SX32 R21, R116, R115.reuse, 0x1, P1 ;  /* 0x0000007374157211 */ /* 0x081fe400008f0eff */
[----:B-1----:R-:W-:Y:S02]  /*17f50*/  IADD3 R4, P1, PT, R107, R114, RZ ;  /* 0x000000726b047210 */ /* 0x002fe40007f3e0ff */
[----:B------:R-:W-:Y:S02]  /*17f60*/  PRMT R19, R209, 0x7632, R19 ;  /* 0x00007632d1137816 */ /* 0x000fe40000000013 */
[----:B------:R-:W-:Y:S01]  /*17f70*/  F2FP.BF16.F32.PACK_AB R110, R111, R110 ;  /* 0x0000006e6f6e723e */ /* 0x000fe200000010ff */
[C---:B------:R-:W-:Y:S01]  /*17f80*/  IMAD R111, R2.reuse, 0x88, RZ ;  /* 0x00000088026f7824 */ /* 0x040fe200078e02ff */
[----:B------:R-:W-:Y:S01]  /*17f90*/  LEA.HI.X.SX32 R5, R145, R115, 0x1, P1 ;  /* 0x0000007391057211 */ /* 0x000fe200008f0eff */
[----:B------:R0:W-:Y:S01]  /*17fa0*/  STG.E.U16 desc[UR10][R20.64], R19 ;  /* 0x0000001314007986 */ /* 0x0001e2000c10150a */
[----:B------:R-:W-:Y:S01]  /*17fb0*/  IMAD R116, R2, 0x43, RZ ;  /* 0x0000004302747824 */ /* 0x000fe200078e02ff */
[----:B------:R-:W-:-:S02]  /*17fc0*/  IADD3 R18, P2, PT, R109, R114, RZ ;  /* 0x000000726d127210 */ /* 0x000fc40007f5e0ff */
[----:B------:R1:W-:Y:S01]  /*17fd0*/  STG.E.U16 desc[UR10][R4.64], R205 ;  /* 0x000000cd04007986 */ /* 0x0003e2000c10150a */
[----:B------:R-:W-:Y:S01]  /*17fe0*/  F2FP.BF16.F32.PACK_AB R112, R113, R112 ;  /* 0x000000707170723e */ /* 0x000fe200000010ff */
[----:B------:R-:W-:Y:S01]  /*17ff0*/  IMAD R113, R2, 0x8c, RZ ;  /* 0x0000008c02717824 */ /* 0x000fe200078e02ff */
[-C--:B0-----:R-:W-:Y:S02]  /*18000*/  LEA.HI.X.SX32 R19, R116, R115.reuse, 0x1, P2 ;  /* 0x0000007374137211 */ /* 0x081fe400010f0eff */
[----:B-1----:R-:W-:Y:S01]  /*18010*/  IADD3 R4, P1, PT, R111, R114, RZ ;  /* 0x000000726f047210 */ /* 0x002fe20007f3e0ff */
[C---:B------:R-:W-:Y:S01]  /*18020*/  IMAD R116, R2.reuse, 0x8a, RZ ;  /* 0x0000008a02747824 */ /* 0x040fe200078e02ff */
[----:B------:R-:W-:Y:S02]  /*18030*/  PRMT R21, R205, 0x7632, R21 ;  /* 0x00007632cd157816 */ /* 0x000fe40000000015 */
[----:B------:R-:W-:Y:S01]  /*18040*/  LEA.HI.X.SX32 R5, R149, R115, 0x1, P1 ;  /* 0x0000007395057211 */ /* 0x000fe200008f0eff */
[----:B------:R-:W-:-:S02]  /*18050*/  IMAD R20, R2, 0x45, RZ ;  /* 0x0000004502147824 */ /* 0x000fc400078e02ff */
[----:B------:R0:W-:Y:S01]  /*18060*/  STG.E.U16 desc[UR10][R18.64], R21 ;  /* 0x0000001512007986 */ /* 0x0001e2000c10150a */
[----:B------:R-:W-:-:S03]  /*18070*/  IMAD R117, R2, 0x8e, RZ ;  /* 0x0000008e02757824 */ /* 0x000fc600078e02ff */
[----:B------:R1:W-:Y:S01]  /*18080*/  STG.E.U16 desc[UR10][R4.64], R201 ;  /* 0x000000c904007986 */ /* 0x0003e2000c10150a */
[----:B------:R-:W-:Y:S01]  /*18090*/  F2FP.BF16.F32.PACK_AB R118, R119, R118 ;  /* 0x000000767776723e */ /* 0x000fe200000010ff */
[----:B------:R-:W-:Y:S01]  /*180a0*/  IMAD R174, R2, 0x47, RZ ;  /* 0x0000004702ae7824 */ /* 0x000fe200078e02ff */
[-C--:B0-----:R-:W-:Y:S02]  /*180b0*/  IADD3 R18, P1, PT, R116, R114.reuse, RZ ;  /* 0x0000007274127210 */ /* 0x081fe40007f3e0ff */
[----:B-1----:R-:W-:Y:S02]  /*180c0*/  IADD3 R4, P2, PT, R113, R114, RZ ;  /* 0x0000007271047210 */ /* 0x002fe40007f5e0ff */
[-C--:B------:R-:W-:Y:S02]  /*180d0*/  LEA.HI.X.SX32 R19, R20, R115.reuse, 0x1, P1 ;  /* 0x0000007314137211 */ /* 0x080fe400008f0eff */
[----:B------:R-:W-:Y:S01]  /*180e0*/  PRMT R21, R201, 0x7632, R21 ;  /* 0x00007632c9157816 */ /* 0x000fe20000000015 */
[----:B------:R-:W-:Y:S01]  /*180f0*/  IMAD R119, R2, 0x90, RZ ;  /* 0x0000009002777824 */ /* 0x000fe200078e02ff */
[----:B------:R-:W-:-:S02]  /*18100*/  LEA.HI.X.SX32 R5, R153, R115, 0x1, P2 ;  /* 0x0000007399057211 */ /* 0x000fc400010f0eff */
[----:B------:R-:W-:Y:S01]  /*18110*/  IADD3 R20, P1, PT, R117, R114, RZ ;  /* 0x0000007275147210 */ /* 0x000fe20007f3e0ff */
[----:B------:R0:W-:Y:S04]  /*18120*/  STG.E.U16 desc[UR10][R18.64], R21 ;  /* 0x0000001512007986 */ /* 0x0001e8000c10150a */
[----:B------:R1:W-:Y:S01]  /*18130*/  STG.E.U16 desc[UR10][R4.64], R199 ;  /* 0x000000c704007986 */ /* 0x0003e2000c10150a */
[----:B------:R-:W-:Y:S01]  /*18140*/  F2FP.BF16.F32.PACK_AB R120, R121, R120 ;  /* 0x000000787978723e */ /* 0x000fe200000010ff */
[----:B------:R-:W-:Y:S01]  /*18150*/  IMAD R121, R2, 0x92, RZ ;  /* 0x0000009202797824 */ /* 0x000fe200078e02ff */
[----:B------:R-:W-:Y:S02]  /*18160*/  F2FP.BF16.F32.PACK_AB R122, R123, R122 ;  /* 0x0000007a7b7a723e */ /* 0x000fe400000010ff */
[----:B0-----:R-:W-:-:S02]  /*18170*/  LEA.HI.X.SX32 R21, R174, R115, 0x1, P1 ;  /* 0x00000073ae157211 */ /* 0x001fc400008f0eff */
[-C--:B-1----:R-:W-:Y:S02]  /*18180*/  IADD3 R4, P1, PT, R119, R114.reuse, RZ ;  /* 0x0000007277047210 */ /* 0x082fe40007f3e0ff */
[----:B------:R-:W-:Y:S01]  /*18190*/  PRMT R19, R199, 0x7632, R19 ;  /* 0x00007632c7137816 */ /* 0x000fe20000000013 */
[C---:B------:R-:W-:Y:S01]  /*181a0*/  IMAD R123, R2.reuse, 0x94, RZ ;  /* 0x00000094027b7824 */ /* 0x040fe200078e02ff */
[-C--:B------:R-:W-:Y:S01]  /*181b0*/  LEA.HI.X.SX32 R5, R133, R115.reuse, 0x1, P1 ;  /* 0x0000007385057211 */ /* 0x080fe200008f0eff */
[C---:B------:R-:W-:Y:S01]  /*181c0*/  IMAD R174, R2.reuse, 0x49, RZ ;  /* 0x0000004902ae7824 */ /* 0x040fe200078e02ff */
[----:B------:R-:W-:Y:S01]  /*181d0*/  IADD3 R18, P2, PT, R121, R114, RZ ;  /* 0x0000007279127210 */ /* 0x000fe20007f5e0ff */
[----:B------:R0:W-:Y:S04]  /*181e0*/  STG.E.U16 desc[UR10][R20.64], R19 ;  /* 0x0000001314007986 */ /* 0x0001e8000c10150a */
[----:B------:R1:W-:Y:S01]  /*181f0*/  STG.E.U16 desc[UR10][R4.64], R194 ;  /* 0x000000c204007986 */ /* 0x0003e2000c10150a */
[----:B------:R-:W-:Y:S01]  /*18200*/  F2FP.BF16.F32.PACK_AB R124, R125, R124 ;  /* 0x0000007c7d7c723e */ /* 0x000fe200000010ff */
[C---:B------:R-:W-:Y:S01]  /*18210*/  IMAD R125, R2.reuse, 0x96, RZ ;  /* 0x00000096027d7824 */ /* 0x040fe200078e02ff */
[----:B------:R-:W-:Y:S01]  /*18220*/  F2FP.BF16.F32.PACK_AB R126, R127, R126 ;  /* 0x0000007e7f7e723e */ /* 0x000fe200000010ff */
[----:B------:R-:W-:Y:S01]  /*18230*/  IMAD R127, R2, 0x98, RZ ;  /* 0x00000098027f7824 */ /* 0x000fe200078e02ff */
[----:B0-----:R-:W-:-:S02]  /*18240*/  LEA.HI.X.SX32 R19, R174, R115, 0x1, P2 ;  /* 0x00000073ae137211 */ /* 0x001fc400010f0eff */
[----:B-1----:R-:W-:Y:S02]  /*18250*/  IADD3 R4, P1, PT, R123, R114, RZ ;  /* 0x000000727b047210 */ /* 0x002fe40007f3e0ff */
[----:B------:R-:W-:Y:S02]  /*18260*/  PRMT R21, R194, 0x7632, R21 ;  /* 0x00007632c2157816 */ /* 0x000fe40000000015 */
[----:B------:R-:W-:Y:S01]  /*18270*/  LEA.HI.X.SX32 R5, R147, R115, 0x1, P1 ;  /* 0x0000007393057211 */ /* 0x000fe200008f0eff */
[C---:B------:R-:W-:Y:S01]  /*18280*/  IMAD R20, R2.reuse, 0x4b, RZ ;  /* 0x0000004b02147824 */ /* 0x040fe200078e02ff */
[----:B------:R-:W-:Y:S01]  /*18290*/  F2FP.BF16.F32.PACK_AB R128, R129, R128 ;  /* 0x000000808180723e */ /* 0x000fe200000010ff */
[----:B------:R0:W-:Y:S01]  /*182a0*/  STG.E.U16 desc[UR10][R18.64], R21 ;  /* 0x0000001512007986 */ /* 0x0001e2000c10150a */
[----:B------:R-:W-:-:S03]  /*182b0*/  IMAD R129, R2, 0x9a, RZ ;  /* 0x0000009a02817824 */ /* 0x000fc600078e02ff */
[----:B------:R1:W-:Y:S01]  /*182c0*/  STG.E.U16 desc[UR10][R4.64], R189 ;  /* 0x000000bd04007986 */ /* 0x0003e2000c10150a */
[----:B------:R-:W-:Y:S01]  /*182d0*/  F2FP.BF16.F32.PACK_AB R193, R193, R197 ;  /* 0x000000c5c1c1723e */ /* 0x000fe200000010ff */
[----:B------:R-:W-:Y:S01]  /*182e0*/  IMAD R174, R2, 0x4d, RZ ;  /* 0x0000004d02ae7824 */ /* 0x000fe200078e02ff */
[----:B------:R-:W-:Y:S02]  /*182f0*/  F2FP.BF16.F32.PACK_AB R130, R131, R130 ;  /* 0x000000828382723e */ /* 0x000fe400000010ff */
[-C--:B0-----:R-:W-:Y:S02]  /*18300*/  IADD3 R18, P1, PT, R125, R114.reuse, RZ ;  /* 0x000000727d127210 */ /* 0x081fe40007f3e0ff */
[----:B-1----:R-:W-:Y:S02]  /*18310*/  IADD3 R4, P2, PT, R127, R114, RZ ;  /* 0x000000727f047210 */ /* 0x002fe40007f5e0ff */
[-C--:B------:R-:W-:Y:S02]  /*18320*/  LEA.HI.X.SX32 R19, R20, R115.reuse, 0x1, P1 ;  /* 0x0000007314137211 */ /* 0x080fe400008f0eff */
[----:B------:R-:W-:Y:S01]  /*18330*/  PRMT R21, R189, 0x7632, R21 ;  /* 0x00007632bd157816 */ /* 0x000fe20000000015 */
[----:B------:R-:W-:Y:S01]  /*18340*/  IMAD R131, R2, 0x9c, RZ ;  /* 0x0000009c02837824 */ /* 0x000fe200078e02ff */
[----:B------:R-:W-:-:S02]  /*18350*/  LEA.HI.X.SX32 R5, R151, R115, 0x1, P2 ;  /* 0x0000007397057211 */ /* 0x000fc400010f0eff */
[-C--:B------:R-:W-:Y:S01]  /*18360*/  IADD3 R20, P1, PT, R129, R114.reuse, RZ ;  /* 0x0000007281147210 */ /* 0x080fe20007f3e0ff */
[----:B------:R0:W-:Y:S04]  /*18370*/  STG.E.U16 desc[UR10][R18.64], R21 ;  /* 0x0000001512007986 */ /* 0x0001e8000c10150a */
[----:B------:R1:W-:Y:S01]  /*18380*/  STG.E.U16 desc[UR10][R4.64], R193 ;  /* 0x000000c104007986 */ /* 0x0003e2000c10150a */
[----:B------:R-:W-:Y:S01]  /*18390*/  IMAD R133, R2, 0x9e, RZ ;  /* 0x0000009e02857824 */ /* 0x000fe200078e02ff */
[----:B------:R-:W-:Y:S02]  /*183a0*/  F2FP.BF16.F32.PACK_AB R192, R192, R195 ;  /* 0x000000c3c0c0723e */ /* 0x000fe400000010ff */
[----:B0-----:R-:W-:Y:S02]  /*183b0*/  LEA.HI.X.SX32 R21, R174, R115, 0x1, P1 ;  /* 0x00000073ae157211 */ /* 0x001fe400008f0eff */
[----:B-1----:R-:W-:-:S02]  /*183c0*/  IADD3 R4, P1, PT, R131, R114, RZ ;  /* 0x0000007283047210 */ /* 0x002fc40007f3e0ff */
[----:B------:R-:W-:Y:S02]  /*183d0*/  PRMT R19, R193, 0x7632, R19 ;  /* 0x00007632c1137816 */ /* 0x000fe40000000013 */
[----:B------:R-:W-:Y:S01]  /*183e0*/  LEA.HI.X.SX32 R5, R137, R115, 0x1, P1 ;  /* 0x0000007389057211 */ /* 0x000fe200008f0eff */
[C---:B------:R-:W-:Y:S01]  /*183f0*/  IMAD R137, R2.reuse, 0xa0, RZ ;  /* 0x000000a002897824 */ /* 0x040fe200078e02ff */
[----:B------:R-:W-:Y:S01]  /*18400*/  IADD3 R18, P2, PT, R133, R114, RZ ;  /* 0x0000007285127210 */ /* 0x000fe20007f5e0ff */
[----:B------:R-:W-:Y:S01]  /*18410*/  IMAD R174, R2, 0x4f, RZ ;  /* 0x0000004f02ae7824 */ /* 0x000fe200078e02ff */
[----:B------:R0:W-:Y:S01]  /*18420*/  STG.E.U16 desc[UR10][R20.64], R19 ;  /* 0x0000001314007986 */ /* 0x0001e2000c10150a */
[----:B------:R-:W-:-:S03]  /*18430*/  F2FP.BF16.F32.PACK_AB R156, R157, R156 ;  /* 0x0000009c9d9c723e */ /* 0x000fc600000010ff */
[----:B------:R1:W-:Y:S01]  /*18440*/  STG.E.U16 desc[UR10][R4.64], R192 ;  /* 0x000000c004007986 */ /* 0x0003e2000c10150a */
[----:B------:R-:W-:Y:S01]  /*18450*/  IMAD R157, R2, 0xa2, RZ ;  /* 0x000000a2029d7824 */ /* 0x000fe200078e02ff */
[----:B------:R-:W-:Y:S02]  /*18460*/  F2FP.BF16.F32.PACK_AB R160, R161, R160 ;  /* 0x000000a0a1a0723e */ /* 0x000fe400000010ff */
[----:B0-----:R-:W-:Y:S02]  /*18470*/  LEA.HI.X.SX32 R19, R174, R115, 0x1, P2 ;  /* 0x00000073ae137211 */ /* 0x001fe400010f0eff */
[----:B------:R-:W-:Y:S02]  /*18480*/  PRMT R21, R192, 0x7632, R21 ;  /* 0x00007632c0157816 */ /* 0x000fe40000000015 */
[----:B-1----:R-:W-:Y:S01]  /*18490*/  IADD3 R4, P1, PT, R137, R114, RZ ;  /* 0x0000007289047210 */ /* 0x002fe20007f3e0ff */
[----:B------:R-:W-:-:S03]  /*184a0*/  IMAD R20, R2, 0x51, RZ ;  /* 0x0000005102147824 */ /* 0x000fc600078e02ff */
[----:B------:R-:W-:Y:S01]  /*184b0*/  LEA.HI.X.SX32 R5, R141, R115, 0x1, P1 ;  /* 0x000000738d057211 */ /* 0x000fe200008f0eff */
[C---:B------:R-:W-:Y:S01]  /*184c0*/  IMAD R141, R2.reuse, 0xa4, RZ ;  /* 0x000000a4028d7824 */ /* 0x040fe200078e02ff */
[----:B------:R0:W-:Y:S01]  /*184d0*/  STG.E.U16 desc[UR10][R18.64], R21 ;  /* 0x0000001512007986 */ /* 0x0001e2000c10150a */
[----:B------:R-:W-:-:S03]  /*184e0*/  IMAD R161, R2, 0xa6, RZ ;  /* 0x000000a602a17824 */ /* 0x000fc600078e02ff */
[----:B------:R1:W-:Y:S01]  /*184f0*/  STG.E.U16 desc[UR10][R4.64], R188 ;  /* 0x000000bc04007986 */ /* 0x0003e2000c10150a */
[----:B------:R-:W-:Y:S01]  /*18500*/  IMAD R174, R2, 0x53, RZ ;  /* 0x0000005302ae7824 */ /* 0x000fe200078e02ff */
[----:B------:R-:W-:Y:S02]  /*18510*/  F2FP.BF16.F32.PACK_AB R158, R159, R158 ;  /* 0x0000009e9f9e723e */ /* 0x000fe400000010ff */
[-C--:B0-----:R-:W-:Y:S02]  /*18520*/  IADD3 R18, P1, PT, R157, R114.reuse, RZ ;  /* 0x000000729d127210 */ /* 0x081fe40007f3e0ff */
[----:B------:R-:W-:Y:S02]  /*18530*/  PRMT R21, R188, 0x7632, R21 ;  /* 0x00007632bc157816 */ /* 0x000fe40000000015 */
[-C--:B-1----:R-:W-:Y:S02]  /*18540*/  IADD3 R4, P2, PT, R141, R114.reuse, RZ ;  /* 0x000000728d047210 */ /* 0x082fe40007f5e0ff */
[----:B------:R-:W-:Y:S01]  /*18550*/  LEA.HI.X.SX32 R19, R20, R115, 0x1, P1 ;  /* 0x0000007314137211 */ /* 0x000fe200008f0eff */
[----:B------:R-:W-:Y:S01]  /*18560*/  IMAD R159, R2, 0xa8, RZ ;  /* 0x000000a8029f7824 */ /* 0x000fe200078e02ff */
[----:B------:R-:W-:-:S02]  /*18570*/  IADD3 R20, P1, PT, R161, R114, RZ ;  /* 0x00000072a1147210 */ /* 0x000fc40007f3e0ff */
[----:B------:R-:W-:Y:S01]  /*18580*/  LEA.HI.X.SX32 R5, R143, R115, 0x1, P2 ;  /* 0x000000738f057211 */ /* 0x000fe200010f0eff */
[----:B------:R0:W-:Y:S01]  /*18590*/  STG.E.U16 desc[UR10][R18.64], R21 ;  /* 0x0000001512007986 */ /* 0x0001e2000c10150a */
[----:B------:R-:W-:-:S03]  /*185a0*/  IMAD R143, R2, 0xaa, RZ ;  /* 0x000000aa028f7824 */ /* 0x000fc600078e02ff */
[----:B------:R1:W-:Y:S01]  /*185b0*/  STG.E.U16 desc[UR10][R4.64], R186 ;  /* 0x000000ba04007986 */ /* 0x0003e2000c10150a */
[-C--:B0-----:R-:W-:Y:S02]  /*185c0*/  LEA.HI.X.SX32 R21, R174, R115.reuse, 0x1, P1 ;  /* 0x00000073ae157211 */ /* 0x081fe400008f0eff */
[----:B------:R-:W-:Y:S02]  /*185d0*/  PRMT R19, R186, 0x7632, R19 ;  /* 0x00007632ba137816 */ /* 0x000fe40000000013 */
[-C--:B-1----:R-:W-:Y:S01]  /*185e0*/  IADD3 R4, P1, PT, R159, R114.reuse, RZ ;  /* 0x000000729f047210 */ /* 0x082fe20007f3e0ff */
[C---:B------:R-:W-:Y:S01]  /*185f0*/  IMAD R174, R2.reuse, 0x55, RZ ;  /* 0x0000005502ae7824 */ /* 0x040fe200078e02ff */
[----:B------:R-:W-:Y:S01]  /*18600*/  IADD3 R18, P2, PT, R143, R114, RZ ;  /* 0x000000728f127210 */ /* 0x000fe20007f5e0ff */
[----:B------:R0:W-:Y:S01]  /*18610*/  STG.E.U16 desc[UR10][R20.64], R19 ;  /* 0x0000001314007986 */ /* 0x0001e2000c10150a */
[----:B------:R-:W-:Y:S01]  /*18620*/  LEA.HI.X.SX32 R5, R69, R115, 0x1, P1 ;  /* 0x0000007345057211 */ /* 0x000fe200008f0eff */
[----:B------:R-:W-:Y:S01]  /*18630*/  IMAD R69, R2, 0xac, RZ ;  /* 0x000000ac02457824 */ /* 0x000fe200078e02ff */
[----:B------:R-:W-:-:S02]  /*18640*/  PRMT R147, R3, 0x7632, R147 ;  /* 0x0000763203937816 */ /* 0x000fc40000000093 */
[----:B0-----:R-:W-:Y:S02]  /*18650*/  PRMT R21, R3, 0x7610, R21 ;  /* 0x0000761003157816 */ /* 0x001fe40000000015 */
[----:B------:R-:W-:-:S03]  /*18660*/  LEA.HI.X.SX32 R19, R174, R115, 0x1, P2 ;  /* 0x00000073ae137211 */ /* 0x000fc600010f0eff */
[----:B------:R0:W-:Y:S01]  /*18670*/  STG.E.U16 desc[UR10][R4.64], R21 ;  /* 0x0000001504007986 */ /* 0x0001e2000c10150a */
[----:B------:R-:W-:-:S03]  /*18680*/  IMAD R3, R2, 0xae, RZ ;  /* 0x000000ae02037824 */ /* 0x000fc600078e02ff */
[----:B------:R1:W-:Y:S01]  /*18690*/  STG.E.U16 desc[UR10][R18.64], R147 ;  /* 0x0000009312007986 */ /* 0x0003e2000c10150a */
[----:B0-----:R-:W-:-:S04]  /*186a0*/  IADD3 R4, P1, PT, R69, R114, RZ ;  /* 0x0000007245047210 */ /* 0x001fc80007f3e0ff */
[----:B------:R-:W-:Y:S01]  /*186b0*/  LEA.HI.X.SX32 R5, R71, R115, 0x1, P1 ;  /* 0x0000007347057211 */ /* 0x000fe200008f0eff */
[----:B------:R-:W-:Y:S01]  /*186c0*/  IMAD R71, R2, 0xb0, RZ ;  /* 0x000000b002477824 */ /* 0x000fe200078e02ff */
[----:B-1----:R-:W-:Y:S01]  /*186d0*/  PRMT R19, R132, 0x7610, R19 ;  /* 0x0000761084137816 */ /* 0x002fe20000000013 */
[C---:B------:R-:W-:Y:S01]  /*186e0*/  IMAD R20, R2.reuse, 0x57, RZ ;  /* 0x0000005702147824 */ /* 0x040fe200078e02ff */
[-C--:B------:R-:W-:Y:S01]  /*186f0*/  IADD3 R18, P1, PT, R3, R114.reuse, RZ ;  /* 0x0000007203127210 */ /* 0x080fe20007f3e0ff */
[----:B------:R-:W-:Y:S02]  /*18700*/  IMAD R145, R2, 0xb2, RZ ;  /* 0x000000b202917824 */ /* 0x000fe400078e02ff */
[----:B------:R0:W-:Y:S01]  /*18710*/  STG.E.U16 desc[UR10][R4.64], R19 ;  /* 0x0000001304007986 */ /* 0x0001e2000c10150a */
[----:B------:R-:W-:Y:S01]  /*18720*/  PRMT R21, R132, 0x7632, R21 ;  /* 0x0000763284157816 */ /* 0x000fe20000000015 */
[C---:B------:R-:W-:Y:S02]  /*18730*/  IMAD R174, R2.reuse, 0x59, RZ ;  /* 0x0000005902ae7824 */ /* 0x040fe400078e02ff */
[----:B------:R-:W-:Y:S01]  /*18740*/  IMAD R132, R2, 0xb4, RZ ;  /* 0x000000b402847824 */ /* 0x000fe200078e02ff */
[----:B0-----:R-:W-:-:S02]  /*18750*/  IADD3 R4, P2, PT, R71, R114, RZ ;  /* 0x0000007247047210 */ /* 0x001fc40007f5e0ff */
[-C--:B------:R-:W-:Y:S02]  /*18760*/  LEA.HI.X.SX32 R19, R20, R115.reuse, 0x1, P1 ;  /* 0x0000007314137211 */ /* 0x080fe400008f0eff */
[-C--:B------:R-:W-:Y:S02]  /*18770*/  LEA.HI.X.SX32 R5, R139, R115.reuse, 0x1, P2 ;  /* 0x000000738b057211 */ /* 0x080fe400010f0eff */
[----:B------:R-:W-:Y:S02]  /*18780*/  IADD3 R20, P1, PT, R145, R114, RZ ;  /* 0x0000007291147210 */ /* 0x000fe40007f3e0ff */
[----:B------:R-:W-:Y:S01]  /*18790*/  PRMT R139, R134, 0x7610, R139 ;  /* 0x00007610868b7816 */ /* 0x000fe2000000008b */
[----:B------:R0:W-:Y:S04]  /*187a0*/  STG.E.U16 desc[UR10][R18.64], R21 ;  /* 0x0000001512007986 */ /* 0x0001e8000c10150a */
[----:B------:R1:W-:Y:S01]  /*187b0*/  STG.E.U16 desc[UR10][R4.64], R139 ;  /* 0x0000008b04007986 */ /* 0x0003e2000c10150a */
[----:B0-----:R-:W-:-:S02]  /*187c0*/  LEA.HI.X.SX32 R21, R174, R115, 0x1, P1 ;  /* 0x00000073ae157211 */ /* 0x001fc400008f0eff */
[----:B------:R-:W-:Y:S01]  /*187d0*/  PRMT R19, R134, 0x7632, R19 ;  /* 0x0000763286137816 */ /* 0x000fe20000000013 */
[----:B------:R-:W-:Y:S01]  /*187e0*/  IMAD R134, R2, 0xb6, RZ ;  /* 0x000000b602867824 */ /* 0x000fe200078e02ff */
[-C--:B-1----:R-:W-:Y:S01]  /*187f0*/  IADD3 R4, P1, PT, R132, R114.reuse, RZ ;  /* 0x0000007284047210 */ /* 0x082fe20007f3e0ff */
[----:B------:R-:W-:Y:S02]  /*18800*/  IMAD R174, R2, 0x5b, RZ ;  /* 0x0000005b02ae7824 */ /* 0x000fe400078e02ff */
[----:B------:R0:W-:Y:S01]  /*18810*/  STG.E.U16 desc[UR10][R20.64], R19 ;  /* 0x0000001314007986 */ /* 0x0001e2000c10150a */
[----:B------:R-:W-:Y:S02]  /*18820*/  IADD3 R18, P2, PT, R134, R114, RZ ;  /* 0x0000007286127210 */ /* 0x000fe40007f5e0ff */
        /* <DEDUP_REMOVED lines=8> */
[----:B------:R-:W-:Y:S01]  /*188b0*/  IMAD R20, R2, 0x5d, RZ ;  /* 0x0000005d02147824 */ /* 0x000fe200078e02ff */
[----:B0-----:R-:W-:-:S04]  /*188c0*/  IADD3 R4, P1, PT, R73, R114, RZ ;  /* 0x0000007249047210 */ /* 0x001fc80007f3e0ff */
[----:B------:R-:W-:Y:S01]  /*188d0*/  LEA.HI.X.SX32 R5, R67, R115, 0x1, P1 ;  /* 0x0000007343057211 */ /* 0x000fe200008f0eff */
[----:B------:R-:W-:Y:S01]  /*188e0*/  IMAD R67, R2, 0xbc, RZ ;  /* 0x000000bc02437824 */ /* 0x000fe200078e02ff */
[----:B-1----:R-:W-:Y:S01]  /*188f0*/  PRMT R19, R138, 0x7610, R19 ;  /* 0x000076108a137816 */ /* 0x002fe20000000013 */
[----:B------:R-:W-:Y:S01]  /*18900*/  IMAD R139, R2, 0xbe, RZ ;  /* 0x000000be028b7824 */ /* 0x000fe200078e02ff */
[----:B------:R-:W-:-:S03]  /*18910*/  IADD3 R18, P1, PT, R136, R114, RZ ;  /* 0x0000007288127210 */ /* 0x000fc60007f3e0ff */
[----:B------:R0:W-:Y:S01]  /*18920*/  STG.E.U16 desc[UR10][R4.64], R19 ;  /* 0x0000001304007986 */ /* 0x0001e2000c10150a */
[----:B------:R-:W-:Y:S01]  /*18930*/  PRMT R21, R138, 0x7632, R21 ;  /* 0x000076328a157816 */ /* 0x000fe20000000015 */
[----:B------:R-:W-:Y:S01]  /*18940*/  IMAD R138, R2, 0x5f, RZ ;  /* 0x0000005f028a7824 */ /* 0x000fe200078e02ff */
[----:B------:R-:W-:Y:S02]  /*18950*/  PRMT R147, R140, 0x7610, R147 ;  /* 0x000076108c937816 */ /* 0x000fe40000000093 */
[-C--:B0-----:R-:W-:Y:S02]  /*18960*/  IADD3 R4, P2, PT, R67, R114.reuse, RZ ;  /* 0x0000007243047210 */ /* 0x081fe40007f5e0ff */
[-C--:B------:R-:W-:Y:S02]  /*18970*/  LEA.HI.X.SX32 R19, R20, R115.reuse, 0x1, P1 ;  /* 0x0000007314137211 */ /* 0x080fe400008f0eff */
[----:B------:R-:W-:Y:S02]  /*18980*/  IADD3 R20, P1, PT, R139, R114, RZ ;  /* 0x000000728b147210 */ /* 0x000fe40007f3e0ff */
[-C--:B------:R-:W-:Y:S01]  /*18990*/  LEA.HI.X.SX32 R5, R75, R115.reuse, 0x1, P2 ;  /* 0x000000734b057211 */ /* 0x080fe200010f0eff */
[----:B------:R-:W-:Y:S01]  /*189a0*/  IMAD R75, R2, 0xc0, RZ ;  /* 0x000000c0024b7824 */ /* 0x000fe200078e02ff */
[----:B------:R0:W-:Y:S04]  /*189b0*/  STG.E.U16 desc[UR10][R18.64], R21 ;  /* 0x0000001512007986 */ /* 0x0001e8000c10150a */
[----:B------:R1:W-:Y:S01]  /*189c0*/  STG.E.U16 desc[UR10][R4.64], R147 ;  /* 0x0000009304007986 */ /* 0x0003e2000c10150a */
[----:B0-----:R-:W-:Y:S01]  /*189d0*/  LEA.HI.X.SX32 R21, R138, R115, 0x1, P1 ;  /* 0x000000738a157211 */ /* 0x001fe200008f0eff */
[----:B------:R-:W-:Y:S01]  /*189e0*/  IMAD R138, R2, 0xc2, RZ ;  /* 0x000000c2028a7824 */ /* 0x000fe200078e02ff */
[----:B------:R-:W-:-:S02]  /*189f0*/  PRMT R19, R140, 0x7632, R19 ;  /* 0x000076328c137816 */ /* 0x000fc40000000013 */
[-C--:B-1----:R-:W-:Y:S01]  /*18a00*/  IADD3 R4, P1, PT, R75, R114.reuse, RZ ;  /* 0x000000724b047210 */ /* 0x082fe20007f3e0ff */
[----:B------:R-:W-:Y:S01]  /*18a10*/  IMAD R140, R2, 0x61, RZ ;  /* 0x00000061028c7824 */ /* 0x000fe200078e02ff */
[----:B------:R-:W-:Y:S01]  /*18a20*/  IADD3 R18, P2, PT, R138, R114, RZ ;  /* 0x000000728a127210 */ /* 0x000fe20007f5e0ff */
[----:B------:R0:W-:Y:S01]  /*18a30*/  STG.E.U16 desc[UR10][R20.64], R19 ;  /* 0x0000001314007986 */ /* 0x0001e2000c10150a */
[-C--:B------:R-:W-:Y:S01]  /*18a40*/  LEA.HI.X.SX32 R5, R22, R115.reuse, 0x1, P1 ;  /* 0x0000007316057211 */ /* 0x080fe200008f0eff */
[----:B------:R-:W-:Y:S01]  /*18a50*/  IMAD R22, R2, 0xc4, RZ ;  /* 0x000000c402167824 */ /* 0x000fe200078e02ff */
[C---:B------:R-:W-:Y:S02]  /*18a60*/  PRMT R149, R142.reuse, 0x7632, R149 ;  /* 0x000076328e957816 */ /* 0x040fe40000000095 */
        /* <DEDUP_REMOVED lines=9> */
[----:B------:R-:W-:Y:S01]  /*18b00*/  IMAD R20, R2, 0x63, RZ ;  /* 0x0000006302147824 */ /* 0x000fe200078e02ff */
[----:B------:R-:W-:Y:S01]  /*18b10*/  IADD3 R18, P1, PT, R140, R114, RZ ;  /* 0x000000728c127210 */ /* 0x000fe20007f3e0ff */
[----:B------:R-:W-:Y:S02]  /*18b20*/  IMAD R142, R2, 0xca, RZ ;  /* 0x000000ca028e7824 */ /* 0x000fe400078e02ff */
[----:B------:R0:W-:Y:S01]  /*18b30*/  STG.E.U16 desc[UR10][R4.64], R19 ;  /* 0x0000001304007986 */ /* 0x0001e2000c10150a */
[----:B------:R-:W-:Y:S01]  /*18b40*/  PRMT R21, R144, 0x7632, R21 ;  /* 0x0000763290157816 */ /* 0x000fe20000000015 */
[----:B------:R-:W-:Y:S01]  /*18b50*/  IMAD R144, R2, 0x65, RZ ;  /* 0x0000006502907824 */ /* 0x000fe200078e02ff */
[----:B------:R-:W-:-:S02]  /*18b60*/  PRMT R147, R146, 0x7610, R147 ;  /* 0x0000761092937816 */ /* 0x000fc40000000093 */
[-C--:B0-----:R-:W-:Y:S02]  /*18b70*/  IADD3 R4, P2, PT, R23, R114.reuse, RZ ;  /* 0x0000007217047210 */ /* 0x081fe40007f5e0ff */
[-C--:B------:R-:W-:Y:S02]  /*18b80*/  LEA.HI.X.SX32 R19, R20, R115.reuse, 0x1, P1 ;  /* 0x0000007314137211 */ /* 0x080fe400008f0eff */
[-C--:B------:R-:W-:Y:S01]  /*18b90*/  LEA.HI.X.SX32 R5, R79, R115.reuse, 0x1, P2 ;  /* 0x000000734f057211 */ /* 0x080fe200010f0eff */
[----:B------:R-:W-:Y:S01]  /*18ba0*/  IMAD R79, R2, 0xcc, RZ ;  /* 0x000000cc024f7824 */ /* 0x000fe200078e02ff */
[----:B------:R-:W-:Y:S01]  /*18bb0*/  IADD3 R20, P1, PT, R142, R114, RZ ;  /* 0x000000728e147210 */ /* 0x000fe20007f3e0ff */
[----:B------:R0:W-:Y:S04]  /*18bc0*/  STG.E.U16 desc[UR10][R18.64], R21 ;  /* 0x0000001512007986 */ /* 0x0001e8000c10150a */
[----:B------:R1:W-:Y:S01]  /*18bd0*/  STG.E.U16 desc[UR10][R4.64], R147 ;  /* 0x0000009304007986 */ /* 0x0003e2000c10150a */
[----:B0-----:R-:W-:-:S02]  /*18be0*/  LEA.HI.X.SX32 R21, R144, R115, 0x1, P1 ;  /* 0x0000007390157211 */ /* 0x001fc400008f0eff */
[-C--:B-1----:R-:W-:Y:S01]  /*18bf0*/  IADD3 R4, P1, PT, R79, R114.reuse, RZ ;  /* 0x000000724f047210 */ /* 0x082fe20007f3e0ff */
[----:B------:R-:W-:Y:S01]  /*18c00*/  IMAD R144, R2, 0xce, RZ ;  /* 0x000000ce02907824 */ /* 0x000fe200078e02ff */
[----:B------:R-:W-:Y:S02]  /*18c10*/  PRMT R19, R146, 0x7632, R19 ;  /* 0x0000763292137816 */ /* 0x000fe40000000013 */
[----:B------:R-:W-:Y:S01]  /*18c20*/  LEA.HI.X.SX32 R5, R81, R115, 0x1, P1 ;  /* 0x0000007351057211 */ /* 0x000fe200008f0eff */
[----:B------:R-:W-:Y:S01]  /*18c30*/  IMAD R81, R2, 0xd0, RZ ;  /* 0x000000d002517824 */ /* 0x000fe200078e02ff */
[----:B------:R-:W-:Y:S01]  /*18c40*/  IADD3 R18, P2, PT, R144, R114, RZ ;  /* 0x0000007290127210 */ /* 0x000fe20007f5e0ff */
[----:B------:R0:W-:Y:S01]  /*18c50*/  STG.E.U16 desc[UR10][R20.64], R19 ;  /* 0x0000001314007986 */ /* 0x0001e2000c10150a */
[----:B------:R-:W-:-:S03]  /*18c60*/  IMAD R146, R2, 0x67, RZ ;  /* 0x0000006702927824 */ /* 0x000fc600078e02ff */
[----:B------:R1:W-:Y:S01]  /*18c70*/  STG.E.U16 desc[UR10][R4.64], R148 ;  /* 0x0000009404007986 */ /* 0x0003e2000c10150a */
[----:B------:R-:W-:Y:S01]  /*18c80*/  IMAD R147, R2, 0xd6, RZ ;  /* 0x000000d602937824 */ /* 0x000fe200078e02ff */
[-C--:B0-----:R-:W-:Y:S02]  /*18c90*/  LEA.HI.X.SX32 R19, R146, R115.reuse, 0x1, P2 ;  /* 0x0000007392137211 */ /* 0x081fe400010f0eff */
[----:B-1----:R-:W-:Y:S01]  /*18ca0*/  IADD3 R4, P1, PT, R81, R114, RZ ;  /* 0x0000007251047210 */ /* 0x002fe20007f3e0ff */
[----:B------:R-:W-:Y:S01]  /*18cb0*/  IMAD R146, R2, 0xd2, RZ ;  /* 0x000000d202927824 */ /* 0x000fe200078e02ff */
[----:B------:R-:W-:Y:S02]  /*18cc0*/  PRMT R21, R148, 0x7632, R21 ;  /* 0x0000763294157816 */ /* 0x000fe40000000015 */
[----:B------:R-:W-:Y:S01]  /*18cd0*/  LEA.HI.X.SX32 R5, R83, R115, 0x1, P1 ;  /* 0x0000007353057211 */ /* 0x000fe200008f0eff */
[C---:B------:R-:W-:Y:S02]  /*18ce0*/  IMAD R83, R2.reuse, 0xd4, RZ ;  /* 0x000000d402537824 */ /* 0x040fe400078e02ff */
[----:B------:R0:W-:Y:S01]  /*18cf0*/  STG.E.U16 desc[UR10][R18.64], R21 ;  /* 0x0000001512007986 */ /* 0x0001e2000c10150a */
[----:B------:R-:W-:-:S03]  /*18d00*/  IMAD R20, R2, 0x69, RZ ;  /* 0x0000006902147824 */ /* 0x000fc600078e02ff */
[----:B------:R1:W-:Y:S01]  /*18d10*/  STG.E.U16 desc[UR10][R4.64], R150 ;  /* 0x0000009604007986 */ /* 0x0003e2000c10150a */
[----:B------:R-:W-:Y:S01]  /*18d20*/  IMAD R148, R2, 0x6b, RZ ;  /* 0x0000006b02947824 */ /* 0x000fe200078e02ff */
[-C--:B0-----:R-:W-:Y:S02]  /*18d30*/  IADD3 R18, P1, PT, R146, R114.reuse, RZ ;  /* 0x0000007292127210 */ /* 0x081fe40007f3e0ff */
[-C--:B-1----:R-:W-:Y:S02]  /*18d40*/  IADD3 R4, P2, PT, R83, R114.reuse, RZ ;  /* 0x0000007253047210 */ /* 0x082fe40007f5e0ff */
[-C--:B------:R-:W-:Y:S02]  /*18d50*/  LEA.HI.X.SX32 R19, R20, R115.reuse, 0x1, P1 ;  /* 0x0000007314137211 */ /* 0x080fe400008f0eff */
[----:B------:R-:W-:Y:S02]  /*18d60*/  PRMT R21, R150, 0x7632, R21 ;  /* 0x0000763296157816 */ /* 0x000fe40000000015 */
[----:B------:R-:W-:Y:S01]  /*18d70*/  LEA.HI.X.SX32 R5, R85, R115, 0x1, P2 ;  /* 0x0000007355057211 */ /* 0x000fe200010f0eff */
[----:B------:R-:W-:Y:S01]  /*18d80*/  IMAD R85, R2, 0xd8, RZ ;  /* 0x000000d802557824 */ /* 0x000fe200078e02ff */
[----:B------:R-:W-:Y:S01]  /*18d90*/  IADD3 R20, P1, PT, R147, R114, RZ ;  /* 0x0000007293147210 */ /* 0x000fe20007f3e0ff */
[----:B------:R0:W-:Y:S04]  /*18da0*/  STG.E.U16 desc[UR10][R18.64], R21 ;  /* 0x0000001512007986 */ /* 0x0001e8000c10150a */
[----:B------:R1:W-:Y:S01]  /*18db0*/  STG.E.U16 desc[UR10][R4.64], R152 ;  /* 0x0000009804007986 */ /* 0x0003e2000c10150a */
[----:B------:R-:W-:-:S02]  /*18dc0*/  F2FP.BF16.F32.PACK_AB R154, R155, R154 ;  /* 0x0000009a9b9a723e */ /* 0x000fc400000010ff */
[-C--:B0-----:R-:W-:Y:S02]  /*18dd0*/  LEA.HI.X.SX32 R21, R148, R115.reuse, 0x1, P1 ;  /* 0x0000007394157211 */ /* 0x081fe400008f0eff */
        /* <DEDUP_REMOVED lines=11> */
[----:B-1----:R-:W-:Y:S02]  /*18e90*/  IADD3 R4, P1, PT, R87, R114, RZ ;  /* 0x0000007257047210 */ /* 0x002fe40007f3e0ff */
[----:B------:R-:W-:Y:S02]  /*18ea0*/  PRMT R21, R154, 0x7632, R21 ;  /* 0x000076329a157816 */ /* 0x000fe40000000015 */
[----:B------:R-:W-:Y:S01]  /*18eb0*/  LEA.HI.X.SX32 R5, R89, R115, 0x1, P1 ;  /* 0x0000007359057211 */ /* 0x000fe200008f0eff */
[C---:B------:R-:W-:Y:S02]  /*18ec0*/  IMAD R89, R2.reuse, 0xe0, RZ ;  /* 0x000000e002597824 */ /* 0x040fe400078e02ff */
[----:B------:R0:W-:Y:S01]  /*18ed0*/  STG.E.U16 desc[UR10][R18.64], R21 ;  /* 0x0000001512007986 */ /* 0x0001e2000c10150a */
[----:B------:R-:W-:-:S02]  /*18ee0*/  IMAD R20, R2, 0x6f, RZ ;  /* 0x0000006f02147824 */ /* 0x000fc400078e02ff */
[C---:B------:R-:W-:Y:S01]  /*18ef0*/  IMAD R150, R2.reuse, 0xe2, RZ ;  /* 0x000000e202967824 */ /* 0x040fe200078e02ff */
        /* <DEDUP_REMOVED lines=9> */
[----:B------:R0:W-:Y:S01]  /*18f90*/  STG.E.U16 desc[UR10][R18.64], R21 ;  /* 0x0000001512007986 */ /* 0x0001e2000c10150a */
[----:B------:R-:W-:-:S03]  /*18fa0*/  IMAD R151, R2, 0xe6, RZ ;  /* 0x000000e602977824 */ /* 0x000fc600078e02ff */
[----:B------:R1:W-:Y:S01]  /*18fb0*/  STG.E.U16 desc[UR10][R4.64], R158 ;  /* 0x0000009e04007986 */ /* 0x0003e2000c10150a */
[-C--:B0-----:R-:W-:Y:S02]  /*18fc0*/  LEA.HI.X.SX32 R21, R152, R115.reuse, 0x1, P1 ;  /* 0x0000007398157211 */ /* 0x081fe400008f0eff */
[-C--:B-1----:R-:W-:Y:S02]  /*18fd0*/  IADD3 R4, P1, PT, R91, R114.reuse, RZ ;  /* 0x000000725b047210 */ /* 0x082fe40007f3e0ff */
[----:B------:R-:W-:Y:S01]  /*18fe0*/  PRMT R19, R158, 0x7632, R19 ;  /* 0x000076329e137816 */ /* 0x000fe20000000013 */
[C---:B------:R-:W-:Y:S01]  /*18ff0*/  IMAD R152, R2.reuse, 0x73, RZ ;  /* 0x0000007302987824 */ /* 0x040fe200078e02ff */
[----:B------:R-:W-:Y:S01]  /*19000*/  LEA.HI.X.SX32 R5, R95, R115, 0x1, P1 ;  /* 0x000000735f057211 */ /* 0x000fe200008f0eff */
[C---:B------:R-:W-:Y:S01]  /*19010*/  IMAD R95, R2.reuse, 0xe8, RZ ;  /* 0x000000e8025f7824 */ /* 0x040fe200078e02ff */
[----:B------:R-:W-:Y:S01]  /*19020*/  IADD3 R18, P2, PT, R151, R114, RZ ;  /* 0x0000007297127210 */ /* 0x000fe20007f5e0ff */
[----:B------:R0:W-:Y:S01]  /*19030*/  STG.E.U16 desc[UR10][R20.64], R19 ;  /* 0x0000001314007986 */ /* 0x0001e2000c10150a */
[----:B------:R-:W-:-:S03]  /*19040*/  IMAD R153, R2, 0xea, RZ ;  /* 0x000000ea02997824 */ /* 0x000fc600078e02ff */
[----:B------:R1:W-:Y:S01]  /*19050*/  STG.E.U16 desc[UR10][R4.64], R160 ;  /* 0x000000a004007986 */ /* 0x0003e2000c10150a */
[----:B------:R-:W-:Y:S01]  /*19060*/  F2FP.BF16.F32.PACK_AB R162, R163, R162 ;  /* 0x000000a2a3a2723e */ /* 0x000fe200000010ff */
[C---:B------:R-:W-:Y:S01]  /*19070*/  IMAD R154, R2.reuse, 0x75, RZ ;  /* 0x00000075029a7824 */ /* 0x040fe200078e02ff */
[----:B------:R-:W-:Y:S01]  /*19080*/  F2FP.BF16.F32.PACK_AB R164, R165, R164 ;  /* 0x000000a4a5a4723e */ /* 0x000fe200000010ff */
[C---:B------:R-:W-:Y:S01]  /*19090*/  IMAD R156, R2.reuse, 0x77, RZ ;  /* 0x00000077029c7824 */ /* 0x040fe200078e02ff */
[----:B------:R-:W-:Y:S01]  /*190a0*/  F2FP.BF16.F32.PACK_AB R166, R167, R166 ;  /* 0x000000a6a7a6723e */ /* 0x000fe200000010ff */
[C---:B------:R-:W-:Y:S01]  /*190b0*/  IMAD R155, R2.reuse, 0xf4, RZ ;  /* 0x000000f4029b7824 */ /* 0x040fe200078e02ff */
[----:B------:R-:W-:Y:S01]  /*190c0*/  F2FP.BF16.F32.PACK_AB R168, R169, R168 ;  /* 0x000000a8a9a8723e */ /* 0x000fe200000010ff */
[----:B------:R-:W-:Y:S01]  /*190d0*/  IMAD R158, R2, 0x79, RZ ;  /* 0x00000079029e7824 */ /* 0x000fe200078e02ff */
[----:B0-----:R-:W-:Y:S02]  /*190e0*/  LEA.HI.X.SX32 R19, R152, R115, 0x1, P2 ;  /* 0x0000007398137211 */ /* 0x001fe400010f0eff */
[----:B------:R-:W-:-:S02]  /*190f0*/  PRMT R21, R160, 0x7632, R21 ;  /* 0x00007632a0157816 */ /* 0x000fc40000000015 */
[----:B-1----:R-:W-:Y:S01]  /*19100*/  IADD3 R4, P1, PT, R95, R114, RZ ;  /* 0x000000725f047210 */ /* 0x002fe20007f3e0ff */
[C---:B------:R-:W-:Y:S01]  /*19110*/  IMAD R152, R2.reuse, 0xec, RZ ;  /* 0x000000ec02987824 */ /* 0x040fe200078e02ff */
[----:B------:R-:W-:Y:S01]  /*19120*/  F2FP.BF16.F32.PACK_AB R170, R171, R170 ;  /* 0x000000aaabaa723e */ /* 0x000fe200000010ff */
[----:B------:R0:W-:Y:S01]  /*19130*/  STG.E.U16 desc[UR10][R18.64], R21 ;  /* 0x0000001512007986 */ /* 0x0001e2000c10150a */
[----:B------:R-:W-:Y:S01]  /*19140*/  LEA.HI.X.SX32 R5, R93, R115, 0x1, P1 ;  /* 0x000000735d057211 */ /* 0x000fe200008f0eff */
[----:B------:R-:W-:Y:S01]  /*19150*/  IMAD R93, R2, 0xee, RZ ;  /* 0x000000ee025d7824 */ /* 0x000fe200078e02ff */
[-C--:B------:R-:W-:Y:S01]  /*19160*/  IADD3 R20, P2, PT, R152, R114.reuse, RZ ;  /* 0x0000007298147210 */ /* 0x080fe20007f5e0ff */
[----:B------:R-:W1:Y:S02]  /*19170*/  LDC R163, c[0x0][0x3e8] ;  /* 0x0000fa00ffa37b82 */ /* 0x000e640000000800 */
[----:B------:R2:W-:Y:S01]  /*19180*/  STG.E.U16 desc[UR10][R4.64], R162 ;  /* 0x000000a204007986 */ /* 0x0005e2000c10150a */
[----:B0-----:R-:W-:-:S04]  /*19190*/  IADD3 R18, P1, PT, R153, R114, RZ ;  /* 0x0000007299127210 */ /* 0x001fc80007f3e0ff */
[-C--:B------:R-:W-:Y:S02]  /*191a0*/  LEA.HI.X.SX32 R19, R154, R115.reuse, 0x1, P1 ;  /* 0x000000739a137211 */ /* 0x080fe400008f0eff */
[----:B--2---:R-:W-:Y:S02]  /*191b0*/  PRMT R5, R162, 0x7632, R5 ;  /* 0x00007632a2057816 */ /* 0x004fe40000000005 */
[----:B------:R-:W-:Y:S01]  /*191c0*/  IADD3 R4, P1, PT, R93, R114, RZ ;  /* 0x000000725d047210 */ /* 0x000fe20007f3e0ff */
[C---:B------:R-:W-:Y:S01]  /*191d0*/  IMAD R154, R2.reuse, 0xf0, RZ ;  /* 0x000000f0029a7824 */ /* 0x040fe200078e02ff */
[----:B------:R-:W-:Y:S01]  /*191e0*/  LEA.HI.X.SX32 R21, R97, R115, 0x1, P2 ;  /* 0x0000007361157211 */ /* 0x000fe200010f0eff */
[----:B------:R0:W-:Y:S01]  /*191f0*/  STG.E.U16 desc[UR10][R18.64], R5 ;  /* 0x0000000512007986 */ /* 0x0001e2000c10150a */
[----:B------:R-:W-:-:S03]  /*19200*/  IMAD R97, R2, 0xf2, RZ ;  /* 0x000000f202617824 */ /* 0x000fc600078e02ff */
[----:B------:R2:W-:Y:S01]  /*19210*/  STG.E.U16 desc[UR10][R20.64], R164 ;  /* 0x000000a414007986 */ /* 0x0005e2000c10150a */
[-C--:B0-----:R-:W-:Y:S02]  /*19220*/  LEA.HI.X.SX32 R5, R156, R115.reuse, 0x1, P1 ;  /* 0x000000739c057211 */ /* 0x081fe400008f0eff */
[----:B------:R-:W-:Y:S02]  /*19230*/  PRMT R19, R164, 0x7632, R19 ;  /* 0x00007632a4137816 */ /* 0x000fe40000000013 */
[-C--:B------:R-:W-:Y:S02]  /*19240*/  IADD3 R18, P1, PT, R154, R114.reuse, RZ ;  /* 0x000000729a127210 */ /* 0x080fe40007f3e0ff */
[-C--:B--2---:R-:W-:Y:S01]  /*19250*/  IADD3 R20, P2, PT, R97, R114.reuse, RZ ;  /* 0x0000007261147210 */ /* 0x084fe20007f5e0ff */
[----:B------:R0:W-:Y:S01]  /*19260*/  STG.E.U16 desc[UR10][R4.64], R19 ;  /* 0x0000001304007986 */ /* 0x0001e2000c10150a */
[----:B------:R-:W-:Y:S02]  /*19270*/  PRMT R162, R166, 0x7632, R162 ;  /* 0x00007632a6a27816 */ /* 0x000fe400000000a2 */
[----:B------:R-:W-:Y:S01]  /*19280*/  LEA.HI.X.SX32 R21, R158, R115, 0x1, P2 ;  /* 0x000000739e157211 */ /* 0x000fe200010f0eff */
[----:B------:R-:W-:Y:S01]  /*19290*/  IMAD R156, R2, 0xf6, RZ ;  /* 0x000000f6029c7824 */ /* 0x000fe200078e02ff */
[----:B0-----:R-:W-:-:S02]  /*192a0*/  IADD3 R4, P3, PT, R155, R114, RZ ;  /* 0x000000729b047210 */ /* 0x001fc40007f7e0ff */
[-C--:B------:R-:W-:Y:S02]  /*192b0*/  LEA.HI.X.SX32 R19, R135, R115.reuse, 0x1, P1 ;  /* 0x0000007387137211 */ /* 0x080fe400008f0eff */
[----:B------:R-:W-:Y:S01]  /*192c0*/  LEA.HI.X.SX32 R5, R99, R115, 0x1, P3 ;  /* 0x0000007363057211 */ /* 0x000fe200018f0eff */
[C---:B------:R-:W-:Y:S02]  /*192d0*/  IMAD R135, R2.reuse, 0xfa, RZ ;  /* 0x000000fa02877824 */ /* 0x040fe400078e02ff */
[----:B------:R0:W-:Y:S01]  /*192e0*/  STG.E.U16 desc[UR10][R18.64], R166 ;  /* 0x000000a612007986 */ /* 0x0001e2000c10150a */
[C---:B------:R-:W-:Y:S02]  /*192f0*/  IMAD R99, R2.reuse, 0xf8, RZ ;  /* 0x000000f802637824 */ /* 0x040fe400078e02ff */
[C---:B------:R-:W-:Y:S01]  /*19300*/  IMAD R158, R2.reuse, 0x7b, RZ ;  /* 0x0000007b029e7824 */ /* 0x040fe200078e02ff */
[----:B------:R2:W-:Y:S01]  /*19310*/  STG.E.U16 desc[UR10][R20.64], R162 ;  /* 0x000000a214007986 */ /* 0x0005e2000c10150a */
[----:B------:R-:W-:-:S03]  /*19320*/  IMAD R160, R2, 0x7d, RZ ;  /* 0x0000007d02a07824 */ /* 0x000fc600078e02ff */
[----:B------:R4:W-:Y:S01]  /*19330*/  STG.E.U16 desc[UR10][R4.64], R168 ;  /* 0x000000a804007986 */ /* 0x0009e2000c10150a */
[-C--:B0-----:R-:W-:Y:S01]  /*19340*/  IADD3 R18, P2, PT, R99, R114.reuse, RZ ;  /* 0x0000007263127210 */ /* 0x081fe20007f5e0ff */
[----:B------:R-:W0:Y:S01]  /*19350*/  LDC R166, c[0x0][0x398] ;  /* 0x0000e600ffa67b82 */ /* 0x000e220000000800 */
[-C--:B--2---:R-:W-:Y:S02]  /*19360*/  IADD3 R20, P3, PT, R135, R114.reuse, RZ ;  /* 0x0000007287147210 */ /* 0x084fe40007f7e0ff */
[----:B----4-:R-:W-:Y:S02]  /*19370*/  IADD3 R4, P1, PT, R156, R114, RZ ;  /* 0x000000729c047210 */ /* 0x010fe40007f3e0ff */
[-C--:B------:R-:W-:Y:S02]  /*19380*/  LEA.HI.X.SX32 R21, R160, R115.reuse, 0x1, P3 ;  /* 0x00000073a0157211 */ /* 0x080fe400018f0eff */
[----:B------:R-:W-:Y:S01]  /*19390*/  LEA.HI.X.SX32 R5, R158, R115, 0x1, P1 ;  /* 0x000000739e057211 */ /* 0x000fe200008f0eff */
[----:B------:R-:W2:Y:S01]  /*193a0*/  LDC R160, c[0x0][0x3e8] ;  /* 0x0000fa00ffa07b82 */ /* 0x000ea20000000800 */
[----:B------:R-:W-:-:S02]  /*193b0*/  PRMT R158, R168, 0x7632, R158 ;  /* 0x00007632a89e7816 */ /* 0x000fc4000000009e */
[----:B------:R-:W-:Y:S02]  /*193c0*/  LEA.HI.X.SX32 R19, R101, R115, 0x1, P2 ;  /* 0x0000007365137211 */ /* 0x000fe400010f0eff */
[C---:B------:R-:W-:Y:S02]  /*193d0*/  PRMT R162, R170.reuse, 0x7610, R162 ;  /* 0x00007610aaa27816 */ /* 0x040fe400000000a2 */
[----:B------:R-:W-:Y:S01]  /*193e0*/  PRMT R165, R170, 0x7632, R165 ;  /* 0x00007632aaa57816 */ /* 0x000fe200000000a5 */
[----:B------:R4:W-:Y:S01]  /*193f0*/  STG.E.U16 desc[UR10][R4.64], R158 ;  /* 0x0000009e04007986 */ /* 0x0009e2000c10150a */
[C---:B------:R-:W-:Y:S01]  /*19400*/  IMAD R101, R2.reuse, 0xfc, RZ ;  /* 0x000000fc02657824 */ /* 0x040fe200078e02ff */
[----:B------:R-:W5:Y:S02]  /*19410*/  LDC R168, c[0x0][0x3e8] ;  /* 0x0000fa00ffa87b82 */ /* 0x000f640000000800 */
[----:B------:R1:W-:Y:S04]  /*19420*/  STG.E.U16 desc[UR10][R18.64], R162 ;  /* 0x000000a212007986 */ /* 0x0003e8000c10150a */
[----:B------:R0:W-:Y:S01]  /*19430*/  STG.E.U16 desc[UR10][R20.64], R165 ;  /* 0x000000a514007986 */ /* 0x0001e2000c10150a */
[----:B------:R-:W-:Y:S01]  /*19440*/  UIMAD UR4, UR14, UR4, URZ ;  /* 0x000000040e0472a4 */ /* 0x000fe2000f8e02ff */
[----:B---3--:R-:W-:Y:S01]  /*19450*/  IMAD R164, R243, UR5, RZ ;  /* 0x00000005f3a47c24 */ /* 0x008fe2000f8e02ff */
[----:B------:R-:W3:Y:S01]  /*19460*/  LDC R170, c[0x0][0x3e8] ;  /* 0x0000fa00ffaa7b82 */ /* 0x000ee20000000800 */
[----:B----4-:R-:W-:-:S07]  /*19470*/  IMAD R158, R2, 0xfe, RZ ;  /* 0x000000fe029e7824 */ /* 0x010fce00078e02ff */
[----:B-1----:R-:W1:Y:S08]  /*19480*/  LDC R162, c[0x0][0x3e8] ;  /* 0x0000fa00ffa27b82 */ /* 0x002e700000000800 */
[----:B0-----:R-:W0:Y:S01]  /*19490*/  LDC R21, c[0x0][0x3e8] ;  /* 0x0000fa00ff157b82 */ /* 0x001e220000000800 */
[----:B------:R-:W-:Y:S01]  /*194a0*/  IADD3 R4, P1, PT, R101, R114, RZ ;  /* 0x0000007265047210 */ /* 0x000fe20007f3e0ff */
[----:B------:R-:W-:Y:S01]  /*194b0*/  USHF.L.U32 UR4, UR4, 0x1, URZ ;  /* 0x0000000104047899 */ /* 0x000fe200080006ff */
[----:B------:R-:W-:-:S02]  /*194c0*/  LEA R20, R2, -R2, 0x7 ;  /* 0x8000000202147211 */ /* 0x000fc400078e38ff */
[-C--:B------:R-:W-:Y:S02]  /*194d0*/  IADD3 R18, P2, PT, R158, R114.reuse, RZ ;  /* 0x000000729e127210 */ /* 0x080fe40007f5e0ff */
[-C--:B------:R-:W-:Y:S02]  /*194e0*/  LEA.HI.X.SX32 R5, R103, R115.reuse, 0x1, P1 ;  /* 0x0000007367057211 */ /* 0x080fe400008f0eff */
[----:B------:R-:W-:Y:S02]  /*194f0*/  SHF.L.U32 R103, R164, 0x1, RZ ;  /* 0x00000001a4677819 */ /* 0x000fe400000006ff */
[----:B------:R-:W-:Y:S01]  /*19500*/  LEA RZ, P1, R163, R114, 0x8 ;  /* 0x00000072a3ff7211 */ /* 0x000fe200078240ff */
[----:B--2---:R-:W-:Y:S01]  /*19510*/  IMAD R163, R160, 0x102, RZ ;  /* 0x00000102a0a37824 */ /* 0x004fe200078e02ff */
[----:B------:R-:W-:Y:S01]  /*19520*/  LEA.HI.X.SX32 R19, R20, R115, 0x1, P2 ;  /* 0x0000007314137211 */ /* 0x000fe200010f0eff */
[----:B------:R-:W2:Y:S01]  /*19530*/  LDC R160, c[0x0][0x3e8] ;  /* 0x0000fa00ffa07b82 */ /* 0x000ea20000000800 */
[----:B------:R-:W-:Y:S01]  /*19540*/  IADD3 R103, PT, PT, R103, UR4, R166 ;  /* 0x0000000467677c10 */ /* 0x000fe2000fffe0a6 */
[----:B------:R4:W-:Y:S01]  /*19550*/  STG.E.U16 desc[UR10][R4.64], R172 ;  /* 0x000000ac04007986 */ /* 0x0009e2000c10150a */
[----:B------:R-:W-:Y:S01]  /*19560*/  SHF.L.U32 R20, R2, 0x7, RZ ;  /* 0x0000000702147819 */ /* 0x000fe200000006ff */
[----:B------:R-:W0:Y:S01]  /*19570*/  LDCU UR4, c[0x0][0x3ec] ;  /* 0x00007d80ff0477ac */ /* 0x000e220008000800 */
[----:B------:R-:W-:-:S03]  /*19580*/  PRMT R165, R172, 0x7632, R165 ;  /* 0x00007632aca57816 */ /* 0x000fc600000000a5 */
[----:B------:R-:W2:Y:S01]  /*19590*/  LDC R166, c[0x0][0x3e8] ;  /* 0x0000fa00ffa67b82 */ /* 0x000ea20000000800 */
[----:B0-----:R-:W-:Y:S01]  /*195a0*/  IMAD R21, R21, 0x106, RZ ;  /* 0x0000010615157824 */ /* 0x001fe200078e02ff */
[----:B------:R1:W-:Y:S01]  /*195b0*/  STG.E.U16 desc[UR10][R18.64], R165 ;  /* 0x000000a512007986 */ /* 0x0003e2000c10150a */
[----:B----4-:R-:W-:-:S05]  /*195c0*/  LEA.HI.X.SX32 R5, R20, R115, 0x1, P1 ;  /* 0x0000007314057211 */ /* 0x010fca00008f0eff */
[----:B------:R-:W0:Y:S01]  /*195d0*/  LDC R164, c[0x0][0x3e8] ;  /* 0x0000fa00ffa47b82 */ /* 0x000e220000000800 */
[----:B------:R-:W-:Y:S02]  /*195e0*/  IADD3 RZ, P1, PT, R163, R114, RZ ;  /* 0x00000072a3ff7210 */ /* 0x000fe40007f3e0ff */
[----:B-----5:R-:W-:-:S05]  /*195f0*/  LEA R4, R168, R103, 0x8 ;  /* 0x00000067a8047211 */ /* 0x020fca00078e40ff */
[----:B------:R-:W4:Y:S01]  /*19600*/  LDC R163, c[0x0][0x3e8] ;  /* 0x0000fa00ffa37b82 */ /* 0x000f220000000800 */
[----:B-1----:R-:W-:Y:S01]  /*19610*/  IMAD R19, R162, 0x104, RZ ;  /* 0x00000104a2137824 */ /* 0x002fe200078e02ff */
[----:B------:R-:W-:Y:S02]  /*19620*/  IADD3 RZ, P2, PT, R21, R114, RZ ;  /* 0x0000007215ff7210 */ /* 0x000fe40007f5e0ff */
[----:B------:R-:W-:-:S04]  /*19630*/  LEA R18, R2, R2, 0x7 ;  /* 0x0000000202127211 */ /* 0x000fc800078e38ff */
[----:B------:R-:W1:Y:S01]  /*19640*/  LDC R162, c[0x0][0x3e8] ;  /* 0x0000fa00ffa27b82 */ /* 0x000e620000000800 */
[----:B------:R3:W-:Y:S01]  /*19650*/  STG.E.U16 desc[UR10][R4.64], R68 ;  /* 0x0000004404007986 */ /* 0x0007e2000c10150a */
[----:B------:R-:W-:-:S06]  /*19660*/  PRMT R165, R68, 0x7632, R165 ;  /* 0x0000763244a57816 */ /* 0x000fcc00000000a5 */
[----:B------:R-:W5:Y:S01]  /*19670*/  LDC R21, c[0x0][0x3e8] ;  /* 0x0000fa00ff157b82 */ /* 0x000f620000000800 */
[----:B---3--:R-:W-:Y:S01]  /*19680*/  IMAD R4, R170, 0x102, R103 ;  /* 0x00000102aa047824 */ /* 0x008fe200078e0267 */
[----:B------:R-:W-:Y:S02]  /*19690*/  LEA.HI.X.SX32 R5, R18, R115, 0x1, P1 ;  /* 0x0000007312057211 */ /* 0x000fe400008f0eff */
[----:B------:R-:W-:-:S04]  /*196a0*/  IADD3 RZ, P1, PT, R19, R114, RZ ;  /* 0x0000007213ff7210 */ /* 0x000fc80007f3e0ff */
[----:B------:R-:W3:Y:S01]  /*196b0*/  LDC R168, c[0x0][0x3e8] ;  /* 0x0000fa00ffa87b82 */ /* 0x000ee20000000800 */
[----:B------:R0:W-:Y:S01]  /*196c0*/  STG.E.U16 desc[UR10][R4.64], R165 ;  /* 0x000000a504007986 */ /* 0x0001e2000c10150a */
[----:B--2---:R-:W-:Y:S01]  /*196d0*/  IMAD R18, R166, 0x106, R103 ;  /* 0x00000106a6127824 */ /* 0x004fe200078e0267 */
[----:B------:R-:W-:Y:S01]  /*196e0*/  PRMT R166, R70, 0x7610, R166 ;  /* 0x0000761046a67816 */ /* 0x000fe200000000a6 */
[----:B------:R-:W-:Y:S02]  /*196f0*/  IMAD R20, R2, 0x83, RZ ;  /* 0x0000008302147824 */ /* 0x000fe400078e02ff */
[----:B----4-:R-:W-:Y:S02]  /*19700*/  IMAD R163, R163, 0x10a, RZ ;  /* 0x0000010aa3a37824 */ /* 0x010fe400078e02ff */
[----:B------:R-:W2:Y:S01]  /*19710*/  LDC R68, c[0x0][0x3e8] ;  /* 0x0000fa00ff447b82 */ /* 0x000ea20000000800 */
[----:B0-----:R-:W-:Y:S01]  /*19720*/  LEA.HI.X.SX32 R5, R105, R115, 0x1, P1 ;  /* 0x0000007369057211 */ /* 0x001fe200008f0eff */
[----:B------:R-:W-:-:S02]  /*19730*/  IMAD R105, R160, 0x108, RZ ;  /* 0x00000108a0697824 */ /* 0x000fc400078e02ff */
[----:B------:R-:W-:Y:S01]  /*19740*/  IMAD R4, R164, 0x104, R103 ;  /* 0x00000104a4047824 */ /* 0x000fe200078e0267 */
[----:B------:R-:W-:-:S03]  /*19750*/  PRMT R165, R70, 0x7632, R165 ;  /* 0x0000763246a57816 */ /* 0x000fc600000000a5 */
[----:B------:R-:W0:Y:S01]  /*19760*/  LDC R160, c[0x0][0x3e8] ;  /* 0x0000fa00ffa07b82 */ /* 0x000e220000000800 */
[----:B------:R-:W-:Y:S01]  /*19770*/  IADD3 RZ, P1, PT, R105, R114, RZ ;  /* 0x0000007269ff7210 */ /* 0x000fe20007f3e0ff */
[----:B------:R4:W-:Y:S01]  /*19780*/  STG.E.U16 desc[UR10][R4.64], R166 ;  /* 0x000000a604007986 */ /* 0x0009e2000c10150a */
[----:B------:R-:W-:-:S05]  /*19790*/  LEA.HI.X.SX32 R19, R20, R115, 0x1, P2 ;  /* 0x0000007314137211 */ /* 0x000fca00010f0eff */
[----:B------:R-:W0:Y:S01]  /*197a0*/  LDC R70, c[0x0][0x3e8] ;  /* 0x0000fa00ff467b82 */ /* 0x000e220000000800 */
[----:B------:R-:W-:Y:S02]  /*197b0*/  IMAD R20, R2, 0x85, RZ ;  /* 0x0000008502147824 */ /* 0x000fe400078e02ff */
[----:B-----5:R-:W-:Y:S01]  /*197c0*/  IMAD R21, R21, 0x10c, RZ ;  /* 0x0000010c15157824 */ /* 0x020fe200078e02ff */
[----:B----4-:R-:W-:Y:S01]  /*197d0*/  LEA.HI.X.SX32 R5, R107, R115, 0x1, P1 ;  /* 0x000000736b057211 */ /* 0x010fe200008f0eff */
[----:B-1----:R-:W-:Y:S01]  /*197e0*/  IMAD R4, R162, 0x108, R103 ;  /* 0x00000108a2047824 */ /* 0x002fe200078e0267 */
[C---:B------:R-:W-:Y:S02]  /*197f0*/  PRMT R107, R72.reuse, 0x7610, R107 ;  /* 0x00007610486b7816 */ /* 0x040fe4000000006b */
[----:B------:R-:W1:Y:S01]  /*19800*/  LDC R105, c[0x0][0x3e8] ;  /* 0x0000fa00ff697b82 */ /* 0x000e620000000800 */
[----:B------:R-:W-:Y:S01]  /*19810*/  IADD3 RZ, P1, PT, R163, R114, RZ ;  /* 0x00000072a3ff7210 */ /* 0x000fe20007f3e0ff */
[----:B------:R-:W-:Y:S01]  /*19820*/  STG.E.U16 desc[UR10][R18.64], R165 ;  /* 0x000000a512007986 */ /* 0x000fe2000c10150a */
[----:B------:R-:W-:-:S03]  /*19830*/  PRMT R163, R72, 0x7632, R163 ;  /* 0x0000763248a37816 */ /* 0x000fc600000000a3 */
[----:B------:R4:W-:Y:S02]  /*19840*/  STG.E.U16 desc[UR10][R4.64], R107 ;  /* 0x0000006b04007986 */ /* 0x0009e4000c10150a */
[----:B------:R-:W5:Y:S08]  /*19850*/  LDC R164, c[0x0][0x3e8] ;  /* 0x0000fa00ffa47b82 */ /* 0x000f700000000800 */
[----:B------:R-:W5:Y:S01]  /*19860*/  LDC R72, c[0x0][0x3e8] ;  /* 0x0000fa00ff487b82 */ /* 0x000f620000000800 */
[----:B----4-:R-:W-:-:S02]  /*19870*/  LEA.HI.X.SX32 R5, R20, R115, 0x1, P1 ;  /* 0x0000007314057211 */ /* 0x010fc400008f0eff */
[----:B------:R-:W-:-:S05]  /*19880*/  IADD3 RZ, P1, PT, R21, R114, RZ ;  /* 0x0000007215ff7210 */ /* 0x000fca0007f3e0ff */
[----:B------:R-:W4:Y:S01]  /*19890*/  LDC R21, c[0x0][0x3e8] ;  /* 0x0000fa00ff157b82 */ /* 0x000f220000000800 */
[----:B---3--:R-:W-:Y:S02]  /*198a0*/  IMAD R4, R168, 0x10a, R103 ;  /* 0x0000010aa8047824 */ /* 0x008fe400078e0267 */
[----:B--2---:R-:W-:Y:S02]  /*198b0*/  IMAD R19, R68, 0x10e, RZ ;  /* 0x0000010e44137824 */ /* 0x004fe400078e02ff */
[----:B0-----:R-:W-:Y:S01]  /*198c0*/  IMAD R107, R70, 0x110, RZ ;  /* 0x00000110466b7824 */ /* 0x001fe200078e02ff */
[----:B------:R0:W-:Y:S01]  /*198d0*/  STG.E.U16 desc[UR10][R4.64], R163 ;  /* 0x000000a304007986 */ /* 0x0001e2000c10150a */
[----:B------:R-:W-:Y:S01]  /*198e0*/  IMAD R20, R2, 0x87, RZ ;  /* 0x0000008702147824 */ /* 0x000fe200078e02ff */
[----:B------:R-:W2:Y:S01]  /*198f0*/  LDC R68, c[0x0][0x3e8] ;  /* 0x0000fa00ff447b82 */ /* 0x000ea20000000800 */
[----:B------:R-:W-:Y:S01]  /*19900*/  IADD3 RZ, P2, PT, R19, R114, RZ ;  /* 0x0000007213ff7210 */ /* 0x000fe20007f5e0ff */
[----:B-1----:R-:W-:-:S02]  /*19910*/  IMAD R105, R105, 0x112, RZ ;  /* 0x0000011269697824 */ /* 0x002fc400078e02ff */
[----:B-----5:R-:W-:-:S04]  /*19920*/  IMAD R18, R164, 0x10e, R103 ;  /* 0x0000010ea4127824 */ /* 0x020fc800078e0267 */
[----:B------:R-:W1:Y:S01]  /*19930*/  LDC R162, c[0x0][0x3e8] ;  /* 0x0000fa00ffa27b82 */ /* 0x000e620000000800 */
[-C--:B0-----:R-:W-:Y:S01]  /*19940*/  LEA.HI.X.SX32 R5, R109, R115.reuse, 0x1, P1 ;  /* 0x000000736d057211 */ /* 0x081fe200008f0eff */
[----:B------:R-:W-:Y:S01]  /*19950*/  IMAD R4, R160, 0x10c, R103 ;  /* 0x0000010ca0047824 */ /* 0x000fe200078e0267 */
[----:B------:R-:W-:Y:S02]  /*19960*/  PRMT R109, R74, 0x7610, R109 ;  /* 0x000076104a6d7816 */ /* 0x000fe4000000006d */
[----:B------:R-:W-:Y:S02]  /*19970*/  IADD3 RZ, P1, PT, R107, R114, RZ ;  /* 0x000000726bff7210 */ /* 0x000fe40007f3e0ff */
[-C--:B------:R-:W-:Y:S01]  /*19980*/  LEA.HI.X.SX32 R19, R20, R115.reuse, 0x1, P2 ;  /* 0x0000007314137211 */ /* 0x080fe200010f0eff */
[----:B------:R0:W-:Y:S01]  /*19990*/  STG.E.U16 desc[UR10][R4.64], R109 ;  /* 0x0000006d04007986 */ /* 0x0001e2000c10150a */
[----:B------:R-:W-:Y:S01]  /*199a0*/  PRMT R163, R74, 0x7632, R163 ;  /* 0x000076324aa37816 */ /* 0x000fe200000000a3 */
[----:B------:R-:W-:Y:S01]  /*199b0*/  IMAD R20, R2, 0x89, RZ ;  /* 0x0000008902147824 */ /* 0x000fe200078e02ff */
[----:B------:R-:W-:Y:S01]  /*199c0*/  PRMT R107, R76, 0x7610, R107 ;  /* 0x000076104c6b7816 */ /* 0x000fe2000000006b */
[----:B------:R-:W3:Y:S01]  /*199d0*/  LDC R74, c[0x0][0x3e8] ;  /* 0x0000fa00ff4a7b82 */ /* 0x000ee20000000800 */
[----:B----4-:R-:W-:Y:S01]  /*199e0*/  IMAD R21, R21, 0x114, RZ ;  /* 0x0000011415157824 */ /* 0x010fe200078e02ff */
[----:B------:R-:W-:Y:S01]  /*199f0*/  STG.E.U16 desc[UR10][R18.64], R163 ;  /* 0x000000a312007986 */ /* 0x000fe2000c10150a */
[----:B0-----:R-:W-:Y:S01]  /*19a00*/  IMAD R4, R72, 0x110, R103 ;  /* 0x0000011048047824 */ /* 0x001fe200078e0267 */
[----:B------:R-:W-:-:S04]  /*19a10*/  LEA.HI.X.SX32 R5, R111, R115, 0x1, P1 ;  /* 0x000000736f057211 */ /* 0x000fc800008f0eff */
[----:B------:R-:W0:Y:S01]  /*19a20*/  LDC R160, c[0x0][0x3e8] ;  /* 0x0000fa00ffa07b82 */ /* 0x000e220000000800 */
[----:B------:R-:W-:Y:S01]  /*19a30*/  IADD3 RZ, P1, PT, R105, R114, RZ ;  /* 0x0000007269ff7210 */ /* 0x000fe20007f3e0ff */
[----:B------:R4:W-:Y:S06]  /*19a40*/  STG.E.U16 desc[UR10][R4.64], R107 ;  /* 0x0000006b04007986 */ /* 0x0009ec000c10150a */
[----:B------:R-:W5:Y:S01]  /*19a50*/  LDC R70, c[0x0][0x3e8] ;  /* 0x0000fa00ff467b82 */ /* 0x000f620000000800 */
[----:B----4-:R-:W-:-:S07]  /*19a60*/  LEA.HI.X.SX32 R5, R20, R115, 0x1, P1 ;  /* 0x0000007314057211 */ /* 0x010fce00008f0eff */
[----:B------:R-:W4:Y:S01]  /*19a70*/  LDC R72, c[0x0][0x3e8] ;  /* 0x0000fa00ff487b82 */ /* 0x000f220000000800 */
[----:B------:R-:W-:-:S07]  /*19a80*/  IADD3 RZ, P1, PT, R21, R114, RZ ;  /* 0x0000007215ff7210 */ /* 0x000fce0007f3e0ff */
[----:B------:R-:W4:Y:S01]  /*19a90*/  LDC R21, c[0x0][0x3e8] ;  /* 0x0000fa00ff157b82 */ /* 0x000f220000000800 */
[----:B------:R-:W-:Y:S01]  /*19aa0*/  PRMT R105, R76, 0x7632, R105 ;  /* 0x000076324c697816 */ /* 0x000fe20000000069 */
[----:B--2---:R-:W-:Y:S02]  /*19ab0*/  IMAD R19, R68, 0x116, RZ ;  /* 0x0000011644137824 */ /* 0x004fe400078e02ff */
[----:B-1----:R-:W-:-:S04]  /*19ac0*/  IMAD R4, R162, 0x112, R103 ;  /* 0x00000112a2047824 */ /* 0x002fc800078e0267 */
[----:B------:R-:W1:Y:S01]  /*19ad0*/  LDC R76, c[0x0][0x3e8] ;  /* 0x0000fa00ff4c7b82 */ /* 0x000e620000000800 */
[----:B------:R-:W-:Y:S01]  /*19ae0*/  IMAD R20, R2, 0x8b, RZ ;  /* 0x0000008b02147824 */ /* 0x000fe200078e02ff */
[----:B------:R-:W-:Y:S01]  /*19af0*/  IADD3 RZ, P2, PT, R19, R114, RZ ;  /* 0x0000007213ff7210 */ /* 0x000fe20007f5e0ff */
[----:B------:R3:W-:Y:S01]  /*19b00*/  STG.E.U16 desc[UR10][R4.64], R105 ;  /* 0x0000006904007986 */ /* 0x0007e2000c10150a */
[----:B0-----:R-:W-:-:S04]  /*19b10*/  IMAD R18, R160, 0x116, R103 ;  /* 0x00000116a0127824 */ /* 0x001fc800078e0267 */
[----:B------:R-:W0:Y:S01]  /*19b20*/  LDC R68, c[0x0][0x3e8] ;  /* 0x0000fa00ff447b82 */ /* 0x000e220000000800 */
[-C--:B------:R-:W-:Y:S02]  /*19b30*/  LEA.HI.X.SX32 R19, R20, R115.reuse, 0x1, P2 ;  /* 0x0000007314137211 */ /* 0x080fe400010f0eff */
[----:B------:R-:W-:Y:S01]  /*19b40*/  PRMT R107, R78, 0x7632, R107 ;  /* 0x000076324e6b7816 */ /* 0x000fe2000000006b */
[----:B---3--:R-:W-:Y:S01]  /*19b50*/  IMAD R4, R74, 0x114, R103 ;  /* 0x000001144a047824 */ /* 0x008fe200078e0267 */
[----:B------:R-:W-:-:S03]  /*19b60*/  LEA.HI.X.SX32 R5, R116, R115, 0x1, P1 ;  /* 0x0000007374057211 */ /* 0x000fc600008f0eff */
[----:B------:R-:W2:Y:S01]  /*19b70*/  LDC R162, c[0x0][0x3e8] ;  /* 0x0000fa00ffa27b82 */ /* 0x000ea20000000800 */
[----:B-----5:R-:W-:Y:S01]  /*19b80*/  IMAD R105, R70, 0x118, RZ ;  /* 0x0000011846697824 */ /* 0x020fe200078e02ff */
[----:B------:R-:W-:Y:S04]  /*19b90*/  STG.E.U16 desc[UR10][R4.64], R78 ;  /* 0x0000004e04007986 */ /* 0x000fe8000c10150a */
[----:B------:R3:W-:Y:S02]  /*19ba0*/  STG.E.U16 desc[UR10][R18.64], R107 ;  /* 0x0000006b12007986 */ /* 0x0007e4000c10150a */
[----:B------:R-:W5:Y:S01]  /*19bb0*/  LDC R70, c[0x0][0x3e8] ;  /* 0x0000fa00ff467b82 */ /* 0x000f620000000800 */
[----:B------:R-:W-:Y:S01]  /*19bc0*/  IADD3 RZ, P1, PT, R105, R114, RZ ;  /* 0x0000007269ff7210 */ /* 0x000fe20007f3e0ff */
[----:B----4-:R-:W-:-:S06]  /*19bd0*/  IMAD R105, R72, 0x11a, RZ ;  /* 0x0000011a48697824 */ /* 0x010fcc00078e02ff */
[----:B------:R-:W4:Y:S01]  /*19be0*/  LDC R72, c[0x0][0x3e8] ;  /* 0x0000fa00ff487b82 */ /* 0x000f220000000800 */
[----:B---3--:R-:W-:-:S07]  /*19bf0*/  IMAD R19, R21, 0x11c, RZ ;  /* 0x0000011c15137824 */ /* 0x008fce00078e02ff */
[----:B------:R-:W3:Y:S01]  /*19c00*/  LDC R21, c[0x0][0x3e8] ;  /* 0x0000fa00ff157b82 */ /* 0x000ee20000000800 */
[----:B-1----:R-:W-:Y:S01]  /*19c10*/  IMAD R4, R76, 0x118, R103 ;  /* 0x000001184c047824 */ /* 0x002fe200078e0267 */
[----:B------:R-:W-:Y:S01]  /*19c20*/  LEA.HI.X.SX32 R5, R113, R115, 0x1, P1 ;  /* 0x0000007371057211 */ /* 0x000fe200008f0eff */
[----:B------:R-:W-:Y:S01]  /*19c30*/  IMAD R20, R2, 0x8d, RZ ;  /* 0x0000008d02147824 */ /* 0x000fe200078e02ff */
[----:B------:R-:W-:-:S04]  /*19c40*/  IADD3 RZ, P1, PT, R105, R114, RZ ;  /* 0x0000007269ff7210 */ /* 0x000fc80007f3e0ff */
[----:B------:R-:W1:Y:S01]  /*19c50*/  LDC R74, c[0x0][0x3e8] ;  /* 0x0000fa00ff4a7b82 */ /* 0x000e620000000800 */
[----:B0-----:R-:W-:Y:S01]  /*19c60*/  IMAD R105, R68, 0x11e, RZ ;  /* 0x0000011e44697824 */ /* 0x001fe200078e02ff */
[----:B------:R0:W-:Y:S06]  /*19c70*/  STG.E.U16 desc[UR10][R4.64], R80 ;  /* 0x0000005004007986 */ /* 0x0001ec000c10150a */
[----:B------:R-:W1:Y:S01]  /*19c80*/  LDC R76, c[0x0][0x3e8] ;  /* 0x0000fa00ff4c7b82 */ /* 0x000e620000000800 */
[----:B------:R-:W-:Y:S02]  /*19c90*/  IADD3 RZ, P2, PT, R105, R114, RZ ;  /* 0x0000007269ff7210 */ /* 0x000fe40007f5e0ff */
[----:B------:R-:W-:-:S02]  /*19ca0*/  PRMT R18, R80, 0x7632, R18 ;  /* 0x0000763250127816 */ /* 0x000fc40000000012 */
[----:B0-----:R-:W-:-:S03]  /*19cb0*/  LEA.HI.X.SX32 R5, R20, R115, 0x1, P1 ;  /* 0x0000007314057211 */ /* 0x001fc600008f0eff */
[----:B------:R-:W0:Y:S01]  /*19cc0*/  LDC R78, c[0x0][0x3e8] ;  /* 0x0000fa00ff4e7b82 */ /* 0x000e220000000800 */
[----:B------:R-:W-:Y:S01]  /*19cd0*/  IMAD R20, R2, 0x8f, RZ ;  /* 0x0000008f02147824 */ /* 0x000fe200078e02ff */
[----:B------:R-:W-:Y:S01]  /*19ce0*/  IADD3 RZ, P1, PT, R19, R114, RZ ;  /* 0x0000007213ff7210 */ /* 0x000fe20007f3e0ff */
[----:B--2---:R-:W-:-:S05]  /*19cf0*/  IMAD R4, R162, 0x11a, R103 ;  /* 0x0000011aa2047824 */ /* 0x004fca00078e0267 */
[----:B------:R-:W2:Y:S01]  /*19d00*/  LDC R68, c[0x0][0x3e8] ;  /* 0x0000fa00ff447b82 */ /* 0x000ea20000000800 */
[----:B------:R-:W-:Y:S01]  /*19d10*/  LEA.HI.X.SX32 R19, R20, R115, 0x1, P2 ;  /* 0x0000007314137211 */ /* 0x000fe200010f0eff */
[----:B-----5:R-:W-:Y:S02]  /*19d20*/  IMAD R105, R70, 0x120, RZ ;  /* 0x0000012046697824 */ /* 0x020fe400078e02ff */
[----:B---3--:R-:W-:-:S04]  /*19d30*/  IMAD R107, R21, 0x124, RZ ;  /* 0x00000124156b7824 */ /* 0x008fc800078e02ff */
[----:B------:R-:W3:Y:S01]  /*19d40*/  LDC R80, c[0x0][0x3e8] ;  /* 0x0000fa00ff507b82 */ /* 0x000ee20000000800 */
[----:B------:R5:W-:Y:S07]  /*19d50*/  STG.E.U16 desc[UR10][R4.64], R18 ;  /* 0x0000001204007986 */ /* 0x000bee000c10150a */
[----:B------:R-:W3:Y:S01]  /*19d60*/  LDC R20, c[0x0][0x3e8] ;  /* 0x0000fa00ff147b82 */ /* 0x000ee20000000800 */
[----:B-----5:R-:W-:-:S07]  /*19d70*/  LEA.HI.X.SX32 R5, R117, R115, 0x1, P1 ;  /* 0x0000007375057211 */ /* 0x020fce00008f0eff */
[----:B------:R-:W5:Y:S01]  /*19d80*/  LDC R21, c[0x0][0x3e8] ;  /* 0x0000fa00ff157b82 */ /* 0x000f620000000800 */
[----:B------:R-:W-:Y:S01]  /*19d90*/  IADD3 RZ, P1, PT, R105, R114, RZ ;  /* 0x0000007269ff7210 */ /* 0x000fe20007f3e0ff */
[----:B----4-:R-:W-:Y:S01]  /*19da0*/  IMAD R105, R72, 0x122, RZ ;  /* 0x0000012248697824 */ /* 0x010fe200078e02ff */
[----:B------:R-:W-:Y:S01]  /*19db0*/  PRMT R70, R82, 0x7632, R70 ;  /* 0x0000763252467816 */ /* 0x000fe20000000046 */
[--C-:B-1----:R-:W-:Y:S02]  /*19dc0*/  IMAD R4, R74, 0x11c, R103.reuse ;  /* 0x0000011c4a047824 */ /* 0x102fe400078e0267 */
[--C-:B------:R-:W-:Y:S02]  /*19dd0*/  IMAD R18, R76, 0x11e, R103.reuse ;  /* 0x0000011e4c127824 */ /* 0x100fe400078e0267 */
[----:B------:R-:W1:Y:S01]  /*19de0*/  LDC R72, c[0x0][0x3e8] ;  /* 0x0000fa00ff487b82 */ /* 0x000e620000000800 */
[----:B------:R0:W-:Y:S04]  /*19df0*/  STG.E.U16 desc[UR10][R4.64], R82 ;  /* 0x0000005204007986 */ /* 0x0001e8000c10150a */
[----:B------:R4:W-:Y:S03]  /*19e00*/  STG.E.U16 desc[UR10][R18.64], R70 ;  /* 0x0000004612007986 */ /* 0x0009e6000c10150a */
[----:B------:R-:W1:Y:S01]  /*19e10*/  LDC R74, c[0x0][0x3e8] ;  /* 0x0000fa00ff4a7b82 */ /* 0x000e620000000800 */
[----:B0-----:R-:W-:Y:S01]  /*19e20*/  IMAD R4, R78, 0x120, R103 ;  /* 0x000001204e047824 */ /* 0x001fe200078e0267 */
[----:B------:R-:W-:-:S02]  /*19e30*/  LEA.HI.X.SX32 R5, R119, R115, 0x1, P1 ;  /* 0x0000007377057211 */ /* 0x000fc400008f0eff */
[----:B------:R-:W-:Y:S01]  /*19e40*/  IADD3 RZ, P1, PT, R105, R114, RZ ;  /* 0x0000007269ff7210 */ /* 0x000fe20007f3e0ff */
[----:B----4-:R-:W-:-:S03]  /*19e50*/  IMAD R18, R2, 0x91, RZ ;  /* 0x0000009102127824 */ /* 0x010fc600078e02ff */
[----:B------:R-:W0:Y:S01]  /*19e60*/  LDC R70, c[0x0][0x3e8] ;  /* 0x0000fa00ff467b82 */ /* 0x000e220000000800 */
[----:B------:R3:W-:Y:S01]  /*19e70*/  STG.E.U16 desc[UR10][R4.64], R84 ;  /* 0x0000005404007986 */ /* 0x0007e2000c10150a */
[----:B--2---:R-:W-:Y:S01]  /*19e80*/  IMAD R105, R68, 0x126, RZ ;  /* 0x0000012644697824 */ /* 0x004fe200078e02ff */
[----:B------:R-:W-:-:S05]  /*19e90*/  PRMT R68, R84, 0x7632, R68 ;  /* 0x0000763254447816 */ /* 0x000fca0000000044 */
[----:B------:R-:W2:Y:S01]  /*19ea0*/  LDC R76, c[0x0][0x3e8] ;  /* 0x0000fa00ff4c7b82 */ /* 0x000ea20000000800 */
[--C-:B---3--:R-:W-:Y:S01]  /*19eb0*/  IMAD R4, R80, 0x122, R103.reuse ;  /* 0x0000012250047824 */ /* 0x108fe200078e0267 */
[----:B------:R-:W-:Y:S01]  /*19ec0*/  LEA.HI.X.SX32 R5, R18, R115, 0x1, P1 ;  /* 0x0000007312057211 */ /* 0x000fe200008f0eff */
[----:B------:R-:W-:Y:S01]  /*19ed0*/  IMAD R18, R20, 0x124, R103 ;  /* 0x0000012414127824 */ /* 0x000fe200078e0267 */
[----:B------:R-:W-:Y:S01]  /*19ee0*/  IADD3 RZ, P1, PT, R105, R114, RZ ;  /* 0x0000007269ff7210 */ /* 0x000fe20007f3e0ff */
[----:B------:R-:W-:-:S03]  /*19ef0*/  IMAD R20, R2, 0x93, RZ ;  /* 0x0000009302147824 */ /* 0x000fc600078e02ff */
[----:B------:R-:W3:Y:S01]  /*19f00*/  LDC R78, c[0x0][0x3e8] ;  /* 0x0000fa00ff4e7b82 */ /* 0x000ee20000000800 */
[----:B------:R4:W-:Y:S01]  /*19f10*/  STG.E.U16 desc[UR10][R4.64], R68 ;  /* 0x0000004404007986 */ /* 0x0009e2000c10150a */
[----:B-----5:R-:W-:Y:S01]  /*19f20*/  IMAD R105, R21, 0x128, RZ ;  /* 0x0000012815697824 */ /* 0x020fe200078e02ff */
[----:B------:R-:W-:-:S05]  /*19f30*/  IADD3 RZ, P2, PT, R107, R114, RZ ;  /* 0x000000726bff7210 */ /* 0x000fca0007f5e0ff */
[----:B------:R-:W5:Y:S01]  /*19f40*/  LDC R80, c[0x0][0x3e8] ;  /* 0x0000fa00ff507b82 */ /* 0x000f620000000800 */
[----:B----4-:R-:W-:-:S07]  /*19f50*/  LEA.HI.X.SX32 R5, R20, R115, 0x1, P1 ;  /* 0x0000007314057211 */ /* 0x010fce00008f0eff */
[----:B------:R-:W4:Y:S01]  /*19f60*/  LDC R68, c[0x0][0x3e8] ;  /* 0x0000fa00ff447b82 */ /* 0x000f220000000800 */
[----:B------:R-:W-:Y:S01]  /*19f70*/  IADD3 RZ, P1, PT, R105, R114, RZ ;  /* 0x0000007269ff7210 */ /* 0x000fe20007f3e0ff */
[----:B-1----:R-:W-:Y:S01]  /*19f80*/  IMAD R105, R72, 0x12c, RZ ;  /* 0x0000012c48697824 */ /* 0x002fe200078e02ff */
[----:B------:R-:W-:Y:S01]  /*19f90*/  LEA.HI.X.SX32 R19, R121, R115, 0x1, P2 ;  /* 0x0000007379137211 */ /* 0x000fe200010f0eff */
[----:B------:R-:W-:-:S04]  /*19fa0*/  IMAD R4, R74, 0x126, R103 ;  /* 0x000001264a047824 */ /* 0x000fc800078e0267 */
[----:B------:R-:W1:Y:S01]  /*19fb0*/  LDC R72, c[0x0][0x3e8] ;  /* 0x0000fa00ff487b82 */ /* 0x000e620000000800 */
[----:B------:R0:W-:Y:S07]  /*19fc0*/  STG.E.U16 desc[UR10][R18.64], R86 ;  /* 0x0000005612007986 */ /* 0x0001ee000c10150a */
[----:B------:R-:W5:Y:S08]  /*19fd0*/  LDC R21, c[0x0][0x3e8] ;  /* 0x0000fa00ff157b82 */ /* 0x000f700000000800 */
[----:B------:R-:W5:Y:S01]  /*19fe0*/  LDC R74, c[0x0][0x3e8] ;  /* 0x0000fa00ff4a7b82 */ /* 0x000f620000000800 */
[----:B0-----:R-:W-:Y:S01]  /*19ff0*/  PRMT R19, R86, 0x7632, R19 ;  /* 0x0000763256137816 */ /* 0x001fe20000000013 */
[----:B------:R-:W-:-:S02]  /*1a000*/  IMAD R107, R70, 0x12a, RZ ;  /* 0x0000012a466b7824 */ /* 0x000fc400078e02ff */
[----:B------:R-:W-:Y:S02]  /*1a010*/  IMAD R20, R2, 0x95, RZ ;  /* 0x0000009502147824 */ /* 0x000fe400078e02ff */
[----:B------:R0:W-:Y:S01]  /*1a020*/  STG.E.U16 desc[UR10][R4.64], R19 ;  /* 0x0000001304007986 */ /* 0x0001e2000c10150a */
[-C--:B------:R-:W-:Y:S01]  /*1a030*/  IADD3 RZ, P2, PT, R107, R114.reuse, RZ ;  /* 0x000000726bff7210 */ /* 0x080fe20007f5e0ff */
[--C-:B---3--:R-:W-:Y:S01]  /*1a040*/  IMAD R18, R78, 0x12a, R103.reuse ;  /* 0x0000012a4e127824 */ /* 0x108fe200078e0267 */
[----:B------:R-:W-:Y:S01]  /*1a050*/  PRMT R78, R88, 0x7632, R78 ;  /* 0x00007632584e7816 */ /* 0x000fe2000000004e */
[----:B------:R-:W3:Y:S01]  /*1a060*/  LDC R70, c[0x0][0x3e8] ;  /* 0x0000fa00ff467b82 */ /* 0x000ee20000000800 */
[----:B0-----:R-:W-:Y:S01]  /*1a070*/  LEA.HI.X.SX32 R5, R123, R115, 0x1, P1 ;  /* 0x000000737b057211 */ /* 0x001fe200008f0eff */
[----:B--2---:R-:W-:Y:S01]  /*1a080*/  IMAD R4, R76, 0x128, R103 ;  /* 0x000001284c047824 */ /* 0x004fe200078e0267 */
[----:B------:R-:W-:Y:S01]  /*1a090*/  IADD3 RZ, P1, PT, R105, R114, RZ ;  /* 0x0000007269ff7210 */ /* 0x000fe20007f3e0ff */
[----:B----4-:R-:W-:-:S04]  /*1a0a0*/  IMAD R105, R68, 0x130, RZ ;  /* 0x0000013044697824 */ /* 0x010fc800078e02ff */
[----:B------:R-:W0:Y:S01]  /*1a0b0*/  LDC R76, c[0x0][0x3e8] ;  /* 0x0000fa00ff4c7b82 */ /* 0x000e220000000800 */
[-C--:B------:R-:W-:Y:S01]  /*1a0c0*/  LEA.HI.X.SX32 R19, R20, R115.reuse, 0x1, P2 ;  /* 0x0000007314137211 */ /* 0x080fe200010f0eff */
[----:B------:R5:W-:Y:S01]  /*1a0d0*/  STG.E.U16 desc[UR10][R4.64], R88 ;  /* 0x0000005804007986 */ /* 0x000be2000c10150a */
[----:B------:R-:W-:Y:S01]  /*1a0e0*/  IADD3 RZ, P2, PT, R105, R114, RZ ;  /* 0x0000007269ff7210 */ /* 0x000fe20007f5e0ff */
[----:B-1----:R-:W-:Y:S02]  /*1a0f0*/  IMAD R105, R72, 0x136, RZ ;  /* 0x0000013648697824 */ /* 0x002fe400078e02ff */
[----:B------:R1:W-:Y:S02]  /*1a100*/  STG.E.U16 desc[UR10][R18.64], R78 ;  /* 0x0000004e12007986 */ /* 0x0003e4000c10150a */
[----:B------:R-:W2:Y:S01]  /*1a110*/  LDC R72, c[0x0][0x3e8] ;  /* 0x0000fa00ff487b82 */ /* 0x000ea20000000800 */
[----:B-----5:R-:W-:Y:S01]  /*1a120*/  IMAD R4, R80, 0x12c, R103 ;  /* 0x0000012c50047824 */ /* 0x020fe200078e0267 */
[----:B------:R-:W-:Y:S01]  /*1a130*/  LEA.HI.X.SX32 R5, R125, R115, 0x1, P1 ;  /* 0x000000737d057211 */ /* 0x000fe200008f0eff */
[----:B------:R-:W-:-:S05]  /*1a140*/  IMAD R21, R21, 0x12e, RZ ;  /* 0x0000012e15157824 */ /* 0x000fca00078e02ff */
[----:B------:R-:W4:Y:S01]  /*1a150*/  LDC R20, c[0x0][0x3e8] ;  /* 0x0000fa00ff147b82 */ /* 0x000f220000000800 */
[----:B------:R5:W-:Y:S01]  /*1a160*/  STG.E.U16 desc[UR10][R4.64], R90 ;  /* 0x0000005a04007986 */ /* 0x000be2000c10150a */
[----:B-1----:R-:W-:Y:S01]  /*1a170*/  IMAD R18, R2, 0x97, RZ ;  /* 0x0000009702127824 */ /* 0x002fe200078e02ff */
[----:B------:R-:W-:Y:S02]  /*1a180*/  IADD3 RZ, P1, PT, R21, R114, RZ ;  /* 0x0000007215ff7210 */ /* 0x000fe40007f3e0ff */
[----:B------:R-:W-:-:S03]  /*1a190*/  PRMT R68, R90, 0x7632, R68 ;  /* 0x000076325a447816 */ /* 0x000fc60000000044 */
[----:B------:R-:W1:Y:S01]  /*1a1a0*/  LDC R78, c[0x0][0x3e8] ;  /* 0x0000fa00ff4e7b82 */ /* 0x000e620000000800 */
[----:B-----5:R-:W-:-:S07]  /*1a1b0*/  IMAD R4, R74, 0x12e, R103 ;  /* 0x0000012e4a047824 */ /* 0x020fce00078e0267 */
[----:B------:R-:W5:Y:S08]  /*1a1c0*/  LDC R80, c[0x0][0x3e8] ;  /* 0x0000fa00ff507b82 */ /* 0x000f700000000800 */
[----:B------:R-:W1:Y:S01]  /*1a1d0*/  LDC R74, c[0x0][0x3e8] ;  /* 0x0000fa00ff4a7b82 */ /* 0x000e620000000800 */
[----:B------:R-:W-:-:S05]  /*1a1e0*/  LEA.HI.X.SX32 R5, R18, R115, 0x1, P1 ;  /* 0x0000007312057211 */ /* 0x000fca00008f0eff */
[----:B------:R0:W-:Y:S02]  /*1a1f0*/  STG.E.U16 desc[UR10][R4.64], R68 ;  /* 0x0000004404007986 */ /* 0x0001e4000c10150a */
[----:B------:R-:W5:Y:S01]  /*1a200*/  LDC R18, c[0x0][0x3e8] ;  /* 0x0000fa00ff127b82 */ /* 0x000f620000000800 */
[----:B------:R-:W-:Y:S01]  /*1a210*/  IADD3 RZ, P3, PT, R105, R114, RZ ;  /* 0x0000007269ff7210 */ /* 0x000fe20007f7e0ff */
[----:B--2---:R-:W-:Y:S02]  /*1a220*/  IMAD R105, R72, 0x138, RZ ;  /* 0x0000013848697824 */ /* 0x004fe400078e02ff */
[----:B---3--:R-:W-:-:S04]  /*1a230*/  IMAD R21, R70, 0x134, RZ ;  /* 0x0000013446157824 */ /* 0x008fc800078e02ff */
[----:B------:R-:W2:Y:S01]  /*1a240*/  LDC R82, c[0x0][0x3e8] ;  /* 0x0000fa00ff527b82 */ /* 0x000ea20000000800 */
[----:B0-----:R-:W-:-:S07]  /*1a250*/  IMAD R4, R76, 0x130, R103 ;  /* 0x000001304c047824 */ /* 0x001fce00078e0267 */
[----:B------:R-:W0:Y:S01]  /*1a260*/  LDC R76, c[0x0][0x3e8] ;  /* 0x0000fa00ff4c7b82 */ /* 0x000e220000000800 */
[----:B------:R-:W-:Y:S01]  /*1a270*/  IMAD R70, R2, 0x9b, RZ ;  /* 0x0000009b02467824 */ /* 0x000fe200078e02ff */
[----:B------:R-:W-:Y:S01]  /*1a280*/  LEA.HI.X.SX32 R5, R127, R115, 0x1, P2 ;  /* 0x000000737f057211 */ /* 0x000fe200010f0eff */
[----:B-1----:R-:W-:-:S05]  /*1a290*/  IMAD R107, R74, 0x13a, RZ ;  /* 0x0000013a4a6b7824 */ /* 0x002fca00078e02ff */
[----:B------:R-:W1:Y:S01]  /*1a2a0*/  LDC R72, c[0x0][0x3e8] ;  /* 0x0000fa00ff487b82 */ /* 0x000e620000000800 */
[----:B----4-:R-:W-:Y:S01]  /*1a2b0*/  IMAD R19, R20, 0x132, RZ ;  /* 0x0000013214137824 */ /* 0x010fe200078e02ff */
[----:B------:R-:W-:Y:S02]  /*1a2c0*/  IADD3 RZ, P2, PT, R21, R114, RZ ;  /* 0x0000007215ff7210 */ /* 0x000fe40007f5e0ff */
[----:B------:R-:W-:-:S04]  /*1a2d0*/  LEA.HI.X.SX32 R21, R70, R115, 0x1, P3 ;  /* 0x0000007346157211 */ /* 0x000fc800018f0eff */
[----:B------:R-:W3:Y:S01]  /*1a2e0*/  LDC R84, c[0x0][0x3e8] ;  /* 0x0000fa00ff547b82 */ /* 0x000ee20000000800 */
[----:B------:R-:W-:-:S07]  /*1a2f0*/  IMAD R68, R2, 0x99, RZ ;  /* 0x0000009902447824 */ /* 0x000fce00078e02ff */
[----:B------:R-:W4:Y:S01]  /*1a300*/  LDC R86, c[0x0][0x3e8] ;  /* 0x0000fa00ff567b82 */ /* 0x000f220000000800 */
[----:B------:R-:W-:-:S07]  /*1a310*/  IADD3 RZ, P1, PT, R19, R114, RZ ;  /* 0x0000007213ff7210 */ /* 0x000fce0007f3e0ff */
[----:B------:R-:W3:Y:S01]  /*1a320*/  LDC R74, c[0x0][0x3e8] ;  /* 0x0000fa00ff4a7b82 */ /* 0x000ee20000000800 */
[----:B------:R2:W-:Y:S07]  /*1a330*/  STG.E.U16 desc[UR10][R4.64], R92 ;  /* 0x0000005c04007986 */ /* 0x0005ee000c10150a */
[----:B------:R-:W4:Y:S01]  /*1a340*/  LDC R70, c[0x0][0x3e8] ;  /* 0x0000fa00ff467b82 */ /* 0x000f220000000800 */
[----:B0-----:R-:W-:Y:S01]  /*1a350*/  IMAD R109, R76, 0x13c, RZ ;  /* 0x0000013c4c6d7824 */ /* 0x001fe200078e02ff */
[-C--:B--2---:R-:W-:Y:S01]  /*1a360*/  LEA.HI.X.SX32 R5, R68, R115.reuse, 0x1, P1 ;  /* 0x0000007344057211 */ /* 0x084fe200008f0eff */
[--C-:B-----5:R-:W-:Y:S01]  /*1a370*/  IMAD R4, R18, 0x132, R103.reuse ;  /* 0x0000013212047824 */ /* 0x120fe200078e0267 */
[----:B------:R-:W-:Y:S01]  /*1a380*/  PRMT R68, R92, 0x7632, R68 ;  /* 0x000076325c447816 */ /* 0x000fe20000000044 */
[--C-:B------:R-:W-:Y:S01]  /*1a390*/  IMAD R18, R78, 0x134, R103.reuse ;  /* 0x000001344e127824 */ /* 0x100fe200078e0267 */
[----:B------:R-:W-:Y:S01]  /*1a3a0*/  LEA.HI.X.SX32 R19, R129, R115, 0x1, P2 ;  /* 0x0000007381137211 */ /* 0x000fe200010f0eff */
[----:B------:R-:W-:Y:S01]  /*1a3b0*/  IMAD R20, R80, 0x136, R103 ;  /* 0x0000013650147824 */ /* 0x000fe200078e0267 */
[----:B------:R-:W-:Y:S01]  /*1a3c0*/  PRMT R78, R94, 0x7632, R78 ;  /* 0x000076325e4e7816 */ /* 0x000fe2000000004e */
[----:B------:R0:W-:Y:S01]  /*1a3d0*/  STG.E.U16 desc[UR10][R4.64], R68 ;  /* 0x0000004404007986 */ /* 0x0001e2000c10150a */
[-C--:B------:R-:W-:Y:S01]  /*1a3e0*/  IADD3 RZ, P1, PT, R105, R114.reuse, RZ ;  /* 0x0000007269ff7210 */ /* 0x080fe20007f3e0ff */
[----:B------:R-:W2:Y:S01]  /*1a3f0*/  LDC R76, c[0x0][0x3e8] ;  /* 0x0000fa00ff4c7b82 */ /* 0x000ea20000000800 */
[-C--:B------:R-:W-:Y:S01]  /*1a400*/  IADD3 RZ, P2, PT, R107, R114.reuse, RZ ;  /* 0x000000726bff7210 */ /* 0x080fe20007f5e0ff */
[----:B-1----:R-:W-:Y:S01]  /*1a410*/  IMAD R105, R72, 0x140, RZ ;  /* 0x0000014048697824 */ /* 0x002fe200078e02ff */
[----:B------:R-:W-:Y:S01]  /*1a420*/  IADD3 RZ, P3, PT, R109, R114, RZ ;  /* 0x000000726dff7210 */ /* 0x000fe20007f7e0ff */
[----:B------:R1:W-:Y:S01]  /*1a430*/  STG.E.U16 desc[UR10][R18.64], R94 ;  /* 0x0000005e12007986 */ /* 0x0003e2000c10150a */
[----:B------:R-:W-:-:S03]  /*1a440*/  PRMT R80, R96, 0x7632, R80 ;  /* 0x0000763260507816 */ /* 0x000fc60000000050 */
[----:B------:R-:W5:Y:S01]  /*1a450*/  LDC R72, c[0x0][0x3e8] ;  /* 0x0000fa00ff487b82 */ /* 0x000f620000000800 */
[----:B0-----:R-:W-:Y:S01]  /*1a460*/  IMAD R68, R2, 0x9d, RZ ;  /* 0x0000009d02447824 */ /* 0x001fe200078e02ff */
[-C--:B------:R-:W-:Y:S01]  /*1a470*/  LEA.HI.X.SX32 R5, R131, R115.reuse, 0x1, P1 ;  /* 0x0000007383057211 */ /* 0x080fe200008f0eff */
[--C-:B------:R-:W-:Y:S01]  /*1a480*/  IMAD R4, R82, 0x138, R103.reuse ;  /* 0x0000013852047824 */ /* 0x100fe200078e0267 */
[----:B------:R4:W-:Y:S01]  /*1a490*/  STG.E.U16 desc[UR10][R20.64], R78 ;  /* 0x0000004e14007986 */ /* 0x0009e2000c10150a */
[----:B---3--:R-:W-:Y:S02]  /*1a4a0*/  IMAD R107, R74, 0x142, RZ ;  /* 0x000001424a6b7824 */ /* 0x008fe400078e02ff */
[--C-:B-1----:R-:W-:Y:S01]  /*1a4b0*/  IMAD R18, R84, 0x13a, R103.reuse ;  /* 0x0000013a54127824 */ /* 0x102fe200078e0267 */
[-C--:B------:R-:W-:Y:S01]  /*1a4c0*/  LEA.HI.X.SX32 R19, R68, R115.reuse, 0x1, P2 ;  /* 0x0000007344137211 */ /* 0x080fe200010f0eff */
[----:B------:R-:W-:Y:S01]  /*1a4d0*/  STG.E.U16 desc[UR10][R4.64], R96 ;  /* 0x0000006004007986 */ /* 0x000fe2000c10150a */
[----:B------:R-:W0:Y:S01]  /*1a4e0*/  LDC R74, c[0x0][0x3e8] ;  /* 0x0000fa00ff4a7b82 */ /* 0x000e220000000800 */
[----:B----4-:R-:W-:Y:S01]  /*1a4f0*/  IMAD R20, R86, 0x13c, R103 ;  /* 0x0000013c56147824 */ /* 0x010fe200078e0267 */
[----:B------:R-:W-:-:S06]  /*1a500*/  LEA.HI.X.SX32 R21, R133, R115, 0x1, P3 ;  /* 0x0000007385157211 */ /* 0x000fcc00018f0eff */
[----:B------:R-:W1:Y:S01]  /*1a510*/  LDC R78, c[0x0][0x3e8] ;  /* 0x0000fa00ff4e7b82 */ /* 0x000e620000000800 */
[----:B------:R-:W-:Y:S01]  /*1a520*/  STG.E.U16 desc[UR10][R18.64], R80 ;  /* 0x0000005012007986 */ /* 0x000fe2000c10150a */
[----:B------:R-:W-:Y:S02]  /*1a530*/  IMAD R103, R70, 0x13e, RZ ;  /* 0x0000013e46677824 */ /* 0x000fe400078e02ff */
[----:B------:R-:W-:Y:S01]  /*1a540*/  IMAD R70, R2, 0xa1, RZ ;  /* 0x000000a102467824 */ /* 0x000fe200078e02ff */
[----:B------:R3:W-:Y:S02]  /*1a550*/  STG.E.U16 desc[UR10][R20.64], R98 ;  /* 0x0000006214007986 */ /* 0x0007e4000c10150a */
[----:B---3--:R-:W-:-:S04]  /*1a560*/  IADD3 R20, P3, PT, R107, R114, RZ ;  /* 0x000000726b147210 */ /* 0x008fc80007f7e0ff */
[-C--:B------:R-:W-:Y:S02]  /*1a570*/  LEA.HI.X.SX32 R21, R70, R115.reuse, 0x1, P3 ;  /* 0x0000007346157211 */ /* 0x080fe400018f0eff */
[----:B------:R-:W3:Y:S01]  /*1a580*/  LDC R70, c[0x0][0x3e8] ;  /* 0x0000fa00ff467b82 */ /* 0x000ee20000000800 */
[-C--:B------:R-:W-:Y:S01]  /*1a590*/  IADD3 R4, P1, PT, R103, R114.reuse, RZ ;  /* 0x0000007267047210 */ /* 0x080fe20007f3e0ff */
[----:B------:R-:W-:Y:S02]  /*1a5a0*/  IMAD R68, R2, 0x9f, RZ ;  /* 0x0000009f02447824 */ /* 0x000fe400078e02ff */
[----:B--2---:R-:W-:Y:S01]  /*1a5b0*/  IMAD R103, R76, 0x144, RZ ;  /* 0x000001444c677824 */ /* 0x004fe200078e02ff */
[----:B------:R-:W-:Y:S01]  /*1a5c0*/  IADD3 R18, P2, PT, R105, R114, RZ ;  /* 0x0000007269127210 */ /* 0x000fe20007f5e0ff */
[----:B-----5:R-:W-:Y:S02]  /*1a5d0*/  IMAD R107, R72, 0x148, RZ ;  /* 0x00000148486b7824 */ /* 0x020fe400078e02ff */
[----:B------:R-:W2:Y:S01]  /*1a5e0*/  LDC R76, c[0x0][0x3e8] ;  /* 0x0000fa00ff4c7b82 */ /* 0x000ea20000000800 */
[----:B------:R-:W-:-:S02]  /*1a5f0*/  LEA.HI.X.SX32 R5, R68, R115, 0x1, P1 ;  /* 0x0000007344057211 */ /* 0x000fc400008f0eff */
[----:B------:R-:W-:Y:S01]  /*1a600*/  PRMT R80, R98, 0x7632, R80 ;  /* 0x0000763262507816 */ /* 0x000fe20000000050 */
[----:B-1----:R-:W-:Y:S01]  /*1a610*/  IMAD R105, R78, 0x146, RZ ;  /* 0x000001464e697824 */ /* 0x002fe200078e02ff */
[----:B------:R-:W-:-:S03]  /*1a620*/  LEA.HI.X.SX32 R19, R137, R115, 0x1, P2 ;  /* 0x0000007389137211 */ /* 0x000fc600010f0eff */
[----:B------:R-:W1:Y:S01]  /*1a630*/  LDC R72, c[0x0][0x3e8] ;  /* 0x0000fa00ff487b82 */ /* 0x000e620000000800 */
[----:B------:R4:W-:Y:S01]  /*1a640*/  STG.E.U16 desc[UR10][R4.64], R80 ;  /* 0x0000005004007986 */ /* 0x0009e2000c10150a */
[----:B------:R-:W-:Y:S01]  /*1a650*/  IMAD R68, R2, 0xa3, RZ ;  /* 0x000000a302447824 */ /* 0x000fe200078e02ff */
[----:B------:R-:W-:Y:S02]  /*1a660*/  PRMT R82, R100, 0x7632, R82 ;  /* 0x0000763264527816 */ /* 0x000fe40000000052 */
[----:B------:R5:W-:Y:S01]  /*1a670*/  STG.E.U16 desc[UR10][R18.64], R100 ;  /* 0x0000006412007986 */ /* 0x000be2000c10150a */
[----:B------:R-:W-:Y:S02]  /*1a680*/  PRMT R84, R102, 0x7632, R84 ;  /* 0x0000763266547816 */ /* 0x000fe40000000054 */
[----:B------:R-:W1:Y:S01]  /*1a690*/  LDC R78, c[0x0][0x3e8] ;  /* 0x0000fa00ff4e7b82 */ /* 0x000e620000000800 */
[----:B----4-:R-:W-:-:S07]  /*1a6a0*/  IADD3 R4, P1, PT, R103, R114, RZ ;  /* 0x0000007267047210 */ /* 0x010fce0007f3e0ff */
[----:B------:R-:W4:Y:S01]  /*1a6b0*/  LDC R80, c[0x0][0x3e8] ;  /* 0x0000fa00ff507b82 */ /* 0x000f220000000800 */
[----:B-----5:R-:W-:Y:S02]  /*1a6c0*/  IADD3 R18, P2, PT, R105, R114, RZ ;  /* 0x0000007269127210 */ /* 0x020fe40007f5e0ff */
[-C--:B------:R-:W-:Y:S01]  /*1a6d0*/  LEA.HI.X.SX32 R5, R157, R115.reuse, 0x1, P1 ;  /* 0x000000739d057211 */ /* 0x080fe200008f0eff */
[----:B------:R5:W-:Y:S01]  /*1a6e0*/  STG.E.U16 desc[UR10][R20.64], R82 ;  /* 0x0000005214007986 */ /* 0x000be2000c10150a */
[----:B------:R-:W-:Y:S01]  /*1a6f0*/  LEA.HI.X.SX32 R19, R68, R115, 0x1, P2 ;  /* 0x0000007344137211 */ /* 0x000fe200010f0eff */
[----:B---3--:R-:W-:Y:S02]  /*1a700*/  IMAD R103, R70, 0x14a, RZ ;  /* 0x0000014a46677824 */ /* 0x008fe400078e02ff */
[----:B------:R2:W-:Y:S01]  /*1a710*/  STG.E.U16 desc[UR10][R4.64], R102 ;  /* 0x0000006604007986 */ /* 0x0005e2000c10150a */
[----:B------:R-:W-:-:S03]  /*1a720*/  IMAD R68, R2, 0xa5, RZ ;  /* 0x000000a502447824 */ /* 0x000fc600078e02ff */
[----:B------:R3:W-:Y:S01]  /*1a730*/  STG.E.U16 desc[UR10][R18.64], R84 ;  /* 0x0000005412007986 */ /* 0x0007e2000c10150a */
[-C--:B-----5:R-:W-:Y:S01]  /*1a740*/  IADD3 R20, P3, PT, R107, R114.reuse, RZ ;  /* 0x000000726b147210 */ /* 0x0a0fe20007f7e0ff */
[----:B0-----:R-:W-:Y:S01]  /*1a750*/  IMAD R105, R74, 0x14c, RZ ;  /* 0x0000014c4a697824 */ /* 0x001fe200078e02ff */
[----:B------:R-:W0:Y:S02]  /*1a760*/  LDC R82, c[0x0][0x3e8] ;  /* 0x0000fa00ff527b82 */ /* 0x000e240000000800 */
[----:B------:R-:W-:Y:S01]  /*1a770*/  LEA.HI.X.SX32 R21, R141, R115, 0x1, P3 ;  /* 0x000000738d157211 */ /* 0x000fe200018f0eff */
[----:B--2---:R-:W-:Y:S01]  /*1a780*/  IMAD R5, R76, 0x14e, RZ ;  /* 0x0000014e4c057824 */ /* 0x004fe200078e02ff */
[----:B---3--:R-:W-:-:S03]  /*1a790*/  IADD3 R18, P1, PT, R103, R114, RZ ;  /* 0x0000007267127210 */ /* 0x008fc60007f3e0ff */
[----:B------:R1:W-:Y:S01]  /*1a7a0*/  STG.E.U16 desc[UR10][R20.64], R104 ;  /* 0x0000006814007986 */ /* 0x0003e2000c10150a */
[-C--:B------:R-:W-:Y:S01]  /*1a7b0*/  IADD3 R4, P2, PT, R105, R114.reuse, RZ ;  /* 0x0000007269047210 */ /* 0x080fe20007f5e0ff */
[----:B------:R-:W-:Y:S01]  /*1a7c0*/  IMAD R70, R2, 0xa7, RZ ;  /* 0x000000a702467824 */ /* 0x000fe200078e02ff */
[----:B------:R-:W-:Y:S01]  /*1a7d0*/  LEA.HI.X.SX32 R19, R68, R115, 0x1, P1 ;  /* 0x0000007344137211 */ /* 0x000fe200008f0eff */
[----:B------:R-:W2:Y:S01]  /*1a7e0*/  LDC R74, c[0x0][0x3e8] ;  /* 0x0000fa00ff4a7b82 */ /* 0x000ea20000000800 */
[----:B------:R-:W-:Y:S01]  /*1a7f0*/  PRMT R68, R104, 0x7632, R68 ;  /* 0x0000763268447816 */ /* 0x000fe20000000044 */
[----:B-1----:R-:W-:Y:S01]  /*1a800*/  IMAD R21, R72, 0x150, RZ ;  /* 0x0000015048157824 */ /* 0x002fe200078e02ff */
[----:B------:R-:W-:-:S05]  /*1a810*/  IADD3 R20, P1, PT, R5, R114, RZ ;  /* 0x0000007205147210 */ /* 0x000fca0007f3e0ff */
[----:B------:R-:W1:Y:S01]  /*1a820*/  LDC R72, c[0x0][0x3e8] ;  /* 0x0000fa00ff487b82 */ /* 0x000e620000000800 */
[----:B------:R-:W-:Y:S01]  /*1a830*/  LEA.HI.X.SX32 R5, R161, R115, 0x1, P2 ;  /* 0x00000073a1057211 */ /* 0x000fe200010f0eff */
[----:B------:R3:W-:Y:S01]  /*1a840*/  STG.E.U16 desc[UR10][R18.64], R68 ;  /* 0x0000004412007986 */ /* 0x0007e2000c10150a */
[----:B------:R-:W-:-:S05]  /*1a850*/  PRMT R84, R106, 0x7632, R84 ;  /* 0x000076326a547816 */ /* 0x000fca0000000054 */
[----:B------:R-:W5:Y:S01]  /*1a860*/  LDC R76, c[0x0][0x3e8] ;  /* 0x0000fa00ff4c7b82 */ /* 0x000f620000000800 */
[----:B---3--:R-:W-:Y:S02]  /*1a870*/  IADD3 R18, P2, PT, R21, R114, RZ ;  /* 0x0000007215127210 */ /* 0x008fe40007f5e0ff */
[----:B------:R-:W-:-:S05]  /*1a880*/  LEA.HI.X.SX32 R21, R70, R115, 0x1, P1 ;  /* 0x0000007346157211 */ /* 0x000fca00008f0eff */
[----:B------:R-:W3:Y:S01]  /*1a890*/  LDC R70, c[0x0][0x3e8] ;  /* 0x0000fa00ff467b82 */ /* 0x000ee20000000800 */
[----:B------:R-:W-:Y:S02]  /*1a8a0*/  IMAD R103, R78, 0x152, RZ ;  /* 0x000001524e677824 */ /* 0x000fe400078e02ff */
[----:B----4-:R-:W-:Y:S01]  /*1a8b0*/  IMAD R105, R80, 0x154, RZ ;  /* 0x0000015450697824 */ /* 0x010fe200078e02ff */
[-C--:B------:R-:W-:Y:S01]  /*1a8c0*/  LEA.HI.X.SX32 R19, R159, R115.reuse, 0x1, P2 ;  /* 0x000000739f137211 */ /* 0x080fe200010f0eff */
[----:B------:R4:W-:Y:S01]  /*1a8d0*/  STG.E.U16 desc[UR10][R4.64], R106 ;  /* 0x0000006a04007986 */ /* 0x0009e2000c10150a */
[----:B------:R-:W-:Y:S02]  /*1a8e0*/  IMAD R68, R2, 0xa9, RZ ;  /* 0x000000a902447824 */ /* 0x000fe400078e02ff */
[----:B------:R-:W2:Y:S01]  /*1a8f0*/  LDC R78, c[0x0][0x3e8] ;  /* 0x0000fa00ff4e7b82 */ /* 0x000ea20000000800 */
[-C--:B------:R-:W-:Y:S01]  /*1a900*/  IADD3 R102, P1, PT, R103, R114.reuse, RZ ;  /* 0x0000007267667210 */ /* 0x080fe20007f3e0ff */
[----:B------:R1:W-:Y:S03]  /*1a910*/  STG.E.U16 desc[UR10][R20.64], R84 ;  /* 0x0000005414007986 */ /* 0x0003e6000c10150a */
[----:B------:R-:W-:Y:S01]  /*1a920*/  LEA.HI.X.SX32 R103, R68, R115, 0x1, P1 ;  /* 0x0000007344677211 */ /* 0x000fe200008f0eff */
[----:B------:R1:W-:Y:S02]  /*1a930*/  STG.E.U16 desc[UR10][R18.64], R108 ;  /* 0x0000006c12007986 */ /* 0x0003e4000c10150a */
[----:B------:R-:W2:Y:S01]  /*1a940*/  LDC R80, c[0x0][0x3e8] ;  /* 0x0000fa00ff507b82 */ /* 0x000ea20000000800 */
[----:B----4-:R-:W-:Y:S01]  /*1a950*/  IADD3 R4, P2, PT, R105, R114, RZ ;  /* 0x0000007269047210 */ /* 0x010fe20007f5e0ff */
[----:B0-----:R-:W-:-:S02]  /*1a960*/  IMAD R5, R82, 0x156, RZ ;  /* 0x0000015652057824 */ /* 0x001fc400078e02ff */
[----:B-1----:R-:W-:-:S04]  /*1a970*/  IMAD R105, R72, 0x15a, RZ ;  /* 0x0000015a48697824 */ /* 0x002fc800078e02ff */
[----:B------:R-:W0:Y:S01]  /*1a980*/  LDC R72, c[0x0][0x3e8] ;  /* 0x0000fa00ff487b82 */ /* 0x000e220000000800 */
[----:B------:R-:W-:Y:S01]  /*1a990*/  IMAD R20, R2, 0xab, RZ ;  /* 0x000000ab02147824 */ /* 0x000fe200078e02ff */
[----:B------:R-:W-:Y:S01]  /*1a9a0*/  PRMT R19, R108, 0x7632, R19 ;  /* 0x000076326c137816 */ /* 0x000fe20000000013 */
[----:B---3--:R-:W-:Y:S01]  /*1a9b0*/  IMAD R21, R70, 0x158, RZ ;  /* 0x0000015846157824 */ /* 0x008fe200078e02ff */
[-C--:B------:R-:W-:Y:S02]  /*1a9c0*/  IADD3 R18, P1, PT, R5, R114.reuse, RZ ;  /* 0x0000007205127210 */ /* 0x080fe40007f3e0ff */
[-C--:B------:R-:W-:Y:S01]  /*1a9d0*/  LEA.HI.X.SX32 R5, R143, R115.reuse, 0x1, P2 ;  /* 0x000000738f057211 */ /* 0x080fe200010f0eff */
[----:B------:R1:W-:Y:S01]  /*1a9e0*/  STG.E.U16 desc[UR10][R102.64], R19 ;  /* 0x0000001366007986 */ /* 0x0003e2000c10150a */
[----:B------:R-:W-:Y:S01]  /*1a9f0*/  PRMT R82, R110, 0x7632, R82 ;  /* 0x000076326e527816 */ /* 0x000fe20000000052 */
[----:B------:R-:W-:Y:S01]  /*1aa00*/  IMAD R70, R2, 0xad, RZ ;  /* 0x000000ad02467824 */ /* 0x000fe200078e02ff */
[----:B------:R-:W-:Y:S01]  /*1aa10*/  IADD3 R68, P2, PT, R105, R114, RZ ;  /* 0x0000007269447210 */ /* 0x000fe20007f5e0ff */
[----:B------:R2:W-:Y:S01]  /*1aa20*/  STG.E.U16 desc[UR10][R4.64], R110 ;  /* 0x0000006e04007986 */ /* 0x0005e2000c10150a */
[----:B-1----:R-:W-:-:S02]  /*1aa30*/  LEA.HI.X.SX32 R19, R20, R115, 0x1, P1 ;  /* 0x0000007314137211 */ /* 0x002fc400008f0eff */
[----:B------:R-:W-:Y:S01]  /*1aa40*/  IADD3 R20, P1, PT, R21, R114, RZ ;  /* 0x0000007215147210 */ /* 0x000fe20007f3e0ff */
[----:B--2---:R-:W-:-:S03]  /*1aa50*/  IMAD R5, R74, 0x15c, RZ ;  /* 0x0000015c4a057824 */ /* 0x004fc600078e02ff */
[-C--:B------:R-:W-:Y:S01]  /*1aa60*/  LEA.HI.X.SX32 R21, R69, R115.reuse, 0x1, P1 ;  /* 0x0000007345157211 */ /* 0x080fe200008f0eff */
[----:B------:R1:W-:Y:S01]  /*1aa70*/  STG.E.U16 desc[UR10][R18.64], R82 ;  /* 0x0000005212007986 */ /* 0x0003e2000c10150a */
[-C--:B------:R-:W-:Y:S01]  /*1aa80*/  LEA.HI.X.SX32 R69, R70, R115.reuse, 0x1, P2 ;  /* 0x0000007346457211 */ /* 0x080fe200010f0eff */
[----:B------:R-:W2:Y:S01]  /*1aa90*/  LDC R74, c[0x0][0x3e8] ;  /* 0x0000fa00ff4a7b82 */ /* 0x000ea20000000800 */
[----:B------:R-:W-:Y:S01]  /*1aaa0*/  IADD3 R4, P1, PT, R5, R114, RZ ;  /* 0x0000007205047210 */ /* 0x000fe20007f3e0ff */
[----:B------:R3:W-:Y:S01]  /*1aab0*/  STG.E.U16 desc[UR10][R20.64], R112 ;  /* 0x0000007014007986 */ /* 0x0007e2000c10150a */
[----:B------:R-:W-:Y:S02]  /*1aac0*/  IMAD R70, R2, 0xaf, RZ ;  /* 0x000000af02467824 */ /* 0x000fe400078e02ff */
[----:B------:R-:W-:Y:S02]  /*1aad0*/  LEA.HI.X.SX32 R5, R3, R115, 0x1, P1 ;  /* 0x0000007303057211 */ /* 0x000fe400008f0eff */
[----:B------:R-:W-:Y:S01]  /*1aae0*/  F2FP.BF16.F32.PACK_AB R175, R176, R175 ;  /* 0x000000afb0af723e */ /* 0x000fe200000010ff */
[----:B------:R-:W4:Y:S01]  /*1aaf0*/  LDC R3, c[0x0][0x3e8] ;  /* 0x0000fa00ff037b82 */ /* 0x000f220000000800 */
[----:B-1----:R-:W-:Y:S01]  /*1ab00*/  PRMT R82, R112, 0x7632, R82 ;  /* 0x0000763270527816 */ /* 0x002fe20000000052 */
[----:B-----5:R-:W-:-:S02]  /*1ab10*/  IMAD R19, R76, 0x15e, RZ ;  /* 0x0000015e4c137824 */ /* 0x020fc400078e02ff */
[----:B---3--:R-:W-:Y:S02]  /*1ab20*/  IMAD R21, R78, 0x160, RZ ;  /* 0x000001604e157824 */ /* 0x008fe400078e02ff */
[----:B------:R0:W-:Y:S01]  /*1ab30*/  STG.E.U16 desc[UR10][R68.64], R82 ;  /* 0x0000005244007986 */ /* 0x0001e2000c10150a */
[-C--:B------:R-:W-:Y:S01]  /*1ab40*/  IADD3 R18, P2, PT, R19, R114.reuse, RZ ;  /* 0x0000007213127210 */ /* 0x080fe20007f5e0ff */
[----:B------:R-:W1:Y:S01]  /*1ab50*/  LDC R76, c[0x0][0x3e8] ;  /* 0x0000fa00ff4c7b82 */ /* 0x000e620000000800 */
[-C--:B------:R-:W-:Y:S02]  /*1ab60*/  IADD3 R20, P1, PT, R21, R114.reuse, RZ ;  /* 0x0000007215147210 */ /* 0x080fe40007f3e0ff */
[-C--:B------:R-:W-:Y:S01]  /*1ab70*/  LEA.HI.X.SX32 R19, R70, R115.reuse, 0x1, P2 ;  /* 0x0000007346137211 */ /* 0x080fe200010f0eff */
[----:B------:R-:W-:Y:S01]  /*1ab80*/  IMAD R70, R2, 0xb1, RZ ;  /* 0x000000b102467824 */ /* 0x000fe200078e02ff */
[----:B------:R-:W-:Y:S01]  /*1ab90*/  LEA.HI.X.SX32 R21, R71, R115, 0x1, P1 ;  /* 0x0000007347157211 */ /* 0x000fe200008f0eff */
[----:B0-----:R-:W-:Y:S01]  /*1aba0*/  IMAD R69, R72, 0x162, RZ ;  /* 0x0000016248457824 */ /* 0x001fe200078e02ff */
[----:B------:R-:W-:Y:S01]  /*1abb0*/  PRMT R84, R175, 0x7632, R84 ;  /* 0x00007632af547816 */ /* 0x000fe20000000054 */
[----:B------:R-:W-:Y:S01]  /*1abc0*/  IMAD R71, R80, 0x164, RZ ;  /* 0x0000016450477824 */ /* 0x000fe200078e02ff */
[----:B------:R2:W-:Y:S01]  /*1abd0*/  STG.E.U16 desc[UR10][R4.64], R175 ;  /* 0x000000af04007986 */ /* 0x0005e2000c10150a */
[----:B------:R-:W-:Y:S01]  /*1abe0*/  F2FP.BF16.F32.PACK_AB R177, R178, R177 ;  /* 0x000000b1b2b1723e */ /* 0x000fe200000010ff */
[----:B------:R-:W0:Y:S01]  /*1abf0*/  LDC R72, c[0x0][0x3e8] ;  /* 0x0000fa00ff487b82 */ /* 0x000e220000000800 */
[----:B------:R-:W-:-:S04]  /*1ac00*/  IADD3 R68, P1, PT, R69, R114, RZ ;  /* 0x0000007245447210 */ /* 0x000fc80007f3e0ff */
[----:B------:R-:W-:-:S03]  /*1ac10*/  LEA.HI.X.SX32 R69, R70, R115, 0x1, P1 ;  /* 0x0000007346457211 */ /* 0x000fc600008f0eff */
[----:B------:R-:W3:Y:S01]  /*1ac20*/  LDC R70, c[0x0][0x3e8] ;  /* 0x0000fa00ff467b82 */ /* 0x000ee20000000800 */
[----:B------:R5:W-:Y:S01]  /*1ac30*/  STG.E.U16 desc[UR10][R18.64], R84 ;  /* 0x0000005412007986 */ /* 0x000be2000c10150a */
[----:B--2---:R-:W-:Y:S01]  /*1ac40*/  IMAD R5, R74, 0x166, RZ ;  /* 0x000001664a057824 */ /* 0x004fe200078e02ff */
[-C--:B-----5:R-:W-:Y:S02]  /*1ac50*/  IADD3 R18, P2, PT, R71, R114.reuse, RZ ;  /* 0x0000007247127210 */ /* 0x0a0fe40007f5e0ff */
[----:B------:R2:W-:Y:S03]  /*1ac60*/  STG.E.U16 desc[UR10][R20.64], R177 ;  /* 0x000000b114007986 */ /* 0x0005e6000c10150a */
[----:B------:R-:W5:Y:S01]  /*1ac70*/  LDC R71, c[0x0][0x3e8] ;  /* 0x0000fa00ff477b82 */ /* 0x000f620000000800 */
[----:B------:R-:W-:Y:S02]  /*1ac80*/  PRMT R78, R177, 0x7632, R78 ;  /* 0x00007632b14e7816 */ /* 0x000fe4000000004e */
[----:B------:R-:W-:Y:S01]  /*1ac90*/  LEA.HI.X.SX32 R19, R145, R115, 0x1, P2 ;  /* 0x0000007391137211 */ /* 0x000fe200010f0eff */
[----:B----4-:R-:W-:Y:S01]  /*1aca0*/  IMAD R3, R3, 0x168, RZ ;  /* 0x0000016803037824 */ /* 0x010fe200078e02ff */
[----:B------:R-:W-:Y:S01]  /*1acb0*/  IADD3 R4, P1, PT, R5, R114, RZ ;  /* 0x0000007205047210 */ /* 0x000fe20007f3e0ff */
[----:B------:R4:W-:Y:S02]  /*1acc0*/  STG.E.U16 desc[UR10][R68.64], R78 ;  /* 0x0000004e44007986 */ /* 0x0009e4000c10150a */
[----:B------:R-:W0:Y:S01]  /*1acd0*/  LDC R74, c[0x0][0x3e8] ;  /* 0x0000fa00ff4a7b82 */ /* 0x000e220000000800 */
[----:B--2---:R-:W-:-:S02]  /*1ace0*/  IMAD R20, R2, 0xb3, RZ ;  /* 0x000000b302147824 */ /* 0x004fc400078e02ff */
[----:B-1----:R-:W-:Y:S01]  /*1acf0*/  IMAD R21, R76, 0x16a, RZ ;  /* 0x0000016a4c157824 */ /* 0x002fe200078e02ff */
[----:B------:R1:W-:Y:S02]  /*1ad00*/  STG.E.U16 desc[UR10][R18.64], R118 ;  /* 0x0000007612007986 */ /* 0x0003e4000c10150a */
[----:B------:R-:W-:Y:S02]  /*1ad10*/  LEA.HI.X.SX32 R5, R20, R115, 0x1, P1 ;  /* 0x0000007314057211 */ /* 0x000fe400008f0eff */
[----:B------:R-:W2:Y:S01]  /*1ad20*/  LDC R76, c[0x0][0x3e8] ;  /* 0x0000fa00ff4c7b82 */ /* 0x000ea20000000800 */
[----:B----4-:R-:W-:Y:S01]  /*1ad30*/  IMAD R68, R2, 0xb5, RZ ;  /* 0x000000b502447824 */ /* 0x010fe200078e02ff */
[----:B------:R-:W-:Y:S01]  /*1ad40*/  IADD3 R20, P2, PT, R21, R114, RZ ;  /* 0x0000007215147210 */ /* 0x000fe20007f5e0ff */
[----:B---3--:R-:W-:-:S05]  /*1ad50*/  IMAD R69, R70, 0x16c, RZ ;  /* 0x0000016c46457824 */ /* 0x008fca00078e02ff */
[----:B------:R-:W3:Y:S01]  /*1ad60*/  LDC R78, c[0x0][0x3e8] ;  /* 0x0000fa00ff4e7b82 */ /* 0x000ee20000000800 */
[----:B-1----:R-:W-:Y:S02]  /*1ad70*/  PRMT R19, R118, 0x7632, R19 ;  /* 0x0000763276137816 */ /* 0x002fe40000000013 */
[-C--:B------:R-:W-:Y:S01]  /*1ad80*/  IADD3 R18, P1, PT, R3, R114.reuse, RZ ;  /* 0x0000007203127210 */ /* 0x080fe20007f3e0ff */
[----:B-----5:R-:W-:Y:S01]  /*1ad90*/  IMAD R71, R71, 0x16e, RZ ;  /* 0x0000016e47477824 */ /* 0x020fe200078e02ff */
[-C--:B------:R-:W-:Y:S01]  /*1ada0*/  LEA.HI.X.SX32 R21, R68, R115.reuse, 0x1, P2 ;  /* 0x0000007344157211 */ /* 0x080fe200010f0eff */
[----:B------:R1:W-:Y:S02]  /*1adb0*/  STG.E.U16 desc[UR10][R4.64], R19 ;  /* 0x0000001304007986 */ /* 0x0003e4000c10150a */
[----:B------:R-:W4:Y:S01]  /*1adc0*/  LDC R3, c[0x0][0x3e8] ;  /* 0x0000fa00ff037b82 */ /* 0x000f220000000800 */
[----:B-1----:R-:W-:Y:S02]  /*1add0*/  LEA.HI.X.SX32 R19, R132, R115, 0x1, P1 ;  /* 0x0000007384137211 */ /* 0x002fe400008f0eff */
[----:B------:R-:W-:-:S04]  /*1ade0*/  IADD3 R68, P1, PT, R69, R114, RZ ;  /* 0x0000007245447210 */ /* 0x000fc80007f3e0ff */
[----:B------:R-:W-:Y:S02]  /*1adf0*/  LEA.HI.X.SX32 R69, R134, R115, 0x1, P1 ;  /* 0x0000007386457211 */ /* 0x000fe400008f0eff */
[----:B------:R-:W-:Y:S02]  /*1ae00*/  IADD3 R4, P1, PT, R71, R114, RZ ;  /* 0x0000007247047210 */ /* 0x000fe40007f3e0ff */
[----:B------:R-:W1:Y:S01]  /*1ae10*/  LDC R71, c[0x0][0x3e8] ;  /* 0x0000fa00ff477b82 */ /* 0x000e620000000800 */
[----:B------:R-:W-:Y:S01]  /*1ae20*/  PRMT R80, R120, 0x7632, R80 ;  /* 0x0000763278507816 */ /* 0x000fe20000000050 */
[----:B0-----:R-:W-:Y:S01]  /*1ae30*/  IMAD R5, R72, 0x170, RZ ;  /* 0x0000017048057824 */ /* 0x001fe200078e02ff */
[----:B------:R0:W-:Y:S01]  /*1ae40*/  STG.E.U16 desc[UR10][R18.64], R120 ;  /* 0x0000007812007986 */ /* 0x0001e2000c10150a */
[----:B------:R-:W-:-:S03]  /*1ae50*/  IMAD R70, R2, 0xb7, RZ ;  /* 0x000000b702467824 */ /* 0x000fc600078e02ff */
[----:B------:R5:W-:Y:S01]  /*1ae60*/  STG.E.U16 desc[UR10][R20.64], R80 ;  /* 0x0000005014007986 */ /* 0x000be2000c10150a */
[----:B------:R-:W-:Y:S01]  /*1ae70*/  PRMT R72, R122, 0x7632, R72 ;  /* 0x000076327a487816 */ /* 0x000fe20000000048 */
[----:B---3--:R-:W-:Y:S01]  /*1ae80*/  IMAD R105, R78, 0x178, RZ ;  /* 0x000001784e697824 */ /* 0x008fe200078e02ff */
[-C--:B0-----:R-:W-:Y:S01]  /*1ae90*/  IADD3 R18, P2, PT, R5, R114.reuse, RZ ;  /* 0x0000007205127210 */ /* 0x081fe20007f5e0ff */
[----:B-----5:R-:W-:Y:S01]  /*1aea0*/  IMAD R21, R74, 0x172, RZ ;  /* 0x000001724a157824 */ /* 0x020fe200078e02ff */
[-C--:B------:R-:W-:Y:S01]  /*1aeb0*/  LEA.HI.X.SX32 R5, R70, R115.reuse, 0x1, P1 ;  /* 0x0000007346057211 */ /* 0x080fe200008f0eff */
[----:B------:R-:W-:Y:S01]  /*1aec0*/  IMAD R70, R2, 0xb9, RZ ;  /* 0x000000b902467824 */ /* 0x000fe200078e02ff */
[-C--:B------:R-:W-:Y:S01]  /*1aed0*/  LEA.HI.X.SX32 R19, R73, R115.reuse, 0x1, P2 ;  /* 0x0000007349137211 */ /* 0x080fe200010f0eff */
[----:B------:R4:W-:Y:S01]  /*1aee0*/  STG.E.U16 desc[UR10][R68.64], R122 ;  /* 0x0000007a44007986 */ /* 0x0009e2000c10150a */
[----:B------:R-:W-:Y:S01]  /*1aef0*/  IADD3 R20, P1, PT, R21, R114, RZ ;  /* 0x0000007215147210 */ /* 0x000fe20007f3e0ff */
[----:B------:R-:W0:Y:S02]  /*1af00*/  LDC R73, c[0x0][0x3e8] ;  /* 0x0000fa00ff497b82 */ /* 0x000e240000000800 */
[----:B------:R3:W-:Y:S01]  /*1af10*/  STG.E.U16 desc[UR10][R4.64], R72 ;  /* 0x0000004804007986 */ /* 0x0007e2000c10150a */
[----:B------:R-:W-:Y:S01]  /*1af20*/  LEA.HI.X.SX32 R21, R70, R115, 0x1, P1 ;  /* 0x0000007346157211 */ /* 0x000fe200008f0eff */
[----:B--2---:R-:W-:-:S02]  /*1af30*/  IMAD R103, R76, 0x176, RZ ;  /* 0x000001764c677824 */ /* 0x004fc400078e02ff */
[----:B------:R2:W-:Y:S02]  /*1af40*/  STG.E.U16 desc[UR10][R18.64], R124 ;  /* 0x0000007c12007986 */ /* 0x0005e4000c10150a */
[----:B------:R-:W5:Y:S01]  /*1af50*/  LDC R74, c[0x0][0x3e8] ;  /* 0x0000fa00ff4a7b82 */ /* 0x000f620000000800 */
[----:B----4-:R-:W-:Y:S01]  /*1af60*/  IMAD R69, R3, 0x174, RZ ;  /* 0x0000017403457824 */ /* 0x010fe200078e02ff */
[----:B---3--:R-:W-:-:S06]  /*1af70*/  PRMT R5, R124, 0x7632, R5 ;  /* 0x000076327c057816 */ /* 0x008fcc0000000005 */
[----:B------:R-:W3:Y:S01]  /*1af80*/  LDC R3, c[0x0][0x3e8] ;  /* 0x0000fa00ff037b82 */ /* 0x000ee20000000800 */
[----:B--2---:R-:W-:Y:S01]  /*1af90*/  IADD3 R18, P3, PT, R105, R114, RZ ;  /* 0x0000007269127210 */ /* 0x004fe20007f7e0ff */
[----:B------:R1:W-:Y:S01]  /*1afa0*/  STG.E.U16 desc[UR10][R20.64], R5 ;  /* 0x0000000514007986 */ /* 0x0003e2000c10150a */
[----:B------:R-:W-:Y:S02]  /*1afb0*/  IMAD R70, R2, 0xbb, RZ ;  /* 0x000000bb02467824 */ /* 0x000fe400078e02ff */
[----:B------:R-:W-:-:S03]  /*1afc0*/  LEA.HI.X.SX32 R19, R67, R115, 0x1, P3 ;  /* 0x0000007343137211 */ /* 0x000fc600018f0eff */
[----:B------:R-:W2:Y:S01]  /*1afd0*/  LDC R67, c[0x0][0x3e8] ;  /* 0x0000fa00ff437b82 */ /* 0x000ea20000000800 */
[-C--:B------:R-:W-:Y:S02]  /*1afe0*/  IADD3 R4, P1, PT, R69, R114.reuse, RZ ;  /* 0x0000007245047210 */ /* 0x080fe40007f3e0ff */
[----:B------:R-:W-:Y:S01]  /*1aff0*/  IADD3 R68, P2, PT, R103, R114, RZ ;  /* 0x0000007267447210 */ /* 0x000fe20007f5e0ff */
[----:B-1----:R-:W-:Y:S01]  /*1b000*/  IMAD R21, R71, 0x17a, RZ ;  /* 0x0000017a47157824 */ /* 0x002fe200078e02ff */
[----:B------:R-:W-:-:S03]  /*1b010*/  PRMT R78, R126, 0x7632, R78 ;  /* 0x000076327e4e7816 */ /* 0x000fc6000000004e */
[----:B------:R-:W1:Y:S01]  /*1b020*/  LDC R71, c[0x0][0x3e8] ;  /* 0x0000fa00ff477b82 */ /* 0x000e620000000800 */
[-C--:B------:R-:W-:Y:S02]  /*1b030*/  LEA.HI.X.SX32 R5, R136, R115.reuse, 0x1, P1 ;  /* 0x0000007388057211 */ /* 0x080fe400008f0eff */
[-C--:B------:R-:W-:Y:S01]  /*1b040*/  LEA.HI.X.SX32 R69, R70, R115.reuse, 0x1, P2 ;  /* 0x0000007346457211 */ /* 0x080fe200010f0eff */
[----:B------:R-:W-:Y:S01]  /*1b050*/  IMAD R70, R2, 0xbd, RZ ;  /* 0x000000bd02467824 */ /* 0x000fe200078e02ff */
[----:B------:R-:W-:Y:S01]  /*1b060*/  IADD3 R20, P1, PT, R21, R114, RZ ;  /* 0x0000007215147210 */ /* 0x000fe20007f3e0ff */
[----:B------:R4:W-:Y:S02]  /*1b070*/  STG.E.U16 desc[UR10][R4.64], R126 ;  /* 0x0000007e04007986 */ /* 0x0009e4000c10150a */
[----:B------:R-:W1:Y:S01]  /*1b080*/  LDC R76, c[0x0][0x3e8] ;  /* 0x0000fa00ff4c7b82 */ /* 0x000e620000000800 */
[----:B------:R-:W-:Y:S01]  /*1b090*/  LEA.HI.X.SX32 R21, R70, R115, 0x1, P1 ;  /* 0x0000007346157211 */ /* 0x000fe200008f0eff */
[----:B------:R-:W-:Y:S01]  /*1b0a0*/  STG.E.U16 desc[UR10][R68.64], R78 ;  /* 0x0000004e44007986 */ /* 0x000fe2000c10150a */
[----:B0-----:R-:W-:-:S03]  /*1b0b0*/  IMAD R73, R73, 0x17c, RZ ;  /* 0x0000017c49497824 */ /* 0x001fc600078e02ff */
[----:B------:R0:W-:Y:S01]  /*1b0c0*/  STG.E.U16 desc[UR10][R18.64], R128 ;  /* 0x0000008012007986 */ /* 0x0001e2000c10150a */
[----:B---3--:R-:W-:Y:S01]  /*1b0d0*/  IMAD R3, R3, 0x17e, RZ ;  /* 0x0000017e03037824 */ /* 0x008fe200078e02ff */
[----:B------:R-:W3:Y:S01]  /*1b0e0*/  LDC R70, c[0x0][0x3e8] ;  /* 0x0000fa00ff467b82 */ /* 0x000ee20000000800 */
[----:B----4-:R-:W-:Y:S02]  /*1b0f0*/  PRMT R5, R128, 0x7632, R5 ;  /* 0x0000763280057816 */ /* 0x010fe40000000005 */
[----:B------:R-:W-:-:S03]  /*1b100*/  IADD3 R4, P1, PT, R73, R114, RZ ;  /* 0x0000007249047210 */ /* 0x000fc60007f3e0ff */
[----:B------:R4:W-:Y:S01]  /*1b110*/  STG.E.U16 desc[UR10][R20.64], R5 ;  /* 0x0000000514007986 */ /* 0x0009e2000c10150a */
[----:B------:R-:W-:Y:S01]  /*1b120*/  IMAD R72, R2, 0xbf, RZ ;  /* 0x000000bf02487824 */ /* 0x000fe200078e02ff */
[----:B0-----:R-:W-:Y:S01]  /*1b130*/  IADD3 R18, P2, PT, R3, R114, RZ ;  /* 0x0000007203127210 */ /* 0x001fe20007f5e0ff */
[----:B-----5:R-:W-:Y:S01]  /*1b140*/  IMAD R69, R74, 0x180, RZ ;  /* 0x000001804a457824 */ /* 0x020fe200078e02ff */
[----:B------:R-:W-:Y:S01]  /*1b150*/  F2FP.BF16.F32.PACK_AB R3, R7, R6 ;  /* 0x000000060703723e */ /* 0x000fe200000010ff */
[----:B----4-:R-:W0:Y:S01]  /*1b160*/  LDC R21, c[0x0][0x3e8] ;  /* 0x0000fa00ff157b82 */ /* 0x010e220000000800 */
[-C--:B------:R-:W-:Y:S01]  /*1b170*/  LEA.HI.X.SX32 R5, R139, R115.reuse, 0x1, P1 ;  /* 0x000000738b057211 */ /* 0x080fe200008f0eff */
[----:B--2---:R-:W-:Y:S01]  /*1b180*/  IMAD R7, R67, 0x182, RZ ;  /* 0x0000018243077824 */ /* 0x004fe200078e02ff */
[-C--:B------:R-:W-:Y:S01]  /*1b190*/  LEA.HI.X.SX32 R19, R72, R115.reuse, 0x1, P2 ;  /* 0x0000007348137211 */ /* 0x080fe200010f0eff */
[----:B-1----:R-:W-:Y:S01]  /*1b1a0*/  IMAD R71, R71, 0x184, RZ ;  /* 0x0000018447477824 */ /* 0x002fe200078e02ff */
[----:B------:R-:W-:Y:S01]  /*1b1b0*/  PRMT R72, R130, 0x7632, R72 ;  /* 0x0000763282487816 */ /* 0x000fe20000000048 */
[----:B------:R1:W-:Y:S01]  /*1b1c0*/  STG.E.U16 desc[UR10][R4.64], R130 ;  /* 0x0000008204007986 */ /* 0x0003e2000c10150a */
[-C--:B------:R-:W-:Y:S01]  /*1b1d0*/  IADD3 R68, P3, PT, R69, R114.reuse, RZ ;  /* 0x0000007245447210 */ /* 0x080fe20007f7e0ff */
[----:B------:R-:W-:Y:S01]  /*1b1e0*/  IMAD R20, R2, 0xc1, RZ ;  /* 0x000000c102147824 */ /* 0x000fe200078e02ff */
[-C--:B------:R-:W-:Y:S01]  /*1b1f0*/  IADD3 R6, P2, PT, R71, R114.reuse, RZ ;  /* 0x0000007247067210 */ /* 0x080fe20007f5e0ff */
[----:B------:R2:W-:Y:S01]  /*1b200*/  STG.E.U16 desc[UR10][R18.64], R72 ;  /* 0x0000004812007986 */ /* 0x0005e2000c10150a */
[----:B------:R-:W-:Y:S01]  /*1b210*/  LEA.HI.X.SX32 R69, R75, R115, 0x1, P3 ;  /* 0x000000734b457211 */ /* 0x000fe200018f0eff */
[----:B------:R-:W4:Y:S01]  /*1b220*/  LDC R67, c[0x0][0x3e8] ;  /* 0x0000fa00ff437b82 */ /* 0x000f220000000800 */
[----:B------:R-:W-:Y:S01]  /*1b230*/  IMAD R73, R76, 0x186, RZ ;  /* 0x000001864c497824 */ /* 0x000fe200078e02ff */
[----:B-1----:R-:W-:-:S02]  /*1b240*/  IADD3 R4, P1, PT, R7, R114, RZ ;  /* 0x0000007207047210 */ /* 0x002fc40007f3e0ff */
[-C--:B------:R-:W-:Y:S02]  /*1b250*/  LEA.HI.X.SX32 R7, R138, R115.reuse, 0x1, P2 ;  /* 0x000000738a077211 */ /* 0x080fe400010f0eff */
[----:B------:R-:W-:Y:S02]  /*1b260*/  LEA.HI.X.SX32 R5, R20, R115, 0x1, P1 ;  /* 0x0000007314057211 */ /* 0x000fe400008f0eff */
[----:B--2---:R-:W-:Y:S01]  /*1b270*/  PRMT R72, R77, 0x7632, R72 ;  /* 0x000076324d487816 */ /* 0x004fe20000000048 */
[----:B------:R1:W-:Y:S01]  /*1b280*/  STG.E.U16 desc[UR10][R68.64], R77 ;  /* 0x0000004d44007986 */ /* 0x0003e2000c10150a */
[----:B------:R-:W-:Y:S02]  /*1b290*/  IADD3 R18, P3, PT, R73, R114, RZ ;  /* 0x0000007249127210 */ /* 0x000fe40007f7e0ff */
[----:B------:R-:W-:Y:S01]  /*1b2a0*/  PRMT R73, R3, 0x7632, R73 ;  /* 0x0000763203497816 */ /* 0x000fe20000000049 */
[----:B------:R-:W-:Y:S01]  /*1b2b0*/  STG.E.U16 desc[UR10][R4.64], R72 ;  /* 0x0000004804007986 */ /* 0x000fe2000c10150a */
[----:B---3--:R-:W-:-:S03]  /*1b2c0*/  IMAD R71, R70, 0x18a, RZ ;  /* 0x0000018a46477824 */ /* 0x008fc600078e02ff */
[----:B------:R2:W-:Y:S01]  /*1b2d0*/  STG.E.U16 desc[UR10][R6.64], R3 ;  /* 0x0000000306007986 */ /* 0x0005e2000c10150a */
[C---:B------:R-:W-:Y:S02]  /*1b2e0*/  IMAD R20, R2.reuse, 0xc5, RZ ;  /* 0x000000c502147824 */ /* 0x040fe400078e02ff */
[----:B-1----:R-:W-:Y:S01]  /*1b2f0*/  IMAD R68, R2, 0xc3, RZ ;  /* 0x000000c302447824 */ /* 0x002fe200078e02ff */
[----:B------:R-:W1:Y:S01]  /*1b300*/  LDC R69, c[0x0][0x3e8] ;  /* 0x0000fa00ff457b82 */ /* 0x000e620000000800 */
[----:B--2---:R-:W-:Y:S01]  /*1b310*/  F2FP.BF16.F32.PACK_AB R3, R9, R8 ;  /* 0x000000080903723e */ /* 0x004fe200000010ff */
[----:B0-----:R-:W-:Y:S01]  /*1b320*/  IMAD R9, R21, 0x188, RZ ;  /* 0x0000018815097824 */ /* 0x001fe200078e02ff */
[----:B------:R-:W-:-:S05]  /*1b330*/  IADD3 R6, P2, PT, R71, R114, RZ ;  /* 0x0000007247067210 */ /* 0x000fca0007f5e0ff */
[----:B------:R-:W0:Y:S01]  /*1b340*/  LDC R21, c[0x0][0x3e8] ;  /* 0x0000fa00ff157b82 */ /* 0x000e220000000800 */
[----:B------:R-:W-:Y:S02]  /*1b350*/  IADD3 R4, P1, PT, R9, R114, RZ ;  /* 0x0000007209047210 */ /* 0x000fe40007f3e0ff */
[-C--:B------:R-:W-:Y:S02]  /*1b360*/  LEA.HI.X.SX32 R7, R20, R115.reuse, 0x1, P2 ;  /* 0x0000007314077211 */ /* 0x080fe400010f0eff */
[-C--:B------:R-:W-:Y:S02]  /*1b370*/  LEA.HI.X.SX32 R5, R22, R115.reuse, 0x1, P1 ;  /* 0x0000007316057211 */ /* 0x080fe400008f0eff */
[C---:B------:R-:W-:Y:S02]  /*1b380*/  PRMT R20, R3.reuse, 0x7610, R20 ;  /* 0x0000761003147816 */ /* 0x040fe40000000014 */
[----:B------:R-:W-:Y:S02]  /*1b390*/  PRMT R22, R3, 0x7632, R22 ;  /* 0x0000763203167816 */ /* 0x000fe40000000016 */
[----:B------:R-:W2:Y:S01]  /*1b3a0*/  LDC R3, c[0x0][0x3e8] ;  /* 0x0000fa00ff037b82 */ /* 0x000ea20000000800 */
[----:B------:R-:W-:Y:S01]  /*1b3b0*/  LEA.HI.X.SX32 R19, R68, R115, 0x1, P3 ;  /* 0x0000007344137211 */ /* 0x000fe200018f0eff */
[----:B----4-:R-:W-:-:S06]  /*1b3c0*/  IMAD R67, R67, 0x18c, RZ ;  /* 0x0000018c43437824 */ /* 0x010fcc00078e02ff */
[----:B------:R-:W3:Y:S01]  /*1b3d0*/  LDC R68, c[0x0][0x3e8] ;  /* 0x0000fa00ff447b82 */ /* 0x000ee20000000800 */
[----:B------:R-:W-:Y:S01]  /*1b3e0*/  IADD3 R8, P3, PT, R67, R114, RZ ;  /* 0x0000007243087210 */ /* 0x000fe20007f7e0ff */
[----:B------:R4:W-:Y:S01]  /*1b3f0*/  STG.E.U16 desc[UR10][R18.64], R73 ;  /* 0x0000004912007986 */ /* 0x0009e2000c10150a */
[----:B------:R-:W-:Y:S02]  /*1b400*/  F2FP.BF16.F32.PACK_AB R11, R11, R10 ;  /* 0x0000000a0b0b723e */ /* 0x000fe400000010ff */
[----:B------:R-:W-:Y:S01]  /*1b410*/  LEA.HI.X.SX32 R9, R140, R115, 0x1, P3 ;  /* 0x000000738c097211 */ /* 0x000fe200018f0eff */
[----:B------:R5:W-:Y:S01]  /*1b420*/  STG.E.U16 desc[UR10][R4.64], R20 ;  /* 0x0000001404007986 */ /* 0x000be2000c10150a */
[----:B0-----:R-:W-:Y:S01]  /*1b430*/  IMAD R21, R21, 0x192, RZ ;  /* 0x0000019215157824 */ /* 0x001fe200078e02ff */
[----:B------:R-:W-:Y:S02]  /*1b440*/  F2FP.BF16.F32.PACK_AB R13, R13, R12 ;  /* 0x0000000c0d0d723e */ /* 0x000fe400000010ff */
[----:B------:R0:W-:Y:S01]  /*1b450*/  STG.E.U16 desc[UR10][R6.64], R22 ;  /* 0x0000001606007986 */ /* 0x0001e2000c10150a */
[----:B----4-:R-:W4:Y:S03]  /*1b460*/  LDC R18, c[0x0][0x3e8] ;  /* 0x0000fa00ff127b82 */ /* 0x010f260000000800 */
[----:B------:R1:W-:Y:S01]  /*1b470*/  STG.E.U16 desc[UR10][R8.64], R11 ;  /* 0x0000000b08007986 */ /* 0x0003e2000c10150a */
[----:B-----5:R-:W-:-:S04]  /*1b480*/  PRMT R20, R11, 0x7632, R20 ;  /* 0x000076320b147816 */ /* 0x020fc80000000014 */
[----:B------:R-:W5:Y:S01]  /*1b490*/  LDC R19, c[0x0][0x3e8] ;  /* 0x0000fa00ff137b82 */ /* 0x000f620000000800 */
[----:B0-----:R-:W-:Y:S02]  /*1b4a0*/  PRMT R22, R13, 0x7632, R22 ;  /* 0x000076320d167816 */ /* 0x001fe40000000016 */
[----:B-1----:R-:W-:-:S05]  /*1b4b0*/  IADD3 R8, P3, PT, R21, R114, RZ ;  /* 0x0000007215087210 */ /* 0x002fca0007f7e0ff */
[----:B------:R-:W0:Y:S01]  /*1b4c0*/  LDC R11, c[0x0][0x3e8] ;  /* 0x0000fa00ff0b7b82 */ /* 0x000e220000000800 */
[----:B------:R-:W-:Y:S01]  /*1b4d0*/  PRMT R21, R13, 0x7610, R21 ;  /* 0x000076100d157816 */ /* 0x000fe20000000015 */
[----:B--2---:R-:W-:Y:S02]  /*1b4e0*/  IMAD R13, R3, 0x194, RZ ;  /* 0x00000194030d7824 */ /* 0x004fe400078e02ff */
[----:B---3--:R-:W-:Y:S02]  /*1b4f0*/  IMAD R67, R68, 0x18e, RZ ;  /* 0x0000018e44437824 */ /* 0x008fe400078e02ff */
[----:B------:R-:W-:Y:S02]  /*1b500*/  IMAD R69, R69, 0x190, RZ ;  /* 0x0000019045457824 */ /* 0x000fe400078e02ff */
[----:B------:R-:W1:Y:S01]  /*1b510*/  LDC R3, c[0x0][0x3e8] ;  /* 0x0000fa00ff037b82 */ /* 0x000e620000000800 */
[C---:B------:R-:W-:Y:S01]  /*1b520*/  IMAD R12, R2.reuse, 0xc9, RZ ;  /* 0x000000c9020c7824 */ /* 0x040fe200078e02ff */
[-C--:B------:R-:W-:Y:S01]  /*1b530*/  IADD3 R4, P1, PT, R67, R114.reuse, RZ ;  /* 0x0000007243047210 */ /* 0x080fe20007f3e0ff */
[----:B------:R-:W-:Y:S01]  /*1b540*/  IMAD R10, R2, 0xc7, RZ ;  /* 0x000000c7020a7824 */ /* 0x000fe200078e02ff */
[----:B------:R-:W-:-:S02]  /*1b550*/  IADD3 R6, P2, PT, R69, R114, RZ ;  /* 0x0000007245067210 */ /* 0x000fc40007f5e0ff */
[-C--:B------:R-:W-:Y:S02]  /*1b560*/  LEA.HI.X.SX32 R9, R12, R115.reuse, 0x1, P3 ;  /* 0x000000730c097211 */ /* 0x080fe400018f0eff */
[----:B------:R-:W2:Y:S01]  /*1b570*/  LDC R12, c[0x0][0x3e8] ;  /* 0x0000fa00ff0c7b82 */ /* 0x000ea20000000800 */
[-C--:B------:R-:W-:Y:S02]  /*1b580*/  LEA.HI.X.SX32 R5, R10, R115.reuse, 0x1, P1 ;  /* 0x000000730a057211 */ /* 0x080fe400008f0eff */
[----:B------:R-:W-:Y:S02]  /*1b590*/  LEA.HI.X.SX32 R7, R23, R115, 0x1, P2 ;  /* 0x0000007317077211 */ /* 0x000fe400010f0eff */
[----:B------:R-:W-:Y:S01]  /*1b5a0*/  F2FP.BF16.F32.PACK_AB R14, R15, R14 ;  /* 0x0000000e0f0e723e */ /* 0x000fe200000010ff */
[----:B----4-:R-:W-:Y:S01]  /*1b5b0*/  IMAD R15, R18, 0x196, RZ ;  /* 0x00000196120f7824 */ /* 0x010fe200078e02ff */
[----:B------:R3:W-:Y:S01]  /*1b5c0*/  STG.E.U16 desc[UR10][R4.64], R20 ;  /* 0x0000001404007986 */ /* 0x0007e2000c10150a */
[----:B-----5:R-:W-:-:S02]  /*1b5d0*/  IMAD R19, R19, 0x198, RZ ;  /* 0x0000019813137824 */ /* 0x020fc400078e02ff */
[----:B------:R-:W-:Y:S01]  /*1b5e0*/  IMAD R10, R2, 0xcb, RZ ;  /* 0x000000cb020a7824 */ /* 0x000fe200078e02ff */
[----:B------:R4:W-:Y:S01]  /*1b5f0*/  STG.E.U16 desc[UR10][R6.64], R21 ;  /* 0x0000001506007986 */ /* 0x0009e2000c10150a */
[----:B------:R-:W-:-:S03]  /*1b600*/  PRMT R18, R14, 0x7610, R18 ;  /* 0x000076100e127816 */ /* 0x000fc60000000012 */
[----:B------:R5:W-:Y:S01]  /*1b610*/  STG.E.U16 desc[UR10][R8.64], R22 ;  /* 0x0000001608007986 */ /* 0x000be2000c10150a */
[-C--:B---3--:R-:W-:Y:S02]  /*1b620*/  IADD3 R4, P1, PT, R13, R114.reuse, RZ ;  /* 0x000000720d047210 */ /* 0x088fe40007f3e0ff */
[----:B------:R-:W3:Y:S01]  /*1b630*/  LDC R13, c[0x0][0x3e8] ;  /* 0x0000fa00ff0d7b82 */ /* 0x000ee20000000800 */
[-C--:B----4-:R-:W-:Y:S01]  /*1b640*/  IADD3 R6, P2, PT, R15, R114.reuse, RZ ;  /* 0x000000720f067210 */ /* 0x090fe20007f5e0ff */
[----:B0-----:R-:W-:Y:S01]  /*1b650*/  IMAD R15, R11, 0x19a, RZ ;  /* 0x0000019a0b0f7824 */ /* 0x001fe200078e02ff */
[----:B------:R-:W-:Y:S02]  /*1b660*/  LEA.HI.X.SX32 R5, R142, R115, 0x1, P1 ;  /* 0x000000738e057211 */ /* 0x000fe400008f0eff */
[----:B-----5:R-:W-:-:S03]  /*1b670*/  IADD3 R8, P3, PT, R19, R114, RZ ;  /* 0x0000007213087210 */ /* 0x020fc60007f7e0ff */
[----:B------:R-:W0:Y:S01]  /*1b680*/  LDC R11, c[0x0][0x3e8] ;  /* 0x0000fa00ff0b7b82 */ /* 0x000e220000000800 */
[-C--:B------:R-:W-:Y:S02]  /*1b690*/  LEA.HI.X.SX32 R7, R10, R115.reuse, 0x1, P2 ;  /* 0x000000730a077211 */ /* 0x080fe400010f0eff */
[----:B------:R-:W-:Y:S01]  /*1b6a0*/  PRMT R19, R14, 0x7632, R19 ;  /* 0x000076320e137816 */ /* 0x000fe20000000013 */
[----:B-1----:R-:W-:Y:S01]  /*1b6b0*/  IMAD R3, R3, 0x19e, RZ ;  /* 0x0000019e03037824 */ /* 0x002fe200078e02ff */
[----:B------:R-:W-:Y:S02]  /*1b6c0*/  F2FP.BF16.F32.PACK_AB R16, R17, R16 ;  /* 0x000000101110723e */ /* 0x000fe400000010ff */
[----:B------:R-:W-:Y:S01]  /*1b6d0*/  LEA.HI.X.SX32 R9, R79, R115, 0x1, P3 ;  /* 0x000000734f097211 */ /* 0x000fe200018f0eff */
[----:B------:R1:W-:Y:S01]  /*1b6e0*/  STG.E.U16 desc[UR10][R4.64], R18 ;  /* 0x0000001204007986 */ /* 0x0003e2000c10150a */
[----:B------:R-:W4:Y:S03]  /*1b6f0*/  LDC R14, c[0x0][0x3e8] ;  /* 0x0000fa00ff0e7b82 */ /* 0x000f260000000800 */
[----:B------:R-:W-:Y:S04]  /*1b700*/  STG.E.U16 desc[UR10][R6.64], R19 ;  /* 0x0000001306007986 */ /* 0x000fe8000c10150a */
[----:B------:R5:W-:Y:S01]  /*1b710*/  STG.E.U16 desc[UR10][R8.64], R16 ;  /* 0x0000001008007986 */ /* 0x000be2000c10150a */
[----:B--2---:R-:W-:-:S02]  /*1b720*/  IMAD R17, R12, 0x19c, RZ ;  /* 0x0000019c0c117824 */ /* 0x004fc400078e02ff */
[C---:B------:R-:W-:Y:S01]  /*1b730*/  IMAD R10, R2.reuse, 0xcd, RZ ;  /* 0x000000cd020a7824 */ /* 0x040fe200078e02ff */
[-C--:B-1----:R-:W-:Y:S02]  /*1b740*/  IADD3 R4, P1, PT, R15, R114.reuse, RZ ;  /* 0x000000720f047210 */ /* 0x082fe40007f3e0ff */
[-C--:B-----5:R-:W-:Y:S02]  /*1b750*/  IADD3 R8, P3, PT, R3, R114.reuse, RZ ;  /* 0x0000007203087210 */ /* 0x0a0fe40007f7e0ff */
[----:B------:R-:W1:Y:S01]  /*1b760*/  LDC R3, c[0x0][0x3e8] ;  /* 0x0000fa00ff037b82 */ /* 0x000e620000000800 */
[----:B------:R-:W-:Y:S01]  /*1b770*/  IADD3 R6, P2, PT, R17, R114, RZ ;  /* 0x0000007211067210 */ /* 0x000fe20007f5e0ff */
[----:B------:R-:W-:Y:S01]  /*1b780*/  IMAD R12, R2, 0xcf, RZ ;  /* 0x000000cf020c7824 */ /* 0x000fe200078e02ff */
[----:B------:R-:W-:Y:S02]  /*1b790*/  F2FP.BF16.F32.PACK_AB R179, R180, R179 ;  /* 0x000000b3b4b3723e */ /* 0x000fe400000010ff */
[----:B------:R-:W-:-:S02]  /*1b7a0*/  LEA.HI.X.SX32 R5, R10, R115, 0x1, P1 ;  /* 0x000000730a057211 */ /* 0x000fc400008f0eff */
[----:B------:R-:W-:Y:S01]  /*1b7b0*/  PRMT R16, R16, 0x7632, R16 ;  /* 0x0000763210107816 */ /* 0x000fe20000000010 */
[----:B---3--:R-:W-:Y:S01]  /*1b7c0*/  IMAD R15, R13, 0x1a0, RZ ;  /* 0x000001a00d0f7824 */ /* 0x008fe200078e02ff */
[-C--:B------:R-:W-:Y:S01]  /*1b7d0*/  LEA.HI.X.SX32 R7, R144, R115.reuse, 0x1, P2 ;  /* 0x0000007390077211 */ /* 0x080fe200010f0eff */
[----:B------:R-:W2:Y:S01]  /*1b7e0*/  LDC R13, c[0x0][0x3e8] ;  /* 0x0000fa00ff0d7b82 */ /* 0x000ea20000000800 */
[----:B------:R-:W-:Y:S01]  /*1b7f0*/  LEA.HI.X.SX32 R9, R12, R115, 0x1, P3 ;  /* 0x000000730c097211 */ /* 0x000fe200018f0eff */
[----:B0-----:R-:W-:Y:S01]  /*1b800*/  IMAD R11, R11, 0x1a4, RZ ;  /* 0x000001a40b0b7824 */ /* 0x001fe200078e02ff */
[----:B------:R-:W-:Y:S01]  /*1b810*/  PRMT R18, R179, 0x7632, R18 ;  /* 0x00007632b3127816 */ /* 0x000fe20000000012 */
[----:B------:R0:W-:Y:S04]  /*1b820*/  STG.E.U16 desc[UR10][R4.64], R16 ;  /* 0x0000001004007986 */ /* 0x0001e8000c10150a */
[----:B------:R-:W3:Y:S01]  /*1b830*/  LDC R12, c[0x0][0x3e8] ;  /* 0x0000fa00ff0c7b82 */ /* 0x000ee20000000800 */
[----:B------:R-:W-:Y:S04]  /*1b840*/  STG.E.U16 desc[UR10][R6.64], R179 ;  /* 0x000000b306007986 */ /* 0x000fe8000c10150a */
[----:B------:R5:W-:Y:S01]  /*1b850*/  STG.E.U16 desc[UR10][R8.64], R18 ;  /* 0x0000001208007986 */ /* 0x000be2000c10150a */
[----:B0-----:R-:W-:Y:S01]  /*1b860*/  IADD3 R4, P1, PT, R15, R114, RZ ;  /* 0x000000720f047210 */ /* 0x001fe20007f3e0ff */
[----:B-1----:R-:W-:-:S02]  /*1b870*/  IMAD R15, R3, 0x1a6, RZ ;  /* 0x000001a6030f7824 */ /* 0x002fc400078e02ff */
[----:B------:R-:W0:Y:S01]  /*1b880*/  LDC R3, c[0x0][0x3e8] ;  /* 0x0000fa00ff037b82 */ /* 0x000e220000000800 */
[----:B-----5:R-:W-:-:S07]  /*1b890*/  IADD3 R8, P3, PT, R11, R114, RZ ;  /* 0x000000720b087210 */ /* 0x020fce0007f7e0ff */
[----:B------:R-:W1:Y:S01]  /*1b8a0*/  LDC R11, c[0x0][0x3e8] ;  /* 0x0000fa00ff0b7b82 */ /* 0x000e620000000800 */
[----:B----4-:R-:W-:Y:S01]  /*1b8b0*/  IMAD R17, R14, 0x1a2, RZ ;  /* 0x000001a20e117824 */ /* 0x010fe200078e02ff */
[----:B------:R-:W-:Y:S01]  /*1b8c0*/  F2FP.BF16.F32.PACK_AB R181, R182, R181 ;  /* 0x000000b5b6b5723e */ /* 0x000fe200000010ff */
[----:B------:R-:W-:-:S03]  /*1b8d0*/  IMAD R10, R2, 0xd1, RZ ;  /* 0x000000d1020a7824 */ /* 0x000fc600078e02ff */
[----:B------:R-:W-:Y:S02]  /*1b8e0*/  IADD3 R6, P2, PT, R17, R114, RZ ;  /* 0x0000007211067210 */ /* 0x000fe40007f5e0ff */
[----:B------:R-:W4:Y:S01]  /*1b8f0*/  LDC R14, c[0x0][0x3e8] ;  /* 0x0000fa00ff0e7b82 */ /* 0x000f220000000800 */
[-C--:B------:R-:W-:Y:S02]  /*1b900*/  LEA.HI.X.SX32 R5, R81, R115.reuse, 0x1, P1 ;  /* 0x0000007351057211 */ /* 0x080fe400008f0eff */
[----:B------:R-:W-:Y:S02]  /*1b910*/  LEA.HI.X.SX32 R7, R10, R115, 0x1, P2 ;  /* 0x000000730a077211 */ /* 0x000fe400010f0eff */
[----:B------:R-:W-:Y:S01]  /*1b920*/  PRMT R16, R181, 0x7632, R16 ;  /* 0x00007632b5107816 */ /* 0x000fe20000000010 */
[----:B--2---:R-:W-:Y:S01]  /*1b930*/  IMAD R13, R13, 0x1aa, RZ ;  /* 0x000001aa0d0d7824 */ /* 0x004fe200078e02ff */
[----:B------:R-:W-:Y:S02]  /*1b940*/  F2FP.BF16.F32.PACK_AB R183, R184, R183 ;  /* 0x000000b7b8b7723e */ /* 0x000fe400000010ff */
[----:B------:R-:W-:Y:S01]  /*1b950*/  LEA.HI.X.SX32 R9, R146, R115, 0x1, P3 ;  /* 0x0000007392097211 */ /* 0x000fe200018f0eff */
[----:B---3--:R-:W-:Y:S01]  /*1b960*/  IMAD R17, R12, 0x1a8, RZ ;  /* 0x000001a80c117824 */ /* 0x008fe200078e02ff */
[----:B------:R2:W-:Y:S01]  /*1b970*/  STG.E.U16 desc[UR10][R4.64], R181 ;  /* 0x000000b504007986 */ /* 0x0005e2000c10150a */
[----:B------:R-:W-:-:S03]  /*1b980*/  IMAD R10, R2, 0xd3, RZ ;  /* 0x000000d3020a7824 */ /* 0x000fc600078e02ff */
[----:B------:R3:W-:Y:S01]  /*1b990*/  STG.E.U16 desc[UR10][R6.64], R16 ;  /* 0x0000001006007986 */ /* 0x0007e2000c10150a */
[----:B------:R-:W-:-:S03]  /*1b9a0*/  IMAD R12, R2, 0xd5, RZ ;  /* 0x000000d5020c7824 */ /* 0x000fc600078e02ff */
[----:B------:R5:W-:Y:S01]  /*1b9b0*/  STG.E.U16 desc[UR10][R8.64], R183 ;  /* 0x000000b708007986 */ /* 0x000be2000c10150a */
[----:B------:R-:W-:Y:S02]  /*1b9c0*/  F2FP.BF16.F32.PACK_AB R24, R25, R24 ;  /* 0x000000181918723e */ /* 0x000fe400000010ff */
[-C--:B--2---:R-:W-:Y:S01]  /*1b9d0*/  IADD3 R4, P1, PT, R15, R114.reuse, RZ ;  /* 0x000000720f047210 */ /* 0x084fe20007f3e0ff */
[----:B-1----:R-:W-:Y:S02]  /*1b9e0*/  IMAD R15, R11, 0x1ac, RZ ;  /* 0x000001ac0b0f7824 */ /* 0x002fe400078e02ff */
[----:B------:R-:W1:Y:S01]  /*1b9f0*/  LDC R11, c[0x0][0x3e8] ;  /* 0x0000fa00ff0b7b82 */ /* 0x000e620000000800 */
[-C--:B---3--:R-:W-:Y:S02]  /*1ba00*/  IADD3 R6, P2, PT, R17, R114.reuse, RZ ;  /* 0x0000007211067210 */ /* 0x088fe40007f5e0ff */
[----:B-----5:R-:W-:-:S05]  /*1ba10*/  IADD3 R8, P3, PT, R13, R114, RZ ;  /* 0x000000720d087210 */ /* 0x020fca0007f7e0ff */
[----:B------:R-:W2:Y:S01]  /*1ba20*/  LDC R13, c[0x0][0x3e8] ;  /* 0x0000fa00ff0d7b82 */ /* 0x000ea20000000800 */
[-C--:B------:R-:W-:Y:S02]  /*1ba30*/  LEA.HI.X.SX32 R5, R10, R115.reuse, 0x1, P1 ;  /* 0x000000730a057211 */ /* 0x080fe400008f0eff */
[----:B------:R-:W-:Y:S02]  /*1ba40*/  PRMT R16, R183, 0x7632, R16 ;  /* 0x00007632b7107816 */ /* 0x000fe40000000010 */
[-C--:B------:R-:W-:Y:S01]  /*1ba50*/  LEA.HI.X.SX32 R7, R83, R115.reuse, 0x1, P2 ;  /* 0x0000007353077211 */ /* 0x080fe200010f0eff */
[----:B0-----:R-:W-:Y:S01]  /*1ba60*/  IMAD R3, R3, 0x1b0, RZ ;  /* 0x000001b003037824 */ /* 0x001fe200078e02ff */
[----:B------:R-:W-:Y:S02]  /*1ba70*/  LEA.HI.X.SX32 R9, R12, R115, 0x1, P3 ;  /* 0x000000730c097211 */ /* 0x000fe400018f0eff */
[----:B------:R-:W-:Y:S01]  /*1ba80*/  PRMT R18, R24, 0x7632, R18 ;  /* 0x0000763218127816 */ /* 0x000fe20000000012 */
[----:B------:R-:W0:Y:S01]  /*1ba90*/  LDC R12, c[0x0][0x3e8] ;  /* 0x0000fa00ff0c7b82 */ /* 0x000e220000000800 */
[----:B------:R3:W-:Y:S04]  /*1baa0*/  STG.E.U16 desc[UR10][R4.64], R16 ;  /* 0x0000001004007986 */ /* 0x0007e8000c10150a */
[----:B------:R-:W-:Y:S04]  /*1bab0*/  STG.E.U16 desc[UR10][R6.64], R24 ;  /* 0x0000001806007986 */ /* 0x000fe8000c10150a */
[----:B------:R5:W-:Y:S01]  /*1bac0*/  STG.E.U16 desc[UR10][R8.64], R18 ;  /* 0x0000001208007986 */ /* 0x000be2000c10150a */
[----:B----4-:R-:W-:Y:S01]  /*1bad0*/  IMAD R17, R14, 0x1ae, RZ ;  /* 0x000001ae0e117824 */ /* 0x010fe200078e02ff */
[----:B------:R-:W-:Y:S01]  /*1bae0*/  F2FP.BF16.F32.PACK_AB R26, R27, R26 ;  /* 0x0000001a1b1a723e */ /* 0x000fe200000010ff */
[----:B------:R-:W-:Y:S01]  /*1baf0*/  IMAD R10, R2, 0xd7, RZ ;  /* 0x000000d7020a7824 */ /* 0x000fe200078e02ff */
[----:B---3--:R-:W-:Y:S01]  /*1bb00*/  IADD3 R4, P1, PT, R15, R114, RZ ;  /* 0x000000720f047210 */ /* 0x008fe20007f3e0ff */
[----:B-1----:R-:W-:Y:S01]  /*1bb10*/  IMAD R11, R11, 0x1b6, RZ ;  /* 0x000001b60b0b7824 */ /* 0x002fe200078e02ff */
[----:B------:R-:W-:Y:S01]  /*1bb20*/  F2FP.BF16.F32.PACK_AB R28, R29, R28 ;  /* 0x0000001c1d1c723e */ /* 0x000fe200000010ff */
[----:B------:R-:W1:Y:S01]  /*1bb30*/  LDC R14, c[0x0][0x3e8] ;  /* 0x0000fa00ff0e7b82 */ /* 0x000e620000000800 */
[----:B-----5:R-:W-:-:S07]  /*1bb40*/  IADD3 R8, P3, PT, R3, R114, RZ ;  /* 0x0000007203087210 */ /* 0x020fce0007f7e0ff */
[----:B------:R-:W3:Y:S01]  /*1bb50*/  LDC R3, c[0x0][0x3e8] ;  /* 0x0000fa00ff037b82 */ /* 0x000ee20000000800 */
[----:B------:R-:W-:Y:S02]  /*1bb60*/  IADD3 R6, P2, PT, R17, R114, RZ ;  /* 0x0000007211067210 */ /* 0x000fe40007f5e0ff */
[-C--:B------:R-:W-:Y:S01]  /*1bb70*/  LEA.HI.X.SX32 R5, R147, R115.reuse, 0x1, P1 ;  /* 0x0000007393057211 */ /* 0x080fe200008f0eff */
[----:B--2---:R-:W-:Y:S01]  /*1bb80*/  IMAD R17, R13, 0x1b4, RZ ;  /* 0x000001b40d117824 */ /* 0x004fe200078e02ff */
[-C--:B------:R-:W-:Y:S02]  /*1bb90*/  LEA.HI.X.SX32 R7, R10, R115.reuse, 0x1, P2 ;  /* 0x000000730a077211 */ /* 0x080fe400010f0eff */
[----:B------:R-:W-:Y:S01]  /*1bba0*/  PRMT R16, R26, 0x7632, R16 ;  /* 0x000076321a107816 */ /* 0x000fe20000000010 */
[----:B------:R-:W2:Y:S01]  /*1bbb0*/  LDC R13, c[0x0][0x3e8] ;  /* 0x0000fa00ff0d7b82 */ /* 0x000ea20000000800 */
[----:B------:R-:W-:Y:S01]  /*1bbc0*/  LEA.HI.X.SX32 R9, R85, R115, 0x1, P3 ;  /* 0x0000007355097211 */ /* 0x000fe200018f0eff */
[----:B------:R4:W-:Y:S01]  /*1bbd0*/  STG.E.U16 desc[UR10][R4.64], R26 ;  /* 0x0000001a04007986 */ /* 0x0009e2000c10150a */
[----:B0-----:R-:W-:-:S03]  /*1bbe0*/  IMAD R15, R12, 0x1b2, RZ ;  /* 0x000001b20c0f7824 */ /* 0x001fc600078e02ff */
[----:B------:R-:W-:Y:S04]  /*1bbf0*/  STG.E.U16 desc[UR10][R6.64], R16 ;  /* 0x0000001006007986 */ /* 0x000fe8000c10150a */
[----:B------:R0:W-:Y:S01]  /*1bc00*/  STG.E.U16 desc[UR10][R8.64], R28 ;  /* 0x0000001c08007986 */ /* 0x0001e2000c10150a */
[-C--:B----4-:R-:W-:Y:S01]  /*1bc10*/  IADD3 R4, P1, PT, R15, R114.reuse, RZ ;  /* 0x000000720f047210 */ /* 0x090fe20007f3e0ff */
[----:B---3--:R-:W-:Y:S02]  /*1bc20*/  IMAD R15, R3, 0x1b8, RZ ;  /* 0x000001b8030f7824 */ /* 0x008fe400078e02ff */
[----:B------:R-:W3:Y:S01]  /*1bc30*/  LDC R3, c[0x0][0x3e8] ;  /* 0x0000fa00ff037b82 */ /* 0x000ee20000000800 */
[----:B0-----:R-:W-:-:S07]  /*1bc40*/  IADD3 R8, P3, PT, R11, R114, RZ ;  /* 0x000000720b087210 */ /* 0x001fce0007f7e0ff */
[----:B------:R-:W0:Y:S01]  /*1bc50*/  LDC R11, c[0x0][0x3e8] ;  /* 0x0000fa00ff0b7b82 */ /* 0x000e220000000800 */
[C---:B------:R-:W-:Y:S02]  /*1bc60*/  IMAD R12, R2.reuse, 0xdb, RZ ;  /* 0x000000db020c7824 */ /* 0x040fe400078e02ff */
[----:B------:R-:W-:Y:S01]  /*1bc70*/  IMAD R10, R2, 0xd9, RZ ;  /* 0x000000d9020a7824 */ /* 0x000fe200078e02ff */
[----:B------:R-:W-:Y:S02]  /*1bc80*/  IADD3 R6, P2, PT, R17, R114, RZ ;  /* 0x0000007211067210 */ /* 0x000fe40007f5e0ff */
[----:B------:R-:W-:Y:S02]  /*1bc90*/  F2FP.BF16.F32.PACK_AB R30, R31, R30 ;  /* 0x0000001e1f1e723e */ /* 0x000fe400000010ff */
[-C--:B------:R-:W-:Y:S02]  /*1bca0*/  LEA.HI.X.SX32 R9, R12, R115.reuse, 0x1, P3 ;  /* 0x000000730c097211 */ /* 0x080fe400018f0eff */
[----:B------:R-:W4:Y:S01]  /*1bcb0*/  LDC R12, c[0x0][0x3e8] ;  /* 0x0000fa00ff0c7b82 */ /* 0x000f220000000800 */
[----:B------:R-:W-:-:S02]  /*1bcc0*/  LEA.HI.X.SX32 R5, R10, R115, 0x1, P1 ;  /* 0x000000730a057211 */ /* 0x000fc400008f0eff */
[----:B------:R-:W-:Y:S02]  /*1bcd0*/  PRMT R16, R28, 0x7632, R16 ;  /* 0x000076321c107816 */ /* 0x000fe40000000010 */
[----:B------:R-:W-:Y:S01]  /*1bce0*/  LEA.HI.X.SX32 R7, R148, R115, 0x1, P2 ;  /* 0x0000007394077211 */ /* 0x000fe200010f0eff */
[----:B--2---:R-:W-:Y:S01]  /*1bcf0*/  IMAD R13, R13, 0x1bc, RZ ;  /* 0x000001bc0d0d7824 */ /* 0x004fe200078e02ff */
[----:B------:R-:W-:Y:S01]  /*1bd00*/  PRMT R18, R30, 0x7632, R18 ;  /* 0x000076321e127816 */ /* 0x000fe20000000012 */
[----:B-1----:R-:W-:Y:S01]  /*1bd10*/  IMAD R17, R14, 0x1ba, RZ ;  /* 0x000001ba0e117824 */ /* 0x002fe200078e02ff */
[----:B------:R1:W-:Y:S01]  /*1bd20*/  STG.E.U16 desc[UR10][R4.64], R16 ;  /* 0x0000001004007986 */ /* 0x0003e2000c10150a */
[----:B------:R-:W-:Y:S01]  /*1bd30*/  IMAD R10, R2, 0xdd, RZ ;  /* 0x000000dd020a7824 */ /* 0x000fe200078e02ff */
[----:B------:R-:W-:Y:S01]  /*1bd40*/  F2FP.BF16.F32.PACK_AB R32, R33, R32 ;  /* 0x000000202120723e */ /* 0x000fe200000010ff */
[----:B---3--:R-:W-:Y:S01]  /*1bd50*/  IMAD R3, R3, 0x1c2, RZ ;  /* 0x000001c203037824 */ /* 0x008fe200078e02ff */
[----:B------:R2:W-:Y:S01]  /*1bd60*/  STG.E.U16 desc[UR10][R6.64], R30 ;  /* 0x0000001e06007986 */ /* 0x0005e2000c10150a */
[----:B------:R-:W-:Y:S01]  /*1bd70*/  F2FP.BF16.F32.PACK_AB R34, R35, R34 ;  /* 0x000000222322723e */ /* 0x000fe200000010ff */
[----:B------:R-:W3:Y:S02]  /*1bd80*/  LDC R14, c[0x0][0x3e8] ;  /* 0x0000fa00ff0e7b82 */ /* 0x000ee40000000800 */
[----:B------:R5:W-:Y:S01]  /*1bd90*/  STG.E.U16 desc[UR10][R8.64], R18 ;  /* 0x0000001208007986 */ /* 0x000be2000c10150a */
[----:B-1----:R-:W-:Y:S01]  /*1bda0*/  IADD3 R4, P1, PT, R15, R114, RZ ;  /* 0x000000720f047210 */ /* 0x002fe20007f3e0ff */
[----:B0-----:R-:W-:-:S04]  /*1bdb0*/  IMAD R15, R11, 0x1be, RZ ;  /* 0x000001be0b0f7824 */ /* 0x001fc800078e02ff */
[----:B------:R-:W0:Y:S01]  /*1bdc0*/  LDC R11, c[0x0][0x3e8] ;  /* 0x0000fa00ff0b7b82 */ /* 0x000e220000000800 */
[-C--:B--2---:R-:W-:Y:S02]  /*1bdd0*/  IADD3 R6, P2, PT, R17, R114.reuse, RZ ;  /* 0x0000007211067210 */ /* 0x084fe40007f5e0ff */
[----:B-----5:R-:W-:-:S05]  /*1bde0*/  IADD3 R8, P3, PT, R13, R114, RZ ;  /* 0x000000720d087210 */ /* 0x020fca0007f7e0ff */
[----:B------:R-:W1:Y:S01]  /*1bdf0*/  LDC R13, c[0x0][0x3e8] ;  /* 0x0000fa00ff0d7b82 */ /* 0x000e620000000800 */
[-C--:B------:R-:W-:Y:S02]  /*1be00*/  LEA.HI.X.SX32 R5, R87, R115.reuse, 0x1, P1 ;  /* 0x0000007357057211 */ /* 0x080fe400008f0eff */
[-C--:B------:R-:W-:Y:S02]  /*1be10*/  LEA.HI.X.SX32 R7, R10, R115.reuse, 0x1, P2 ;  /* 0x000000730a077211 */ /* 0x080fe400010f0eff */
[----:B------:R-:W-:Y:S02]  /*1be20*/  PRMT R16, R32, 0x7632, R16 ;  /* 0x0000763220107816 */ /* 0x000fe40000000010 */
[----:B------:R-:W-:Y:S01]  /*1be30*/  LEA.HI.X.SX32 R9, R149, R115, 0x1, P3 ;  /* 0x0000007395097211 */ /* 0x000fe200018f0eff */
[----:B------:R2:W-:Y:S04]  /*1be40*/  STG.E.U16 desc[UR10][R4.64], R32 ;  /* 0x0000002004007986 */ /* 0x0005e8000c10150a */
[----:B------:R-:W-:Y:S04]  /*1be50*/  STG.E.U16 desc[UR10][R6.64], R16 ;  /* 0x0000001006007986 */ /* 0x000fe8000c10150a */
[----:B------:R5:W-:Y:S01]  /*1be60*/  STG.E.U16 desc[UR10][R8.64], R34 ;  /* 0x0000002208007986 */ /* 0x000be2000c10150a */
[----:B----4-:R-:W-:-:S02]  /*1be70*/  IMAD R17, R12, 0x1c0, RZ ;  /* 0x000001c00c117824 */ /* 0x010fc400078e02ff */
[C---:B------:R-:W-:Y:S01]  /*1be80*/  IMAD R10, R2.reuse, 0xdf, RZ ;  /* 0x000000df020a7824 */ /* 0x040fe200078e02ff */
[-C--:B--2---:R-:W-:Y:S02]  /*1be90*/  IADD3 R4, P1, PT, R15, R114.reuse, RZ ;  /* 0x000000720f047210 */ /* 0x084fe40007f3e0ff */
[-C--:B-----5:R-:W-:Y:S02]  /*1bea0*/  IADD3 R8, P3, PT, R3, R114.reuse, RZ ;  /* 0x0000007203087210 */ /* 0x0a0fe40007f7e0ff */
[----:B------:R-:W2:Y:S01]  /*1beb0*/  LDC R3, c[0x0][0x3e8] ;  /* 0x0000fa00ff037b82 */ /* 0x000ea20000000800 */
[----:B------:R-:W-:Y:S01]  /*1bec0*/  IADD3 R6, P2, PT, R17, R114, RZ ;  /* 0x0000007211067210 */ /* 0x000fe20007f5e0ff */
[----:B------:R-:W-:Y:S01]  /*1bed0*/  IMAD R12, R2, 0xe1, RZ ;  /* 0x000000e1020c7824 */ /* 0x000fe200078e02ff */
[----:B------:R-:W-:Y:S02]  /*1bee0*/  F2FP.BF16.F32.PACK_AB R36, R37, R36 ;  /* 0x000000242524723e */ /* 0x000fe400000010ff */
[----:B------:R-:W-:-:S02]  /*1bef0*/  LEA.HI.X.SX32 R5, R10, R115, 0x1, P1 ;  /* 0x000000730a057211 */ /* 0x000fc400008f0eff */
[----:B------:R-:W-:Y:S01]  /*1bf00*/  PRMT R16, R34, 0x7632, R16 ;  /* 0x0000763222107816 */ /* 0x000fe20000000010 */
[----:B-1----:R-:W-:Y:S01]  /*1bf10*/  IMAD R15, R13, 0x1c4, RZ ;  /* 0x000001c40d0f7824 */ /* 0x002fe200078e02ff */
[-C--:B------:R-:W-:Y:S01]  /*1bf20*/  LEA.HI.X.SX32 R7, R89, R115.reuse, 0x1, P2 ;  /* 0x0000007359077211 */ /* 0x080fe200010f0eff */
[----:B------:R-:W1:Y:S01]  /*1bf30*/  LDC R13, c[0x0][0x3e8] ;  /* 0x0000fa00ff0d7b82 */ /* 0x000e620000000800 */
[----:B------:R-:W-:Y:S01]  /*1bf40*/  LEA.HI.X.SX32 R9, R12, R115, 0x1, P3 ;  /* 0x000000730c097211 */ /* 0x000fe200018f0eff */
[----:B0-----:R-:W-:Y:S01]  /*1bf50*/  IMAD R11, R11, 0x1c8, RZ ;  /* 0x000001c80b0b7824 */ /* 0x001fe200078e02ff */
[----:B------:R-:W-:Y:S01]  /*1bf60*/  PRMT R18, R36, 0x7632, R18 ;  /* 0x0000763224127816 */ /* 0x000fe20000000012 */
[----:B------:R0:W-:Y:S04]  /*1bf70*/  STG.E.U16 desc[UR10][R4.64], R16 ;  /* 0x0000001004007986 */ /* 0x0001e8000c10150a */
[----:B------:R-:W4:Y:S01]  /*1bf80*/  LDC R12, c[0x0][0x3e8] ;  /* 0x0000fa00ff0c7b82 */ /* 0x000f220000000800 */
[----:B------:R-:W-:Y:S04]  /*1bf90*/  STG.E.U16 desc[UR10][R6.64], R36 ;  /* 0x0000002406007986 */ /* 0x000fe8000c10150a */
[----:B------:R5:W-:Y:S01]  /*1bfa0*/  STG.E.U16 desc[UR10][R8.64], R18 ;  /* 0x0000001208007986 */ /* 0x000be2000c10150a */
[----:B0-----:R-:W-:Y:S01]  /*1bfb0*/  IADD3 R4, P1, PT, R15, R114, RZ ;  /* 0x000000720f047210 */ /* 0x001fe20007f3e0ff */
[----:B--2---:R-:W-:-:S02]  /*1bfc0*/  IMAD R15, R3, 0x1ca, RZ ;  /* 0x000001ca030f7824 */ /* 0x004fc400078e02ff */
[----:B------:R-:W0:Y:S01]  /*1bfd0*/  LDC R3, c[0x0][0x3e8] ;  /* 0x0000fa00ff037b82 */ /* 0x000e220000000800 */
[----:B-----5:R-:W-:-:S07]  /*1bfe0*/  IADD3 R8, P3, PT, R11, R114, RZ ;  /* 0x000000720b087210 */ /* 0x020fce0007f7e0ff */
[----:B------:R-:W2:Y:S01]  /*1bff0*/  LDC R11, c[0x0][0x3e8] ;  /* 0x0000fa00ff0b7b82 */ /* 0x000ea20000000800 */
[----:B---3--:R-:W-:Y:S01]  /*1c000*/  IMAD R17, R14, 0x1c6, RZ ;  /* 0x000001c60e117824 */ /* 0x008fe200078e02ff */
[----:B------:R-:W-:Y:S01]  /*1c010*/  F2FP.BF16.F32.PACK_AB R38, R39, R38 ;  /* 0x000000262726723e */ /* 0x000fe200000010ff */
[----:B------:R-:W-:-:S03]  /*1c020*/  IMAD R10, R2, 0xe3, RZ ;  /* 0x000000e3020a7824 */ /* 0x000fc600078e02ff */
[----:B------:R-:W-:Y:S02]  /*1c030*/  IADD3 R6, P2, PT, R17, R114, RZ ;  /* 0x0000007211067210 */ /* 0x000fe40007f5e0ff */
[----:B------:R-:W3:Y:S01]  /*1c040*/  LDC R14, c[0x0][0x3e8] ;  /* 0x0000fa00ff0e7b82 */ /* 0x000ee20000000800 */
[-C--:B------:R-:W-:Y:S02]  /*1c050*/  LEA.HI.X.SX32 R5, R150, R115.reuse, 0x1, P1 ;  /* 0x0000007396057211 */ /* 0x080fe400008f0eff */
[-C--:B------:R-:W-:Y:S02]  /*1c060*/  LEA.HI.X.SX32 R7, R10, R115.reuse, 0x1, P2 ;  /* 0x000000730a077211 */ /* 0x080fe400010f0eff */
[----:B------:R-:W-:Y:S01]  /*1c070*/  PRMT R16, R38, 0x7632, R16 ;  /* 0x0000763226107816 */ /* 0x000fe20000000010 */
[----:B-1----:R-:W-:Y:S01]  /*1c080*/  IMAD R13, R13, 0x1ce, RZ ;  /* 0x000001ce0d0d7824 */ /* 0x002fe200078e02ff */
[----:B------:R-:W-:Y:S02]  /*1c090*/  F2FP.BF16.F32.PACK_AB R40, R41, R40 ;  /* 0x000000282928723e */ /* 0x000fe400000010ff */
[----:B------:R-:W-:Y:S01]  /*1c0a0*/  LEA.HI.X.SX32 R9, R91, R115, 0x1, P3 ;  /* 0x000000735b097211 */ /* 0x000fe200018f0eff */
[----:B----4-:R-:W-:Y:S01]  /*1c0b0*/  IMAD R17, R12, 0x1cc, RZ ;  /* 0x000001cc0c117824 */ /* 0x010fe200078e02ff */
[----:B------:R1:W-:Y:S01]  /*1c0c0*/  STG.E.U16 desc[UR10][R4.64], R38 ;  /* 0x0000002604007986 */ /* 0x0003e2000c10150a */
[----:B------:R-:W-:-:S02]  /*1c0d0*/  IMAD R10, R2, 0xe5, RZ ;  /* 0x000000e5020a7824 */ /* 0x000fc400078e02ff */
[----:B------:R-:W-:Y:S01]  /*1c0e0*/  IMAD R12, R2, 0xe7, RZ ;  /* 0x000000e7020c7824 */ /* 0x000fe200078e02ff */
[----:B------:R4:W-:Y:S01]  /*1c0f0*/  STG.E.U16 desc[UR10][R6.64], R16 ;  /* 0x0000001006007986 */ /* 0x0009e2000c10150a */
[----:B------:R-:W-:-:S03]  /*1c100*/  F2FP.BF16.F32.PACK_AB R42, R43, R42 ;  /* 0x0000002a2b2a723e */ /* 0x000fc600000010ff */
[----:B------:R5:W-:Y:S01]  /*1c110*/  STG.E.U16 desc[UR10][R8.64], R40 ;  /* 0x0000002808007986 */ /* 0x000be2000c10150a */
[-C--:B-1----:R-:W-:Y:S01]  /*1c120*/  IADD3 R4, P1, PT, R15, R114.reuse, RZ ;  /* 0x000000720f047210 */ /* 0x082fe20007f3e0ff */
[----:B--2---:R-:W-:Y:S02]  /*1c130*/  IMAD R15, R11, 0x1d0, RZ ;  /* 0x000001d00b0f7824 */ /* 0x004fe400078e02ff */
[----:B------:R-:W1:Y:S01]  /*1c140*/  LDC R11, c[0x0][0x3e8] ;  /* 0x0000fa00ff0b7b82 */ /* 0x000e620000000800 */
[-C--:B----4-:R-:W-:Y:S02]  /*1c150*/  IADD3 R6, P2, PT, R17, R114.reuse, RZ ;  /* 0x0000007211067210 */ /* 0x090fe40007f5e0ff */
[----:B-----5:R-:W-:Y:S02]  /*1c160*/  IADD3 R8, P3, PT, R13, R114, RZ ;  /* 0x000000720d087210 */ /* 0x020fe40007f7e0ff */
[----:B------:R-:W-:-:S03]  /*1c170*/  LEA.HI.X.SX32 R5, R10, R115, 0x1, P1 ;  /* 0x000000730a057211 */ /* 0x000fc600008f0eff */
[----:B------:R-:W2:Y:S01]  /*1c180*/  LDC R13, c[0x0][0x3e8] ;  /* 0x0000fa00ff0d7b82 */ /* 0x000ea20000000800 */
[----:B------:R-:W-:Y:S02]  /*1c190*/  PRMT R16, R40, 0x7632, R16 ;  /* 0x0000763228107816 */ /* 0x000fe40000000010 */
[-C--:B------:R-:W-:Y:S02]  /*1c1a0*/  LEA.HI.X.SX32 R9, R12, R115.reuse, 0x1, P3 ;  /* 0x000000730c097211 */ /* 0x080fe400018f0eff */
[----:B------:R-:W-:Y:S01]  /*1c1b0*/  LEA.HI.X.SX32 R7, R151, R115, 0x1, P2 ;  /* 0x0000007397077211 */ /* 0x000fe200010f0eff */
[----:B0-----:R-:W-:Y:S01]  /*1c1c0*/  IMAD R3, R3, 0x1d4, RZ ;  /* 0x000001d403037824 */ /* 0x001fe200078e02ff */
[----:B------:R-:W-:Y:S01]  /*1c1d0*/  PRMT R18, R42, 0x7632, R18 ;  /* 0x000076322a127816 */ /* 0x000fe20000000012 */
[----:B------:R-:W0:Y:S01]  /*1c1e0*/  LDC R12, c[0x0][0x3e8] ;  /* 0x0000fa00ff0c7b82 */ /* 0x000e220000000800 */
[----:B------:R4:W-:Y:S04]  /*1c1f0*/  STG.E.U16 desc[UR10][R4.64], R16 ;  /* 0x0000001004007986 */ /* 0x0009e8000c10150a */
[----:B------:R-:W-:Y:S04]  /*1c200*/  STG.E.U16 desc[UR10][R6.64], R42 ;  /* 0x0000002a06007986 */ /* 0x000fe8000c10150a */
[----:B------:R5:W-:Y:S01]  /*1c210*/  STG.E.U16 desc[UR10][R8.64], R18 ;  /* 0x0000001208007986 */ /* 0x000be2000c10150a */
[----:B---3--:R-:W-:Y:S01]  /*1c220*/  IMAD R17, R14, 0x1d2, RZ ;  /* 0x000001d20e117824 */ /* 0x008fe200078e02ff */
[----:B------:R-:W-:Y:S01]  /*1c230*/  F2FP.BF16.F32.PACK_AB R44, R45, R44 ;  /* 0x0000002c2d2c723e */ /* 0x000fe200000010ff */
[----:B------:R-:W-:Y:S01]  /*1c240*/  IMAD R10, R2, 0xe9, RZ ;  /* 0x000000e9020a7824 */ /* 0x000fe200078e02ff */
[----:B----4-:R-:W-:Y:S01]  /*1c250*/  IADD3 R4, P1, PT, R15, R114, RZ ;  /* 0x000000720f047210 */ /* 0x010fe20007f3e0ff */
[----:B-1----:R-:W-:Y:S01]  /*1c260*/  IMAD R11, R11, 0x1da, RZ ;  /* 0x000001da0b0b7824 */ /* 0x002fe200078e02ff */
[----:B------:R-:W-:Y:S01]  /*1c270*/  F2FP.BF16.F32.PACK_AB R46, R47, R46 ;  /* 0x0000002e2f2e723e */ /* 0x000fe200000010ff */
[----:B------:R-:W1:Y:S01]  /*1c280*/  LDC R14, c[0x0][0x3e8] ;  /* 0x0000fa00ff0e7b82 */ /* 0x000e620000000800 */
[----:B-----5:R-:W-:-:S07]  /*1c290*/  IADD3 R8, P3, PT, R3, R114, RZ ;  /* 0x0000007203087210 */ /* 0x020fce0007f7e0ff */
[----:B------:R-:W3:Y:S01]  /*1c2a0*/  LDC R3, c[0x0][0x3e8] ;  /* 0x0000fa00ff037b82 */ /* 0x000ee20000000800 */
[----:B------:R-:W-:Y:S02]  /*1c2b0*/  IADD3 R6, P2, PT, R17, R114, RZ ;  /* 0x0000007211067210 */ /* 0x000fe40007f5e0ff */
[-C--:B------:R-:W-:Y:S02]  /*1c2c0*/  LEA.HI.X.SX32 R5, R95, R115.reuse, 0x1, P1 ;  /* 0x000000735f057211 */ /* 0x080fe400008f0eff */
[-C--:B------:R-:W-:Y:S02]  /*1c2d0*/  LEA.HI.X.SX32 R7, R10, R115.reuse, 0x1, P2 ;  /* 0x000000730a077211 */ /* 0x080fe400010f0eff */
[----:B------:R-:W-:Y:S02]  /*1c2e0*/  PRMT R16, R44, 0x7632, R16 ;  /* 0x000076322c107816 */ /* 0x000fe40000000010 */
[----:B------:R-:W-:Y:S01]  /*1c2f0*/  LEA.HI.X.SX32 R9, R153, R115, 0x1, P3 ;  /* 0x0000007399097211 */ /* 0x000fe200018f0eff */
[----:B--2---:R-:W-:Y:S01]  /*1c300*/  IMAD R17, R13, 0x1d8, RZ ;  /* 0x000001d80d117824 */ /* 0x004fe200078e02ff */
[----:B------:R2:W-:Y:S01]  /*1c310*/  STG.E.U16 desc[UR10][R4.64], R44 ;  /* 0x0000002c04007986 */ /* 0x0005e2000c10150a */
[----:B------:R-:W4:Y:S01]  /*1c320*/  LDC R13, c[0x0][0x3e8] ;  /* 0x0000fa00ff0d7b82 */ /* 0x000f220000000800 */
[----:B0-----:R-:W-:-:S02]  /*1c330*/  IMAD R15, R12, 0x1d6, RZ ;  /* 0x000001d60c0f7824 */ /* 0x001fc400078e02ff */
[----:B------:R-:W-:Y:S01]  /*1c340*/  STG.E.U16 desc[UR10][R6.64], R16 ;  /* 0x0000001006007986 */ /* 0x000fe2000c10150a */
[----:B------:R-:W-:-:S03]  /*1c350*/  IMAD R12, R2, 0xed, RZ ;  /* 0x000000ed020c7824 */ /* 0x000fc600078e02ff */
[----:B------:R0:W-:Y:S01]  /*1c360*/  STG.E.U16 desc[UR10][R8.64], R46 ;  /* 0x0000002e08007986 */ /* 0x0001e2000c10150a */
[-C--:B--2---:R-:W-:Y:S01]  /*1c370*/  IADD3 R4, P1, PT, R15, R114.reuse, RZ ;  /* 0x000000720f047210 */ /* 0x084fe20007f3e0ff */
[----:B---3--:R-:W-:Y:S02]  /*1c380*/  IMAD R15, R3, 0x1dc, RZ ;  /* 0x000001dc030f7824 */ /* 0x008fe400078e02ff */
[----:B------:R-:W2:Y:S01]  /*1c390*/  LDC R3, c[0x0][0x3e8] ;  /* 0x0000fa00ff037b82 */ /* 0x000ea20000000800 */
[----:B0-----:R-:W-:-:S07]  /*1c3a0*/  IADD3 R8, P3, PT, R11, R114, RZ ;  /* 0x000000720b087210 */ /* 0x001fce0007f7e0ff */
[----:B------:R-:W0:Y:S01]  /*1c3b0*/  LDC R11, c[0x0][0x3e8] ;  /* 0x0000fa00ff0b7b82 */ /* 0x000e220000000800 */
[----:B------:R-:W-:-:S07]  /*1c3c0*/  LEA.HI.X.SX32 R9, R12, R115, 0x1, P3 ;  /* 0x000000730c097211 */ /* 0x000fce00018f0eff */
[----:B------:R-:W3:Y:S01]  /*1c3d0*/  LDC R12, c[0x0][0x3e8] ;  /* 0x0000fa00ff0c7b82 */ /* 0x000ee20000000800 */
[----:B------:R-:W-:Y:S01]  /*1c3e0*/  IMAD R10, R2, 0xeb, RZ ;  /* 0x000000eb020a7824 */ /* 0x000fe200078e02ff */
[----:B------:R-:W-:Y:S02]  /*1c3f0*/  IADD3 R6, P2, PT, R17, R114, RZ ;  /* 0x0000007211067210 */ /* 0x000fe40007f5e0ff */
[----:B------:R-:W-:Y:S02]  /*1c400*/  F2FP.BF16.F32.PACK_AB R48, R49, R48 ;  /* 0x000000303130723e */ /* 0x000fe400000010ff */
[-C--:B------:R-:W-:Y:S02]  /*1c410*/  LEA.HI.X.SX32 R5, R10, R115.reuse, 0x1, P1 ;  /* 0x000000730a057211 */ /* 0x080fe400008f0eff */
[----:B------:R-:W-:Y:S02]  /*1c420*/  PRMT R16, R46, 0x7632, R16 ;  /* 0x000076322e107816 */ /* 0x000fe40000000010 */
[----:B------:R-:W-:Y:S01]  /*1c430*/  LEA.HI.X.SX32 R7, R152, R115, 0x1, P2 ;  /* 0x0000007398077211 */ /* 0x000fe200010f0eff */
[----:B-1----:R-:W-:Y:S01]  /*1c440*/  IMAD R17, R14, 0x1de, RZ ;  /* 0x000001de0e117824 */ /* 0x002fe200078e02ff */
[----:B------:R-:W-:Y:S01]  /*1c450*/  PRMT R18, R48, 0x7632, R18 ;  /* 0x0000763230127816 */ /* 0x000fe20000000012 */
[----:B----4-:R-:W-:Y:S01]  /*1c460*/  IMAD R13, R13, 0x1e0, RZ ;  /* 0x000001e00d0d7824 */ /* 0x010fe200078e02ff */
[----:B------:R1:W-:Y:S01]  /*1c470*/  STG.E.U16 desc[UR10][R4.64], R16 ;  /* 0x0000001004007986 */ /* 0x0003e2000c10150a */
[----:B------:R-:W-:Y:S01]  /*1c480*/  IMAD R10, R2, 0xef, RZ ;  /* 0x000000ef020a7824 */ /* 0x000fe200078e02ff */
[----:B------:R-:W-:Y:S01]  /*1c490*/  F2FP.BF16.F32.PACK_AB R50, R51, R50 ;  /* 0x000000323332723e */ /* 0x000fe200000010ff */
[----:B0-----:R-:W-:Y:S01]  /*1c4a0*/  IMAD R11, R11, 0x1e2, RZ ;  /* 0x000001e20b0b7824 */ /* 0x001fe200078e02ff */
[----:B------:R0:W-:Y:S01]  /*1c4b0*/  STG.E.U16 desc[UR10][R6.64], R48 ;  /* 0x0000003006007986 */ /* 0x0001e2000c10150a */
[----:B------:R-:W4:Y:S03]  /*1c4c0*/  LDC R14, c[0x0][0x3e8] ;  /* 0x0000fa00ff0e7b82 */ /* 0x000f260000000800 */
[----:B------:R5:W-:Y:S01]  /*1c4d0*/  STG.E.U16 desc[UR10][R8.64], R18 ;  /* 0x0000001208007986 */ /* 0x000be2000c10150a */
[----:B-1----:R-:W-:Y:S01]  /*1c4e0*/  IADD3 R4, P1, PT, R15, R114, RZ ;  /* 0x000000720f047210 */ /* 0x002fe20007f3e0ff */
[----:B--2---:R-:W-:Y:S01]  /*1c4f0*/  IMAD R3, R3, 0x1e6, RZ ;  /* 0x000001e603037824 */ /* 0x004fe200078e02ff */
[----:B------:R-:W-:-:S02]  /*1c500*/  PRMT R16, R50, 0x7632, R16 ;  /* 0x0000763232107816 */ /* 0x000fc40000000010 */
[----:B------:R-:W1:Y:S01]  /*1c510*/  LDC R15, c[0x0][0x3e8] ;  /* 0x0000fa00ff0f7b82 */ /* 0x000e620000000800 */
[-C--:B0-----:R-:W-:Y:S01]  /*1c520*/  IADD3 R6, P2, PT, R17, R114.reuse, RZ ;  /* 0x0000007211067210 */ /* 0x081fe20007f5e0ff */
[----:B---3--:R-:W-:Y:S01]  /*1c530*/  IMAD R17, R12, 0x1e4, RZ ;  /* 0x000001e40c117824 */ /* 0x008fe200078e02ff */
[----:B-----5:R-:W-:-:S05]  /*1c540*/  IADD3 R8, P3, PT, R13, R114, RZ ;  /* 0x000000720d087210 */ /* 0x020fca0007f7e0ff */
[----:B------:R-:W0:Y:S01]  /*1c550*/  LDC R13, c[0x0][0x3e8] ;  /* 0x0000fa00ff0d7b82 */ /* 0x000e220000000800 */
[-C--:B------:R-:W-:Y:S01]  /*1c560*/  LEA.HI.X.SX32 R5, R93, R115.reuse, 0x1, P1 ;  /* 0x000000735d057211 */ /* 0x080fe200008f0eff */
[----:B------:R-:W-:Y:S01]  /*1c570*/  IMAD R12, R2, 0xf1, RZ ;  /* 0x000000f1020c7824 */ /* 0x000fe200078e02ff */
[-C--:B------:R-:W-:Y:S02]  /*1c580*/  LEA.HI.X.SX32 R7, R10, R115.reuse, 0x1, P2 ;  /* 0x000000730a077211 */ /* 0x080fe400010f0eff */
[----:B------:R-:W-:Y:S01]  /*1c590*/  IADD3 R10, P1, PT, R11, R114, RZ ;  /* 0x000000720b0a7210 */ /* 0x000fe20007f3e0ff */
[----:B------:R-:W-:Y:S03]  /*1c5a0*/  STG.E.U16 desc[UR10][R4.64], R50 ;  /* 0x0000003204007986 */ /* 0x000fe6000c10150a */
[----:B------:R-:W-:Y:S01]  /*1c5b0*/  LEA.HI.X.SX32 R11, R12, R115, 0x1, P1 ;  /* 0x000000730c0b7211 */ /* 0x000fe200008f0eff */
[----:B------:R2:W-:Y:S01]  /*1c5c0*/  STG.E.U16 desc[UR10][R6.64], R16 ;  /* 0x0000001006007986 */ /* 0x0005e2000c10150a */
[----:B------:R-:W3:Y:S01]  /*1c5d0*/  LDC R12, c[0x0][0x3e8] ;  /* 0x0000fa00ff0c7b82 */ /* 0x000ee20000000800 */
[----:B------:R-:W-:-:S02]  /*1c5e0*/  F2FP.BF16.F32.PACK_AB R52, R53, R52 ;  /* 0x000000343534723e */ /* 0x000fc400000010ff */
[-C--:B------:R-:W-:Y:S02]  /*1c5f0*/  LEA.HI.X.SX32 R9, R154, R115.reuse, 0x1, P3 ;  /* 0x000000739a097211 */ /* 0x080fe400018f0eff */
[----:B--2---:R-:W-:Y:S02]  /*1c600*/  IADD3 R6, P1, PT, R3, R114, RZ ;  /* 0x0000007203067210 */ /* 0x004fe40007f3e0ff */
[----:B------:R-:W-:Y:S01]  /*1c610*/  F2FP.BF16.F32.PACK_AB R54, R55, R54 ;  /* 0x000000363736723e */ /* 0x000fe200000010ff */
[----:B------:R-:W2:Y:S01]  /*1c620*/  LDC R3, c[0x0][0x3e8] ;  /* 0x0000fa00ff037b82 */ /* 0x000ea20000000800 */
[----:B------:R5:W-:Y:S01]  /*1c630*/  STG.E.U16 desc[UR10][R8.64], R52 ;  /* 0x0000003408007986 */ /* 0x000be2000c10150a */
[----:B------:R-:W-:Y:S02]  /*1c640*/  IADD3 R4, P2, PT, R17, R114, RZ ;  /* 0x0000007211047210 */ /* 0x000fe40007f5e0ff */
[----:B------:R-:W-:Y:S01]  /*1c650*/  PRMT R7, R52, 0x7632, R7 ;  /* 0x0000763234077816 */ /* 0x000fe20000000007 */
[----:B0-----:R-:W-:Y:S01]  /*1c660*/  IMAD R13, R13, 0x1e8, RZ ;  /* 0x000001e80d0d7824 */ /* 0x001fe200078e02ff */
[----:B------:R-:W-:Y:S01]  /*1c670*/  LEA.HI.X.SX32 R5, R97, R115, 0x1, P2 ;  /* 0x0000007361057211 */ /* 0x000fe200010f0eff */
[----:B-1----:R-:W-:Y:S01]  /*1c680*/  IMAD R15, R15, 0x1ec, RZ ;  /* 0x000001ec0f0f7824 */ /* 0x002fe200078e02ff */
[----:B------:R-:W-:Y:S01]  /*1c690*/  F2FP.BF16.F32.PACK_AB R56, R57, R56 ;  /* 0x000000383938723e */ /* 0x000fe200000010ff */
[----:B------:R0:W-:Y:S01]  /*1c6a0*/  STG.E.U16 desc[UR10][R10.64], R7 ;  /* 0x000000070a007986 */ /* 0x0001e2000c10150a */
[----:B------:R-:W-:Y:S01]  /*1c6b0*/  F2FP.BF16.F32.PACK_AB R58, R59, R58 ;  /* 0x0000003a3b3a723e */ /* 0x000fe200000010ff */
[----:B------:R-:W1:Y:S01]  /*1c6c0*/  LDC R16, c[0x0][0x3e8] ;  /* 0x0000fa00ff107b82 */ /* 0x000e620000000800 */
[----:B-----5:R-:W-:-:S02]  /*1c6d0*/  IMAD R8, R2, 0xf3, RZ ;  /* 0x000000f302087824 */ /* 0x020fc400078e02ff */
[----:B----4-:R-:W-:Y:S01]  /*1c6e0*/  IMAD R9, R14, 0x1ea, RZ ;  /* 0x000001ea0e097824 */ /* 0x010fe200078e02ff */
[----:B------:R4:W-:Y:S04]  /*1c6f0*/  STG.E.U16 desc[UR10][R4.64], R54 ;  /* 0x0000003604007986 */ /* 0x0009e8000c10150a */
[----:B------:R-:W5:Y:S01]  /*1c700*/  LDC R14, c[0x0][0x3e8] ;  /* 0x0000fa00ff0e7b82 */ /* 0x000f620000000800 */
[----:B0-----:R-:W-:Y:S02]  /*1c710*/  LEA.HI.X.SX32 R7, R8, R115, 0x1, P1 ;  /* 0x0000007308077211 */ /* 0x001fe400008f0eff */
[----:B------:R-:W-:Y:S02]  /*1c720*/  PRMT R11, R54, 0x7632, R11 ;  /* 0x00007632360b7816 */ /* 0x000fe4000000000b */
[----:B------:R-:W-:-:S03]  /*1c730*/  IADD3 R8, P1, PT, R13, R114, RZ ;  /* 0x000000720d087210 */ /* 0x000fc60007f3e0ff */
[----:B------:R-:W0:Y:S01]  /*1c740*/  LDC R13, c[0x0][0x3e8] ;  /* 0x0000fa00ff0d7b82 */ /* 0x000e220000000800 */
[----:B----4-:R-:W-:Y:S01]  /*1c750*/  IADD3 R4, P2, PT, R9, R114, RZ ;  /* 0x0000007209047210 */ /* 0x010fe20007f5e0ff */
[----:B------:R4:W-:Y:S01]  /*1c760*/  STG.E.U16 desc[UR10][R6.64], R11 ;  /* 0x0000000b06007986 */ /* 0x0009e2000c10150a */
[----:B------:R-:W-:Y:S01]  /*1c770*/  IMAD R10, R2, 0xf5, RZ ;  /* 0x000000f5020a7824 */ /* 0x000fe200078e02ff */
[----:B------:R-:W-:Y:S01]  /*1c780*/  LEA.HI.X.SX32 R9, R155, R115, 0x1, P1 ;  /* 0x000000739b097211 */ /* 0x000fe200008f0eff */
[----:B--2---:R-:W-:-:S03]  /*1c790*/  IMAD R3, R3, 0x1ee, RZ ;  /* 0x000001ee03037824 */ /* 0x004fc600078e02ff */
[----:B------:R-:W-:Y:S02]  /*1c7a0*/  LEA.HI.X.SX32 R5, R10, R115, 0x1, P2 ;  /* 0x000000730a057211 */ /* 0x000fe400010f0eff */
[----:B----4-:R-:W-:Y:S01]  /*1c7b0*/  IADD3 R6, P1, PT, R15, R114, RZ ;  /* 0x000000720f067210 */ /* 0x010fe20007f3e0ff */
[----:B---3--:R-:W-:-:S03]  /*1c7c0*/  IMAD R11, R12, 0x1f0, RZ ;  /* 0x000001f00c0b7824 */ /* 0x008fc600078e02ff */
[-C--:B------:R-:W-:Y:S01]  /*1c7d0*/  LEA.HI.X.SX32 R7, R156, R115.reuse, 0x1, P1 ;  /* 0x000000739c077211 */ /* 0x080fe200008f0eff */
[----:B------:R-:W-:Y:S01]  /*1c7e0*/  IMAD R12, R2, 0xf7, RZ ;  /* 0x000000f7020c7824 */ /* 0x000fe200078e02ff */
[-C--:B------:R-:W-:Y:S02]  /*1c7f0*/  IADD3 R10, P1, PT, R3, R114.reuse, RZ ;  /* 0x00000072030a7210 */ /* 0x080fe40007f3e0ff */
[----:B------:R-:W2:Y:S01]  /*1c800*/  LDC R3, c[0x0][0x3e8] ;  /* 0x0000fa00ff037b82 */ /* 0x000ea20000000800 */
[----:B------:R3:W-:Y:S01]  /*1c810*/  STG.E.U16 desc[UR10][R8.64], R56 ;  /* 0x0000003808007986 */ /* 0x0007e2000c10150a */
[----:B------:R-:W-:Y:S01]  /*1c820*/  PRMT R15, R56, 0x7632, R15 ;  /* 0x00007632380f7816 */ /* 0x000fe2000000000f */
[----:B0-----:R-:W-:Y:S01]  /*1c830*/  IMAD R13, R13, 0x1f2, RZ ;  /* 0x000001f20d0d7824 */ /* 0x001fe200078e02ff */
[----:B---3--:R-:W-:Y:S02]  /*1c840*/  IADD3 R8, P2, PT, R11, R114, RZ ;  /* 0x000000720b087210 */ /* 0x008fe40007f5e0ff */
[----:B------:R-:W-:-:S02]  /*1c850*/  LEA.HI.X.SX32 R11, R12, R115, 0x1, P1 ;  /* 0x000000730c0b7211 */ /* 0x000fc400008f0eff */
[----:B------:R-:W0:Y:S01]  /*1c860*/  LDC R12, c[0x0][0x3e8] ;  /* 0x0000fa00ff0c7b82 */ /* 0x000e220000000800 */
[----:B------:R3:W-:Y:S04]  /*1c870*/  STG.E.U16 desc[UR10][R4.64], R15 ;  /* 0x0000000f04007986 */ /* 0x0007e8000c10150a */
[----:B------:R4:W-:Y:S01]  /*1c880*/  STG.E.U16 desc[UR10][R6.64], R58 ;  /* 0x0000003a06007986 */ /* 0x0009e2000c10150a */
[----:B------:R-:W-:Y:S02]  /*1c890*/  F2FP.BF16.F32.PACK_AB R60, R61, R60 ;  /* 0x0000003c3d3c723e */ /* 0x000fe400000010ff */
[----:B---3--:R-:W-:Y:S01]  /*1c8a0*/  PRMT R5, R58, 0x7632, R5 ;  /* 0x000076323a057816 */ /* 0x008fe20000000005 */
[----:B------:R-:W3:Y:S01]  /*1c8b0*/  LDC R15, c[0x0][0x3e8] ;  /* 0x0000fa00ff0f7b82 */ /* 0x000ee20000000800 */
[----:B------:R-:W-:Y:S01]  /*1c8c0*/  IADD3 R4, P1, PT, R13, R114, RZ ;  /* 0x000000720d047210 */ /* 0x000fe20007f3e0ff */
[----:B----4-:R-:W-:-:S02]  /*1c8d0*/  IMAD R6, R2, 0xf9, RZ ;  /* 0x000000f902067824 */ /* 0x010fc400078e02ff */
[----:B-----5:R-:W-:Y:S01]  /*1c8e0*/  IMAD R7, R14, 0x1f4, RZ ;  /* 0x000001f40e077824 */ /* 0x020fe200078e02ff */
[----:B------:R4:W-:Y:S03]  /*1c8f0*/  STG.E.U16 desc[UR10][R10.64], R5 ;  /* 0x000000050a007986 */ /* 0x0009e6000c10150a */
[----:B------:R-:W5:Y:S01]  /*1c900*/  LDC R14, c[0x0][0x3e8] ;  /* 0x0000fa00ff0e7b82 */ /* 0x000f620000000800 */
[-C--:B------:R-:W-:Y:S01]  /*1c910*/  LEA.HI.X.SX32 R9, R99, R115.reuse, 0x1, P2 ;  /* 0x0000007363097211 */ /* 0x080fe200010f0eff */
[----:B--2---:R-:W-:Y:S01]  /*1c920*/  IMAD R3, R3, 0x1f6, RZ ;  /* 0x000001f603037824 */ /* 0x004fe200078e02ff */
[-C--:B----4-:R-:W-:Y:S02]  /*1c930*/  LEA.HI.X.SX32 R5, R6, R115.reuse, 0x1, P1 ;  /* 0x0000007306057211 */ /* 0x090fe400008f0eff */
[-C--:B------:R-:W-:Y:S01]  /*1c940*/  IADD3 R6, P1, PT, R7, R114.reuse, RZ ;  /* 0x0000007207067210 */ /* 0x080fe20007f3e0ff */
[----:B------:R2:W-:Y:S03]  /*1c950*/  STG.E.U16 desc[UR10][R8.64], R60 ;  /* 0x0000003c08007986 */ /* 0x0005e6000c10150a */
[----:B------:R-:W-:Y:S01]  /*1c960*/  LEA.HI.X.SX32 R7, R135, R115, 0x1, P1 ;  /* 0x0000007387077211 */ /* 0x000fe200008f0eff */
[----:B------:R-:W-:Y:S01]  /*1c970*/  IMAD R10, R2, 0xfb, RZ ;  /* 0x000000fb020a7824 */ /* 0x000fe200078e02ff */
[----:B--2---:R-:W-:Y:S01]  /*1c980*/  IADD3 R8, P1, PT, R3, R114, RZ ;  /* 0x0000007203087210 */ /* 0x004fe20007f3e0ff */
[----:B0-----:R-:W-:-:S02]  /*1c990*/  IMAD R3, R12, 0x1f8, RZ ;  /* 0x000001f80c037824 */ /* 0x001fc400078e02ff */
[----:B------:R-:W0:Y:S01]  /*1c9a0*/  LDC.64 R12, c[0x0][0x3a0] ;  /* 0x0000e800ff0c7b82 */ /* 0x000e220000000a00 */
[----:B------:R-:W-:Y:S02]  /*1c9b0*/  PRMT R9, R60, 0x7632, R9 ;  /* 0x000076323c097816 */ /* 0x000fe40000000009 */
[----:B------:R-:W-:-:S03]  /*1c9c0*/  F2FP.BF16.F32.PACK_AB R62, R63, R62 ;  /* 0x0000003e3f3e723e */ /* 0x000fc600000010ff */
[----:B------:R2:W-:Y:S01]  /*1c9d0*/  STG.E.U16 desc[UR10][R4.64], R9 ;  /* 0x0000000904007986 */ /* 0x0005e2000c10150a */
[----:B-1----:R-:W-:Y:S01]  /*1c9e0*/  IMAD R11, R16, 0x1fe, RZ ;  /* 0x000001fe100b7824 */ /* 0x002fe200078e02ff */
[----:B------:R-:W-:Y:S01]  /*1c9f0*/  UIMAD UR4, UR14, UR4, URZ ;  /* 0x000000040e0472a4 */ /* 0x000fe2000f8e02ff */
[----:B---3--:R-:W-:Y:S01]  /*1ca00*/  IMAD R15, R15, 0x1fc, RZ ;  /* 0x000001fc0f0f7824 */ /* 0x008fe200078e02ff */
[----:B------:R-:W-:Y:S01]  /*1ca10*/  STG.E.U16 desc[UR10][R6.64], R62 ;  /* 0x0000003e06007986 */ /* 0x000fe2000c10150a */
[----:B------:R-:W-:Y:S02]  /*1ca20*/  F2FP.BF16.F32.PACK_AB R64, R65, R64 ;  /* 0x000000404140723e */ /* 0x000fe400000010ff */
[----:B--2---:R-:W-:Y:S02]  /*1ca30*/  LEA.HI.X.SX32 R9, R10, R115, 0x1, P1 ;  /* 0x000000730a097211 */ /* 0x004fe400008f0eff */
[----:B------:R-:W-:Y:S02]  /*1ca40*/  PRMT R5, R62, 0x7632, R5 ;  /* 0x000076323e057816 */ /* 0x000fe40000000005 */
[----:B------:R-:W-:Y:S01]  /*1ca50*/  IADD3 R4, P1, PT, R3, R114, RZ ;  /* 0x0000007203047210 */ /* 0x000fe20007f3e0ff */
[----:B-----5:R-:W-:-:S02]  /*1ca60*/  IMAD R3, R14, 0x1fa, RZ ;  /* 0x000001fa0e037824 */ /* 0x020fc400078e02ff */
[----:B------:R1:W-:Y:S01]  /*1ca70*/  STG.E.U16 desc[UR10][R8.64], R5 ;  /* 0x0000000508007986 */ /* 0x0003e2000c10150a */
[----:B------:R-:W-:Y:S01]  /*1ca80*/  IADD3 R10, P3, PT, R11, R114, RZ ;  /* 0x000000720b0a7210 */ /* 0x000fe20007f7e0ff */
[----:B------:R-:W-:Y:S02]  /*1ca90*/  USHF.L.U32 UR6, UR4, 0x2, URZ ;  /* 0x0000000204067899 */ /* 0x000fe400080006ff */
[----:B------:R-:W-:Y:S01]  /*1caa0*/  UIMAD.WIDE UR4, UR4, 0x4, URZ ;  /* 0x00000004040478a5 */ /* 0x000fe2000f8e02ff */
[C---:B-1----:R-:W-:Y:S01]  /*1cab0*/  LEA R8, R2.reuse, -R2, 0x8 ;  /* 0x8000000202087211 */ /* 0x042fe200078e40ff */
[----:B------:R-:W-:Y:S01]  /*1cac0*/  IMAD R2, R2, 0xfd, RZ ;  /* 0x000000fd02027824 */ /* 0x000fe200078e02ff */
[----:B------:R-:W-:Y:S02]  /*1cad0*/  LEA.HI.X.SX32 R5, R101, R115, 0x1, P1 ;  /* 0x0000007365057211 */ /* 0x000fe400008f0eff */
[-C--:B------:R-:W-:Y:S02]  /*1cae0*/  IADD3 R6, P1, PT, R3, R114.reuse, RZ ;  /* 0x0000007203067210 */ /* 0x080fe40007f3e0ff */
[----:B------:R-:W-:-:S02]  /*1caf0*/  IADD3 R114, P2, PT, R15, R114, RZ ;  /* 0x000000720f727210 */ /* 0x000fc40007f5e0ff */
[----:B------:R-:W-:Y:S01]  /*1cb00*/  SHF.L.U32 R3, R243, 0x2, RZ ;  /* 0x00000002f3037819 */ /* 0x000fe200000006ff */
[----:B------:R1:W-:Y:S01]  /*1cb10*/  STG.E.U16 desc[UR10][R4.64], R64 ;  /* 0x0000004004007986 */ /* 0x0003e2000c10150a */
[-C--:B------:R-:W-:Y:S02]  /*1cb20*/  LEA.HI.X.SX32 R11, R8, R115.reuse, 0x1, P3 ;  /* 0x00000073080b7211 */ /* 0x080fe400018f0eff */
[-C--:B------:R-:W-:Y:S02]  /*1cb30*/  LEA.HI.X.SX32 R7, R2, R115.reuse, 0x1, P1 ;  /* 0x0000007302077211 */ /* 0x080fe400008f0eff */
[----:B------:R-:W-:Y:S02]  /*1cb40*/  LEA.HI.X.SX32 R115, R158, R115, 0x1, P2 ;  /* 0x000000739e737211 */ /* 0x000fe400010f0eff */
[----:B0-----:R-:W-:Y:S02]  /*1cb50*/  IADD3 R2, P1, P2, R3, UR6, R12 ;  /* 0x0000000603027c10 */ /* 0x001fe4000fa3e00c */
[----:B------:R-:W-:Y:S01]  /*1cb60*/  F2FP.BF16.F32.PACK_AB R0, R0, R66 ;  /* 0x000000420000723e */ /* 0x000fe200000010ff */
[----:B-1----:R-:W-:Y:S01]  /*1cb70*/  IMAD.HI R4, R243, 0x4, RZ ;  /* 0x00000004f3047827 */ /* 0x002fe200078e02ff */
[----:B------:R-:W-:-:S04]  /*1cb80*/  PRMT R5, R64, 0x7632, R5 ;  /* 0x0000763240057816 */ /* 0x000fc80000000005 */
[----:B------:R-:W-:Y:S02]  /*1cb90*/  IADD3.X R3, PT, PT, R4, UR5, R13, P1, P2 ;  /* 0x0000000504037c10 */ /* 0x000fe40008fe440d */
[----:B------:R-:W-:Y:S01]  /*1cba0*/  PRMT R4, R0, 0x7632, R4 ;  /* 0x0000763200047816 */ /* 0x000fe20000000004 */
[----:B------:R0:W-:Y:S04]  /*1cbb0*/  STG.E.U16 desc[UR10][R6.64], R5 ;  /* 0x0000000506007986 */ /* 0x0001e8000c10150a */
[----:B------:R0:W-:Y:S04]  /*1cbc0*/  STG.E.U16 desc[UR10][R114.64], R0 ;  /* 0x0000000072007986 */ /* 0x0001e8000c10150a */
[----:B------:R0:W-:Y:S04]  /*1cbd0*/  STG.E.U16 desc[UR10][R10.64], R4 ;  /* 0x000000040a007986 */ /* 0x0001e8000c10150a */
[----:B------:R0:W-:Y:S01]  /*1cbe0*/  STG.E desc[UR10][R2.64], R196 ;  /* 0x000000c402007986 */ /* 0x0001e2000c10190a */
[----:B------:R-:W-:Y:S06]  /*1cbf0*/  BAR.SYNC.DEFER_BLOCKING 0x0 ;  /* 0x0000000000007b1d */ /* 0x000fec0000010000 */
[----:B------:R-:W-:Y:S05]  /*1cc00*/  @P0 BRA `(.L_x_21) ;  /* 0x0000000000a00947 */ /* 0x000fea0003800000 */
[----:B------:R-:W1:Y:S01]  /*1cc10*/  S2UR UR5, SR_CgaCtaId ;  /* 0x00000000000579c3 */ /* 0x000e620000008800 */
[----:B------:R-:W-:Y:S01]  /*1cc20*/  NOP ;  /* 0x0000000000007918 */ /* 0x000fe20000000000 */
[----:B------:R-:W-:Y:S01]  /*1cc30*/  UMOV UR4, 0x50 ;  /* 0x0000005000047882 */ /* 0x000fe20000000000 */
[----:B0-----:R-:W-:Y:S02]  /*1cc40*/  MOV R0, UR7 ;  /* 0x0000000700007c02 */ /* 0x001fe40008000f00 */
[----:B------:R-:W-:Y:S02]  /*1cc50*/  MOV R3, 0xffff ;  /* 0x0000ffff00037802 */ /* 0x000fe40000000f00 */
[----:B------:R-:W-:Y:S02]  /*1cc60*/  LOP3.LUT R0, R0, 0xffff, RZ, 0xc0, !PT ;  /* 0x0000ffff00007812 */ /* 0x000fe400078ec0ff */
[----:B------:R-:W-:Y:S02]  /*1cc70*/  MOV R7, 0x1 ;  /* 0x0000000100077802 */ /* 0x000fe40000000f00 */
[----:B------:R-:W-:-:S04]  /*1cc80*/  SHF.R.U32.HI R0, RZ, 0x5, R0 ;  /* 0x00000005ff007819 */ /* 0x000fc80000011600 */
[----:B------:R-:W-:Y:S02]  /*1cc90*/  IADD3 R2, PT, PT, R0, 0x10, RZ ;  /* 0x0000001000027810 */ /* 0x000fe40007ffe0ff */
[----:B------:R-:W-:Y:S01]  /*1cca0*/  SHF.L.U32 R0, R3, R0, RZ ;  /* 0x0000000003007219 */ /* 0x000fe200000006ff */
[----:B-1----:R-:W-:Y:S01]  /*1ccb0*/  ULEA UR6, UR5, UR4, 0x18 ;  /* 0x0000000405067291 */ /* 0x002fe2000f8ec0ff */
[----:B------:R-:W-:-:S04]  /*1ccc0*/  SHF.L.U32 R3, R7, R2, RZ ;  /* 0x0000000207037219 */ /* 0x000fc800000006ff */
[----:B------:R-:W-:-:S04]  /*1ccd0*/  LOP3.LUT R0, R3, R0, RZ, 0xfc, !PT ;  /* 0x0000000003007212 */ /* 0x000fc800078efcff */
[----:B------:R-:W0:Y:S01]  /*1cce0*/  LDS R5, [UR6] ;  /* 0x00000006ff057984 */ /* 0x000e220008000800 */
[C---:B------:R-:W-:Y:S02]  /*1ccf0*/  LOP3.LUT R2, R0.reuse, 0xffff, RZ, 0xc0, !PT ;  /* 0x0000ffff00027812 */ /* 0x040fe400078ec0ff */
[----:B0-----:R-:W-:-:S04]  /*1cd00*/  LOP3.LUT R3, R0, 0xffff, R5, 0x80, !PT ;  /* 0x0000ffff00037812 */ /* 0x001fc800078e8005 */
[----:B------:R-:W-:-:S13]  /*1cd10*/  ISETP.NE.AND P0, PT, R3, R2, PT ;  /* 0x000000020300720c */ /* 0x000fda0003f05270 */
[----:B------:R-:W-:Y:S05]  /*1cd20*/  @P0 BRA `(.L_x_22) ;  /* 0x0000000000500947 */ /* 0x000fea0003800000 */
[----:B------:R-:W-:Y:S02]  /*1cd30*/  SHF.R.U32.HI R5, RZ, 0x10, R5 ;  /* 0x00000010ff057819 */ /* 0x000fe40000011605 */
[----:B------:R-:W-:-:S04]  /*1cd40*/  SHF.R.U32.HI R2, RZ, 0x10, R0 ;  /* 0x00000010ff027819 */ /* 0x000fc80000011600 */
[----:B------:R-:W-:-:S04]  /*1cd50*/  LOP3.LUT R5, R5, R2, RZ, 0xc0, !PT ;  /* 0x0000000205057212 */ /* 0x000fc800078ec0ff */
[----:B------:R-:W-:-:S13]  /*1cd60*/  ISETP.NE.AND P0, PT, R5, R2, PT ;  /* 0x000000020500720c */ /* 0x000fda0003f05270 */
[----:B------:R-:W-:Y:S05]  /*1cd70*/  @P0 BRA `(.L_x_23) ;  /* 0x0000000000300947 */ /* 0x000fea0003800000 */
[----:B------:R-:W-:Y:S01]  /*1cd80*/  R2UR UR4, R0 ;  /* 0x00000000000472ca */ /* 0x000fe200000e0000 */
[----:B------:R-:W-:Y:S01]  /*1cd90*/  VOTEU.ANY UR5, UPT, PT ;  /* 0x0000000000057886 */ /* 0x000fe200038e0100 */
[----:B------:R-:W0:Y:S01]  /*1cda0*/  S2R R0, SR_LANEID ;  /* 0x0000000000007919 */ /* 0x000e220000000000 */
[----:B------:R-:W-:-:S10]  /*1cdb0*/  UFLO.U32 UR5, UR5 ;  /* 0x00000005000572bd */ /* 0x000fd400080e0000 */
[----:B------:R-:W-:-:S06]  /*1cdc0*/  ULOP3.LUT UR4, URZ, UR4, URZ, 0x33, !UPT ;  /* 0x00000004ff047292 */ /* 0x000fcc000f8e33ff */
[----:B------:R-:W-:-:S04]  /*1cdd0*/  MOV R2, UR4 ;  /* 0x0000000400027c02 */ /* 0x000fc80008000f00 */
[----:B------:R-:W1:Y:S02]  /*1cde0*/  REDUX UR7, R2 ;  /* 0x00000000020773c4 */ /* 0x000e640000000000 */
[----:B------:R2:W-:Y:S01]  /*1cdf0*/  UTCATOMSWS.AND URZ, UR4 ;  /* 0x0000000400ff79e3 */ /* 0x0005e20008000000 */
[----:B0-----:R-:W-:Y:S02]  /*1ce00*/  ISETP.EQ.U32.AND P0, PT, R0, UR5, PT ;  /* 0x0000000500007c0c */ /* 0x001fe4000bf02070 */
[----:B-1----:R-:W-:-:S11]  /*1ce10*/  MOV R0, UR7 ;  /* 0x0000000700007c02 */ /* 0x002fd60008000f00 */
[----:B------:R2:W-:Y:S01]  /*1ce20*/  @P0 ATOMS.AND RZ, [UR6], R0 ;  /* 0x00000000ffff098c */ /* 0x0005e2000a800006 */
[----:B------:R-:W-:Y:S05]  /*1ce30*/  BRA `(.L_x_21) ;  /* 0x0000000000147947 */ /* 0x000fea0003800000 */
.L_x_23:
[----:B------:R-:W-:-:S07]  /*1ce40*/  MOV R2, 0x1ce60 ;  /* 0x0001ce6000027802 */ /* 0x000fce0000000f00 */
[----:B------:R-:W-:Y:S05]  /*1ce50*/  CALL.REL.NOINC `($__internal_0_$__cuda_sm10x_tcgen05_guardrail_trap_col_being_dealloced_not_returned_by_alloc) ;  /* 0x0000000000447944 */ /* 0x000fea0003c00000 */
[----:B------:R-:W-:Y:S05]  /*1ce60*/  BRA `(.L_x_21) ;  /* 0x0000000000087947 */ /* 0x000fea0003800000 */
.L_x_22:
[----:B------:R-:W-:-:S07]  /*1ce70*/  MOV R2, 0x1ce90 ;  /* 0x0001ce9000027802 */ /* 0x000fce0000000f00 */
[----:B------:R-:W-:Y:S05]  /*1ce80*/  CALL.REL.NOINC `($__internal_2_$__cuda_sm10x_tcgen05_guardrail_trap_unallocated_columns_being_dealloced) ;  /* 0x0000000000507944 */ /* 0x000fea0003c00000 */
.L_x_21:
[----:B------:R-:W-:Y:S01]  /*1ce90*/  NOP ;  /* 0x0000000000007918 */ /* 0x000fe20000000000 */
[----:B--2---:R-:W-:Y:S05]  /*1cea0*/  EXIT ;  /* 0x000000000000794d */ /* 0x004fea0003800000 */
.L_x_8:
[----:B------:R-:W1:Y:S02]  /*1ceb0*/  SYNCS.PHASECHK.TRANS64.TRYWAIT P4, [UR6+0x14000], RZ ;  /* 0x014000ffff0075a7 */ /* 0x000e640008081106 */
[----:B-1----:R-:W-:Y:S05]  /*1cec0*/  @!P4 BRA `(.L_x_8) ;  /* 0xfffffffc00f8c947 */ /* 0x002fea000383ffff */
[----:B------:R-:W-:Y:S05]  /*1ced0*/  BRA `(.L_x_7) ;  /* 0xfffffed400887947 */ /* 0x000fea000383ffff */
.L_x_15:
[----:B------:R-:W1:Y:S02]  /*1cee0*/  SYNCS.PHASECHK.TRANS64.TRYWAIT P2, [UR6+0x1c010], RZ ;  /* 0x01c010ffff0075a7 */ /* 0x000e640008041106 */
[----:B-1----:R-:W-:Y:S05]  /*1cef0*/  @!P2 BRA `(.L_x_15) ;  /* 0xfffffffc00f8a947 */ /* 0x002fea000383ffff */
[----:B------:R-:W-:Y:S05]  /*1cf00*/  BRA `(.L_x_24) ;  /* 0xffffff2000587947 */ /* 0x000fea000383ffff */
.L_x_16:
[----:B------:R-:W0:Y:S02]  /*1cf10*/  SYNCS.PHASECHK.TRANS64.TRYWAIT P2, [UR4], R0 ;  /* 0x00000000ff0075a7 */ /* 0x000e240008041104 */
[----:B0-----:R-:W-:Y:S05]  /*1cf20*/  @!P2 BRA `(.L_x_16) ;  /* 0xfffffffc00f8a947 */ /* 0x001fea000383ffff */
[----:B------:R-:W-:Y:S05]  /*1cf30*/  BRA `(.L_x_25) ;  /* 0xffffff2000b07947 */ /* 0x000fea000383ffff */
.L_x_20:
[----:B------:R-:W2:Y:S02]  /*1cf40*/  SYNCS.PHASECHK.TRANS64.TRYWAIT P2, [UR4], R6 ;  /* 0x00000006ff0075a7 */ /* 0x000ea40008041104 */
[----:B--2---:R-:W-:Y:S05]  /*1cf50*/  @!P2 BRA `(.L_x_20) ;  /* 0xfffffffc00f8a947 */ /* 0x004fea000383ffff */
[----:B------:R-:W-:Y:S05]  /*1cf60*/  BRA `(.L_x_19) ;  /* 0xffffff6000047947 */ /* 0x000fea000383ffff */
        .weak           $__internal_0_$__cuda_sm10x_tcgen05_guardrail_trap_col_being_dealloced_not_returned_by_alloc
        .type           $__internal_0_$__cuda_sm10x_tcgen05_guardrail_trap_col_being_dealloced_not_returned_by_alloc,@function
        .size           $__internal_0_$__cuda_sm10x_tcgen05_guardrail_trap_col_being_dealloced_not_returned_by_alloc,($__internal_1_$__cuda_sm10x_tcgen05_guardrail_trap_phase_invalid_during_alloc - $__internal_0_$__cuda_sm10x_tcgen05_guardrail_trap_col_being_dealloced_not_returned_by_alloc)
$__internal_0_$__cuda_sm10x_tcgen05_guardrail_trap_col_being_dealloced_not_returned_by_alloc:
[----:B------:R-:W-:Y:S05]  /*1cf70*/  BPT.TRAP 0x1 ;  /* 0x000000040000795c */ /* 0x000fea0000300000 */
[----:B------:R-:W-:-:S04]  /*1cf80*/  HFMA2 R3, -RZ, RZ, 0, 0 ;  /* 0x00000000ff037431 */ /* 0x000fc800000001ff */
[----:B------:R-:W-:Y:S05]  /*1cf90*/  RET.REL.NODEC R2 `(attn_fwd) ;  /* 0xfffffe3002187950 */ /* 0x000fea0003c3ffff */
        .weak           $__internal_1_$__cuda_sm10x_tcgen05_guardrail_trap_phase_invalid_during_alloc
        .type           $__internal_1_$__cuda_sm10x_tcgen05_guardrail_trap_phase_invalid_during_alloc,@function
        .size           $__internal_1_$__cuda_sm10x_tcgen05_guardrail_trap_phase_invalid_during_alloc,($__internal_2_$__cuda_sm10x_tcgen05_guardrail_trap_unallocated_columns_being_dealloced - $__internal_1_$__cuda_sm10x_tcgen05_guardrail_trap_phase_invalid_during_alloc)
$__internal_1_$__cuda_sm10x_tcgen05_guardrail_trap_phase_invalid_during_alloc:
[----:B------:R-:W-:Y:S05]  /*1cfa0*/  BPT.TRAP 0x1 ;  /* 0x000000040000795c */ /* 0x000fea0000300000 */
[----:B------:R-:W-:-:S04]  /*1cfb0*/  MOV R3, 0x0 ;  /* 0x0000000000037802 */ /* 0x000fc80000000f00 */
[----:B------:R-:W-:Y:S05]  /*1cfc0*/  RET.REL.NODEC R2 `(attn_fwd) ;  /* 0xfffffe30020c7950 */ /* 0x000fea0003c3ffff */
        .weak           $__internal_2_$__cuda_sm10x_tcgen05_guardrail_trap_unallocated_columns_being_dealloced
        .type           $__internal_2_$__cuda_sm10x_tcgen05_guardrail_trap_unallocated_columns_being_dealloced,@function
        .size           $__internal_2_$__cuda_sm10x_tcgen05_guardrail_trap_unallocated_columns_being_dealloced,(.L_x_29 - $__internal_2_$__cuda_sm10x_tcgen05_guardrail_trap_unallocated_columns_being_dealloced)
$__internal_2_$__cuda_sm10x_tcgen05_guardrail_trap_unallocated_columns_being_dealloced:
[----:B------:R-:W-:Y:S05]  /*1cfd0*/  BPT.TRAP 0x1 ;  /* 0x000000040000795c */ /* 0x000fea0000300000 */
[----:B------:R-:W-:-:S04]  /*1cfe0*/  HFMA2 R3, -RZ, RZ, 0, 0 ;  /* 0x00000000ff037431 */ /* 0x000fc800000001ff */
[----:B------:R-:W-:Y:S05]  /*1cff0*/  RET.REL.NODEC R2 `(attn_fwd) ;  /* 0xfffffe3002007950 */ /* 0x000fea0003c3ffff */
.L_x_26:
[----:B------:R-:W-:-:S00]  /*1d000*/  BRA `(.L_x_26) ;  /* 0xfffffffc00fc7947 */ /* 0x000fc0000383ffff */
[----:B------:R-:W-:-:S00]  /*1d010*/  NOP ;  /* 0x0000000000007918 */ /* 0x000fc00000000000 */
        /* <DEDUP_REMOVED lines=14> */
.L_x_29:


//--------------------- .nv.global.init           --------------------------
	.section	.nv.global.init,"aw",@progbits
.nv.global.init:
	.type		_$_str,@object
	.size		_$_str,(.L_3 - _$_str)
_$_str:
        /*0000*/ 	.byte	0x5f, 0x5f, 0x43, 0x55, 0x44, 0x41, 0x5f, 0x46, 0x54, 0x5a, 0x00
.L_3:


//--------------------- .nv.shared.attn_fwd       --------------------------
	.section	.nv.shared.attn_fwd,"aw",@nobits
	.sectionflags	@""
	.align	16
	.zero		1024


//--------------------- .nv.shared.reserved.0     --------------------------
	.section	.nv.shared.reserved.0,"aw",@nobits
	.align	8
	.weak		__nv_reservedSMEM_offset_0_alias
	.size		__nv_reservedSMEM_offset_0_alias, 0, 64
	.other		__nv_reservedSMEM_offset_0_alias,@"STO_CUDA_RESERVED_SHARED STV_DEFAULT"
__nv_reservedSMEM_offset_0_alias:
	.zero		0
.nv.shared.reserved.0:
	.zero		64
	.weak		__nv_reservedSMEM_allocation_phase
	.type		__nv_reservedSMEM_allocation_phase,@object
	.size		__nv_reservedSMEM_allocation_phase,(.L_0 - __nv_reservedSMEM_allocation_phase)
__nv_reservedSMEM_allocation_phase:
	.zero		1
.L_0:
	.zero		7
	.weak		__nv_reservedSMEM_devtool_atexit_pc
	.type		__nv_reservedSMEM_devtool_atexit_pc,@object
	.size		__nv_reservedSMEM_devtool_atexit_pc,(__nv_reservedSMEM_allocation_mask - __nv_reservedSMEM_devtool_atexit_pc)
__nv_reservedSMEM_devtool_atexit_pc:
	.zero		8
	.weak		__nv_reservedSMEM_allocation_mask
	.type		__nv_reservedSMEM_allocation_mask,@object
	.size		__nv_reservedSMEM_allocation_mask,(.L_2 - __nv_reservedSMEM_allocation_mask)
__nv_reservedSMEM_allocation_mask:
	.zero		4
.L_2:


//--------------------- .nv.constant0.attn_fwd    --------------------------
	.section	.nv.constant0.attn_fwd,"a",@progbits
	.sectionflags	@""
	.align	4
.nv.constant0.attn_fwd:
	.zero		1032


//--------------------- SYMBOLS --------------------------

	.type		.nv.reservedSmem.offset0,@object
	.size		.nv.reservedSmem.offset0,0x4
	.type		.nv.reservedSmem.cap,@object
	.size		.nv.reservedSmem.cap,0x4
